//
// Generated by NVIDIA NVVM Compiler
//
// Compiler Build ID: CL-36424714
// Cuda compilation tools, release 13.0, V13.0.88
// Based on NVVM 20.0.0
//

.version 9.0
.target sm_100
.address_size 64

	// .globl	_Z12simulateGameiiPiS_S_S_S_
// _ZZ12simulateGameiiPiS_S_S_S_E11distanceMin has been demoted
// _ZZN3cub18CUB_300001_SM_10006detail6reduce28DeviceReduceSingleTileKernelINS2_10policy_hubIljN4cuda3std3__44plusIlEEE10Policy1000EN6thrust24THRUST_300001_SM_1000_NS18transform_iteratorINSD_6detail10functional5actorINSG_9compositeIJNSG_16operator_adaptorINS7_7greaterIvEEEENSH_INSG_8argumentILj0EEEEENSH_INSG_5valueIiEEEEEEEEENSF_15normal_iteratorINSD_10device_ptrIiEEEEllEEPljS9_llNS7_10__identityEEEvT0_T1_T2_T3_T4_T6_E12temp_storage has been demoted
// _ZZN3cub18CUB_300001_SM_10006detail6reduce18DeviceReduceKernelINS2_10policy_hubIljN4cuda3std3__44plusIlEEE10Policy1000EN6thrust24THRUST_300001_SM_1000_NS18transform_iteratorINSD_6detail10functional5actorINSG_9compositeIJNSG_16operator_adaptorINS7_7greaterIvEEEENSH_INSG_8argumentILj0EEEEENSH_INSG_5valueIiEEEEEEEEENSF_15normal_iteratorINSD_10device_ptrIiEEEEllEEjS9_lNS7_10__identityEEEvT0_PT3_T1_NS0_13GridEvenShareIS14_EET2_T4_E12temp_storage has been demoted
// _ZZN3cub18CUB_300001_SM_10006detail6reduce28DeviceReduceSingleTileKernelINS2_10policy_hubIljN4cuda3std3__44plusIlEEE10Policy1000EPlSC_iS9_llNS7_10__identityEEEvT0_T1_T2_T3_T4_T6_E12temp_storage has been demoted
// _ZZN3cub18CUB_300001_SM_10006detail6reduce28DeviceReduceSingleTileKernelINS2_10policy_hubIlyN4cuda3std3__44plusIlEEE10Policy1000EN6thrust24THRUST_300001_SM_1000_NS18transform_iteratorINSD_6detail10functional5actorINSG_9compositeIJNSG_16operator_adaptorINS7_7greaterIvEEEENSH_INSG_8argumentILj0EEEEENSH_INSG_5valueIiEEEEEEEEENSF_15normal_iteratorINSD_10device_ptrIiEEEEllEEPlyS9_llNS7_10__identityEEEvT0_T1_T2_T3_T4_T6_E12temp_storage has been demoted
// _ZZN3cub18CUB_300001_SM_10006detail6reduce18DeviceReduceKernelINS2_10policy_hubIlyN4cuda3std3__44plusIlEEE10Policy1000EN6thrust24THRUST_300001_SM_1000_NS18transform_iteratorINSD_6detail10functional5actorINSG_9compositeIJNSG_16operator_adaptorINS7_7greaterIvEEEENSH_INSG_8argumentILj0EEEEENSH_INSG_5valueIiEEEEEEEEENSF_15normal_iteratorINSD_10device_ptrIiEEEEllEEyS9_lNS7_10__identityEEEvT0_PT3_T1_NS0_13GridEvenShareIS14_EET2_T4_E12temp_storage has been demoted
// _ZZN3cub18CUB_300001_SM_10006detail6reduce28DeviceReduceSingleTileKernelINS2_10policy_hubIlyN4cuda3std3__44plusIlEEE10Policy1000EPlSC_iS9_llNS7_10__identityEEEvT0_T1_T2_T3_T4_T6_E12temp_storage has been demoted
.global .align 1 .b8 _ZN34_INTERNAL_47d5f2ad_4_k_cu_e8be49e24cuda3std3__45__cpo5beginE[1];
.global .align 1 .b8 _ZN34_INTERNAL_47d5f2ad_4_k_cu_e8be49e24cuda3std3__45__cpo3endE[1];
.global .align 1 .b8 _ZN34_INTERNAL_47d5f2ad_4_k_cu_e8be49e24cuda3std3__45__cpo6cbeginE[1];
.global .align 1 .b8 _ZN34_INTERNAL_47d5f2ad_4_k_cu_e8be49e24cuda3std3__45__cpo4cendE[1];
.global .align 1 .b8 _ZN34_INTERNAL_47d5f2ad_4_k_cu_e8be49e24cuda3std3__45__cpo6rbeginE[1];
.global .align 1 .b8 _ZN34_INTERNAL_47d5f2ad_4_k_cu_e8be49e24cuda3std3__45__cpo4rendE[1];
.global .align 1 .b8 _ZN34_INTERNAL_47d5f2ad_4_k_cu_e8be49e24cuda3std3__45__cpo7crbeginE[1];
.global .align 1 .b8 _ZN34_INTERNAL_47d5f2ad_4_k_cu_e8be49e24cuda3std3__45__cpo5crendE[1];
.global .align 1 .b8 _ZN34_INTERNAL_47d5f2ad_4_k_cu_e8be49e24cuda3std3__436_GLOBAL__N__47d5f2ad_4_k_cu_e8be49e26ignoreE[1];
.global .align 1 .b8 _ZN34_INTERNAL_47d5f2ad_4_k_cu_e8be49e24cuda3std3__419piecewise_constructE[1];
.global .align 1 .b8 _ZN34_INTERNAL_47d5f2ad_4_k_cu_e8be49e24cuda3std3__48in_placeE[1];
.global .align 1 .b8 _ZN34_INTERNAL_47d5f2ad_4_k_cu_e8be49e24cuda3std3__420unreachable_sentinelE[1];
.global .align 1 .b8 _ZN34_INTERNAL_47d5f2ad_4_k_cu_e8be49e24cuda3std3__47nulloptE[1];
.global .align 1 .b8 _ZN34_INTERNAL_47d5f2ad_4_k_cu_e8be49e24cuda3std3__48unexpectE[1];
.global .align 1 .b8 _ZN34_INTERNAL_47d5f2ad_4_k_cu_e8be49e24cuda3std6ranges3__45__cpo4swapE[1];
.global .align 1 .b8 _ZN34_INTERNAL_47d5f2ad_4_k_cu_e8be49e24cuda3std6ranges3__45__cpo9iter_moveE[1];
.global .align 1 .b8 _ZN34_INTERNAL_47d5f2ad_4_k_cu_e8be49e24cuda3std6ranges3__45__cpo5beginE[1];
.global .align 1 .b8 _ZN34_INTERNAL_47d5f2ad_4_k_cu_e8be49e24cuda3std6ranges3__45__cpo3endE[1];
.global .align 1 .b8 _ZN34_INTERNAL_47d5f2ad_4_k_cu_e8be49e24cuda3std6ranges3__45__cpo6cbeginE[1];
.global .align 1 .b8 _ZN34_INTERNAL_47d5f2ad_4_k_cu_e8be49e24cuda3std6ranges3__45__cpo4cendE[1];
.global .align 1 .b8 _ZN34_INTERNAL_47d5f2ad_4_k_cu_e8be49e24cuda3std6ranges3__45__cpo7advanceE[1];
.global .align 1 .b8 _ZN34_INTERNAL_47d5f2ad_4_k_cu_e8be49e24cuda3std6ranges3__45__cpo9iter_swapE[1];
.global .align 1 .b8 _ZN34_INTERNAL_47d5f2ad_4_k_cu_e8be49e24cuda3std6ranges3__45__cpo4nextE[1];
.global .align 1 .b8 _ZN34_INTERNAL_47d5f2ad_4_k_cu_e8be49e24cuda3std6ranges3__45__cpo4prevE[1];
.global .align 1 .b8 _ZN34_INTERNAL_47d5f2ad_4_k_cu_e8be49e24cuda3std6ranges3__45__cpo4dataE[1];
.global .align 1 .b8 _ZN34_INTERNAL_47d5f2ad_4_k_cu_e8be49e24cuda3std6ranges3__45__cpo5cdataE[1];
.global .align 1 .b8 _ZN34_INTERNAL_47d5f2ad_4_k_cu_e8be49e24cuda3std6ranges3__45__cpo4sizeE[1];
.global .align 1 .b8 _ZN34_INTERNAL_47d5f2ad_4_k_cu_e8be49e24cuda3std6ranges3__45__cpo5ssizeE[1];
.global .align 1 .b8 _ZN34_INTERNAL_47d5f2ad_4_k_cu_e8be49e24cuda3std6ranges3__45__cpo8distanceE[1];
.global .align 1 .b8 _ZN34_INTERNAL_47d5f2ad_4_k_cu_e8be49e26thrust24THRUST_300001_SM_1000_NS8cuda_cub3parE[1];
.global .align 1 .b8 _ZN34_INTERNAL_47d5f2ad_4_k_cu_e8be49e26thrust24THRUST_300001_SM_1000_NS8cuda_cub10par_nosyncE[1];
.global .align 1 .b8 _ZN34_INTERNAL_47d5f2ad_4_k_cu_e8be49e26thrust24THRUST_300001_SM_1000_NS6system6detail10sequential3seqE[1];
.global .align 1 .b8 _ZN34_INTERNAL_47d5f2ad_4_k_cu_e8be49e26thrust24THRUST_300001_SM_1000_NS12placeholders2_1E[1];
.global .align 1 .b8 _ZN34_INTERNAL_47d5f2ad_4_k_cu_e8be49e26thrust24THRUST_300001_SM_1000_NS12placeholders2_2E[1];
.global .align 1 .b8 _ZN34_INTERNAL_47d5f2ad_4_k_cu_e8be49e26thrust24THRUST_300001_SM_1000_NS12placeholders2_3E[1];
.global .align 1 .b8 _ZN34_INTERNAL_47d5f2ad_4_k_cu_e8be49e26thrust24THRUST_300001_SM_1000_NS12placeholders2_4E[1];
.global .align 1 .b8 _ZN34_INTERNAL_47d5f2ad_4_k_cu_e8be49e26thrust24THRUST_300001_SM_1000_NS12placeholders2_5E[1];
.global .align 1 .b8 _ZN34_INTERNAL_47d5f2ad_4_k_cu_e8be49e26thrust24THRUST_300001_SM_1000_NS12placeholders2_6E[1];
.global .align 1 .b8 _ZN34_INTERNAL_47d5f2ad_4_k_cu_e8be49e26thrust24THRUST_300001_SM_1000_NS12placeholders2_7E[1];
.global .align 1 .b8 _ZN34_INTERNAL_47d5f2ad_4_k_cu_e8be49e26thrust24THRUST_300001_SM_1000_NS12placeholders2_8E[1];
.global .align 1 .b8 _ZN34_INTERNAL_47d5f2ad_4_k_cu_e8be49e26thrust24THRUST_300001_SM_1000_NS12placeholders2_9E[1];
.global .align 1 .b8 _ZN34_INTERNAL_47d5f2ad_4_k_cu_e8be49e26thrust24THRUST_300001_SM_1000_NS12placeholders3_10E[1];
.global .align 1 .b8 _ZN34_INTERNAL_47d5f2ad_4_k_cu_e8be49e26thrust24THRUST_300001_SM_1000_NS3seqE[1];

.visible .entry _Z12simulateGameiiPiS_S_S_S_(
	.param .u32 _Z12simulateGameiiPiS_S_S_S__param_0,
	.param .u32 _Z12simulateGameiiPiS_S_S_S__param_1,
	.param .u64 .ptr .align 1 _Z12simulateGameiiPiS_S_S_S__param_2,
	.param .u64 .ptr .align 1 _Z12simulateGameiiPiS_S_S_S__param_3,
	.param .u64 .ptr .align 1 _Z12simulateGameiiPiS_S_S_S__param_4,
	.param .u64 .ptr .align 1 _Z12simulateGameiiPiS_S_S_S__param_5,
	.param .u64 .ptr .align 1 _Z12simulateGameiiPiS_S_S_S__param_6
)
{
	.reg .pred 	%p<17>;
	.reg .b32 	%r<30>;
	.reg .b64 	%rd<40>;
	// demoted variable
	.shared .align 4 .u32 _ZZ12simulateGameiiPiS_S_S_S_E11distanceMin;
	ld.param.u32 	%r11, [_Z12simulateGameiiPiS_S_S_S__param_0];
	ld.param.u32 	%r12, [_Z12simulateGameiiPiS_S_S_S__param_1];
	ld.param.u64 	%rd4, [_Z12simulateGameiiPiS_S_S_S__param_2];
	ld.param.u64 	%rd5, [_Z12simulateGameiiPiS_S_S_S__param_3];
	ld.param.u64 	%rd8, [_Z12simulateGameiiPiS_S_S_S__param_4];
	ld.param.u64 	%rd6, [_Z12simulateGameiiPiS_S_S_S__param_5];
	ld.param.u64 	%rd7, [_Z12simulateGameiiPiS_S_S_S__param_6];
	cvta.to.global.u64 	%rd1, %rd8;
	mov.b32 	%r13, 2147483647;
	st.shared.u32 	[_ZZ12simulateGameiiPiS_S_S_S_E11distanceMin], %r13;
	mov.u32 	%r1, %ctaid.x;
	mul.wide.u32 	%rd9, %r1, 4;
	add.s64 	%rd10, %rd1, %rd9;
	ld.global.u32 	%r14, [%rd10];
	setp.lt.s32 	%p1, %r14, 1;
	@%p1 bra 	$L__BB0_10;
	rem.s32 	%r15, %r11, %r12;
	setp.eq.s32 	%p2, %r15, 0;
	@%p2 bra 	$L__BB0_10;
	cvta.to.global.u64 	%rd12, %rd5;
	cvta.to.global.u64 	%rd13, %rd4;
	add.s64 	%rd15, %rd13, %rd9;
	ld.global.u32 	%r2, [%rd15];
	add.s64 	%rd16, %rd12, %rd9;
	ld.global.u32 	%r3, [%rd16];
	add.s32 	%r16, %r11, %r1;
	rem.s32 	%r17, %r16, %r12;
	mul.wide.s32 	%rd17, %r17, 4;
	add.s64 	%rd18, %rd13, %rd17;
	ld.global.u32 	%r4, [%rd18];
	add.s64 	%rd19, %rd12, %rd17;
	ld.global.u32 	%r5, [%rd19];
	mov.u32 	%r6, %tid.x;
	mul.wide.u32 	%rd20, %r6, 4;
	add.s64 	%rd21, %rd13, %rd20;
	ld.global.u32 	%r7, [%rd21];
	add.s64 	%rd22, %rd12, %rd20;
	ld.global.u32 	%r8, [%rd22];
	sub.s32 	%r9, %r8, %r3;
	sub.s32 	%r10, %r7, %r2;
	setp.eq.s32 	%p3, %r6, %r1;
	mov.b64 	%rd39, -1;
	@%p3 bra 	$L__BB0_8;
	add.s64 	%rd25, %rd1, %rd20;
	ld.global.u32 	%r18, [%rd25];
	setp.lt.s32 	%p4, %r18, 1;
	@%p4 bra 	$L__BB0_8;
	sub.s32 	%r19, %r4, %r2;
	sub.s32 	%r20, %r5, %r3;
	mul.wide.s32 	%rd27, %r9, %r19;
	mul.wide.s32 	%rd28, %r10, %r20;
	setp.ne.s64 	%p5, %rd27, %rd28;
	@%p5 bra 	$L__BB0_8;
	setp.ge.s32 	%p6, %r4, %r2;
	setp.lt.s32 	%p7, %r7, %r2;
	xor.pred  	%p8, %p6, %p7;
	not.pred 	%p9, %p8;
	@%p9 bra 	$L__BB0_8;
	setp.ge.s32 	%p10, %r5, %r3;
	setp.lt.s32 	%p11, %r8, %r3;
	xor.pred  	%p12, %p10, %p11;
	not.pred 	%p13, %p12;
	@%p13 bra 	$L__BB0_8;
	abs.s32 	%r21, %r10;
	abs.s32 	%r22, %r9;
	add.s32 	%r23, %r22, %r21;
	cvt.s64.s32 	%rd39, %r23;
	atom.shared.min.s32 	%r24, [_ZZ12simulateGameiiPiS_S_S_S_E11distanceMin], %r23;
$L__BB0_8:
	bar.sync 	0;
	ld.shared.u32 	%r25, [_ZZ12simulateGameiiPiS_S_S_S_E11distanceMin];
	setp.eq.s32 	%p14, %r25, 2147483647;
	cvt.s64.s32 	%rd31, %r25;
	setp.ne.s64 	%p15, %rd39, %rd31;
	or.pred  	%p16, %p14, %p15;
	@%p16 bra 	$L__BB0_10;
	cvta.to.global.u64 	%rd33, %rd6;
	add.s64 	%rd35, %rd33, %rd9;
	ld.global.u32 	%r27, [%rd35];
	add.s32 	%r28, %r27, 1;
	st.global.u32 	[%rd35], %r28;
	cvta.to.global.u64 	%rd36, %rd7;
	add.s64 	%rd38, %rd36, %rd20;
	atom.global.add.u32 	%r29, [%rd38], -1;
$L__BB0_10:
	ret;

}
	// .globl	_Z16initializeHealthiPiS_
.visible .entry _Z16initializeHealthiPiS_(
	.param .u32 _Z16initializeHealthiPiS__param_0,
	.param .u64 .ptr .align 1 _Z16initializeHealthiPiS__param_1,
	.param .u64 .ptr .align 1 _Z16initializeHealthiPiS__param_2
)
{
	.reg .b32 	%r<4>;
	.reg .b64 	%rd<8>;

	ld.param.u32 	%r1, [_Z16initializeHealthiPiS__param_0];
	ld.param.u64 	%rd1, [_Z16initializeHealthiPiS__param_1];
	ld.param.u64 	%rd2, [_Z16initializeHealthiPiS__param_2];
	cvta.to.global.u64 	%rd3, %rd1;
	cvta.to.global.u64 	%rd4, %rd2;
	mov.u32 	%r2, %tid.x;
	mul.wide.u32 	%rd5, %r2, 4;
	add.s64 	%rd6, %rd4, %rd5;
	mov.b32 	%r3, 0;
	st.global.u32 	[%rd6], %r3;
	add.s64 	%rd7, %rd3, %rd5;
	st.global.u32 	[%rd7], %r1;
	ret;

}
	// .globl	_ZN3cub18CUB_300001_SM_10006detail11EmptyKernelIvEEvv
.visible .entry _ZN3cub18CUB_300001_SM_10006detail11EmptyKernelIvEEvv()
{


	ret;

}
	// .globl	_ZN3cub18CUB_300001_SM_10006detail8for_each13static_kernelINS2_12policy_hub_t12policy_500_tEmN6thrust24THRUST_300001_SM_1000_NS8cuda_cub20__uninitialized_fill7functorINS7_10device_ptrIiEEiEEEEvT0_T1_
.visible .entry _ZN3cub18CUB_300001_SM_10006detail8for_each13static_kernelINS2_12policy_hub_t12policy_500_tEmN6thrust24THRUST_300001_SM_1000_NS8cuda_cub20__uninitialized_fill7functorINS7_10device_ptrIiEEiEEEEvT0_T1_(
	.param .u64 _ZN3cub18CUB_300001_SM_10006detail8for_each13static_kernelINS2_12policy_hub_t12policy_500_tEmN6thrust24THRUST_300001_SM_1000_NS8cuda_cub20__uninitialized_fill7functorINS7_10device_ptrIiEEiEEEEvT0_T1__param_0,
	.param .align 8 .b8 _ZN3cub18CUB_300001_SM_10006detail8for_each13static_kernelINS2_12policy_hub_t12policy_500_tEmN6thrust24THRUST_300001_SM_1000_NS8cuda_cub20__uninitialized_fill7functorINS7_10device_ptrIiEEiEEEEvT0_T1__param_1[16]
)
.maxntid 256
{
	.reg .pred 	%p<4>;
	.reg .b16 	%rs<5>;
	.reg .b32 	%r<12>;
	.reg .b64 	%rd<16>;

	ld.param.u32 	%r3, [_ZN3cub18CUB_300001_SM_10006detail8for_each13static_kernelINS2_12policy_hub_t12policy_500_tEmN6thrust24THRUST_300001_SM_1000_NS8cuda_cub20__uninitialized_fill7functorINS7_10device_ptrIiEEiEEEEvT0_T1__param_1+8];
	ld.param.u64 	%rd4, [_ZN3cub18CUB_300001_SM_10006detail8for_each13static_kernelINS2_12policy_hub_t12policy_500_tEmN6thrust24THRUST_300001_SM_1000_NS8cuda_cub20__uninitialized_fill7functorINS7_10device_ptrIiEEiEEEEvT0_T1__param_1];
	ld.param.u64 	%rd5, [_ZN3cub18CUB_300001_SM_10006detail8for_each13static_kernelINS2_12policy_hub_t12policy_500_tEmN6thrust24THRUST_300001_SM_1000_NS8cuda_cub20__uninitialized_fill7functorINS7_10device_ptrIiEEiEEEEvT0_T1__param_0];
	mov.u32 	%r9, %ctaid.x;
	mul.wide.u32 	%rd1, %r9, 512;
	sub.s64 	%rd2, %rd5, %rd1;
	setp.lt.u64 	%p1, %rd2, 512;
	@%p1 bra 	$L__BB3_2;
	mov.u32 	%r11, %tid.x;
	cvta.to.global.u64 	%rd11, %rd4;
	cvt.u64.u32 	%rd12, %r11;
	add.s64 	%rd13, %rd1, %rd12;
	shl.b64 	%rd14, %rd13, 2;
	add.s64 	%rd15, %rd11, %rd14;
	st.global.u32 	[%rd15], %r3;
	st.global.u32 	[%rd15+1024], %r3;
	bra.uni 	$L__BB3_6;
$L__BB3_2:
	cvta.to.global.u64 	%rd6, %rd4;
	mov.u32 	%r2, %tid.x;
	cvt.u64.u32 	%rd7, %r2;
	setp.le.u64 	%p2, %rd2, %rd7;
	add.s64 	%rd8, %rd1, %rd7;
	shl.b64 	%rd9, %rd8, 2;
	add.s64 	%rd3, %rd6, %rd9;
	@%p2 bra 	$L__BB3_4;
	st.global.u32 	[%rd3], %r3;
$L__BB3_4:
	add.s32 	%r10, %r2, 256;
	cvt.u64.u32 	%rd10, %r10;
	setp.le.u64 	%p3, %rd2, %rd10;
	@%p3 bra 	$L__BB3_6;
	st.global.u32 	[%rd3+1024], %r3;
$L__BB3_6:
	ret;

}
	// .globl	_ZN3cub18CUB_300001_SM_10006detail6reduce28DeviceReduceSingleTileKernelINS2_10policy_hubIljN4cuda3std3__44plusIlEEE10Policy1000EN6thrust24THRUST_300001_SM_1000_NS18transform_iteratorINSD_6detail10functional5actorINSG_9compositeIJNSG_16operator_adaptorINS7_7greaterIvEEEENSH_INSG_8argumentILj0EEEEENSH_INSG_5valueIiEEEEEEEEENSF_15normal_iteratorINSD_10device_ptrIiEEEEllEEPljS9_llNS7_10__identityEEEvT0_T1_T2_T3_T4_T6_
.visible .entry _ZN3cub18CUB_300001_SM_10006detail6reduce28DeviceReduceSingleTileKernelINS2_10policy_hubIljN4cuda3std3__44plusIlEEE10Policy1000EN6thrust24THRUST_300001_SM_1000_NS18transform_iteratorINSD_6detail10functional5actorINSG_9compositeIJNSG_16operator_adaptorINS7_7greaterIvEEEENSH_INSG_8argumentILj0EEEEENSH_INSG_5valueIiEEEEEEEEENSF_15normal_iteratorINSD_10device_ptrIiEEEEllEEPljS9_llNS7_10__identityEEEvT0_T1_T2_T3_T4_T6_(
	.param .align 8 .b8 _ZN3cub18CUB_300001_SM_10006detail6reduce28DeviceReduceSingleTileKernelINS2_10policy_hubIljN4cuda3std3__44plusIlEEE10Policy1000EN6thrust24THRUST_300001_SM_1000_NS18transform_iteratorINSD_6detail10functional5actorINSG_9compositeIJNSG_16operator_adaptorINS7_7greaterIvEEEENSH_INSG_8argumentILj0EEEEENSH_INSG_5valueIiEEEEEEEEENSF_15normal_iteratorINSD_10device_ptrIiEEEEllEEPljS9_llNS7_10__identityEEEvT0_T1_T2_T3_T4_T6__param_0[16],
	.param .u64 .ptr .align 1 _ZN3cub18CUB_300001_SM_10006detail6reduce28DeviceReduceSingleTileKernelINS2_10policy_hubIljN4cuda3std3__44plusIlEEE10Policy1000EN6thrust24THRUST_300001_SM_1000_NS18transform_iteratorINSD_6detail10functional5actorINSG_9compositeIJNSG_16operator_adaptorINS7_7greaterIvEEEENSH_INSG_8argumentILj0EEEEENSH_INSG_5valueIiEEEEEEEEENSF_15normal_iteratorINSD_10device_ptrIiEEEEllEEPljS9_llNS7_10__identityEEEvT0_T1_T2_T3_T4_T6__param_1,
	.param .u32 _ZN3cub18CUB_300001_SM_10006detail6reduce28DeviceReduceSingleTileKernelINS2_10policy_hubIljN4cuda3std3__44plusIlEEE10Policy1000EN6thrust24THRUST_300001_SM_1000_NS18transform_iteratorINSD_6detail10functional5actorINSG_9compositeIJNSG_16operator_adaptorINS7_7greaterIvEEEENSH_INSG_8argumentILj0EEEEENSH_INSG_5valueIiEEEEEEEEENSF_15normal_iteratorINSD_10device_ptrIiEEEEllEEPljS9_llNS7_10__identityEEEvT0_T1_T2_T3_T4_T6__param_2,
	.param .align 1 .b8 _ZN3cub18CUB_300001_SM_10006detail6reduce28DeviceReduceSingleTileKernelINS2_10policy_hubIljN4cuda3std3__44plusIlEEE10Policy1000EN6thrust24THRUST_300001_SM_1000_NS18transform_iteratorINSD_6detail10functional5actorINSG_9compositeIJNSG_16operator_adaptorINS7_7greaterIvEEEENSH_INSG_8argumentILj0EEEEENSH_INSG_5valueIiEEEEEEEEENSF_15normal_iteratorINSD_10device_ptrIiEEEEllEEPljS9_llNS7_10__identityEEEvT0_T1_T2_T3_T4_T6__param_3[1],
	.param .u64 _ZN3cub18CUB_300001_SM_10006detail6reduce28DeviceReduceSingleTileKernelINS2_10policy_hubIljN4cuda3std3__44plusIlEEE10Policy1000EN6thrust24THRUST_300001_SM_1000_NS18transform_iteratorINSD_6detail10functional5actorINSG_9compositeIJNSG_16operator_adaptorINS7_7greaterIvEEEENSH_INSG_8argumentILj0EEEEENSH_INSG_5valueIiEEEEEEEEENSF_15normal_iteratorINSD_10device_ptrIiEEEEllEEPljS9_llNS7_10__identityEEEvT0_T1_T2_T3_T4_T6__param_4,
	.param .align 1 .b8 _ZN3cub18CUB_300001_SM_10006detail6reduce28DeviceReduceSingleTileKernelINS2_10policy_hubIljN4cuda3std3__44plusIlEEE10Policy1000EN6thrust24THRUST_300001_SM_1000_NS18transform_iteratorINSD_6detail10functional5actorINSG_9compositeIJNSG_16operator_adaptorINS7_7greaterIvEEEENSH_INSG_8argumentILj0EEEEENSH_INSG_5valueIiEEEEEEEEENSF_15normal_iteratorINSD_10device_ptrIiEEEEllEEPljS9_llNS7_10__identityEEEvT0_T1_T2_T3_T4_T6__param_5[1]
)
.maxntid 512
.minnctapersm 1
{
	.reg .pred 	%p<140>;
	.reg .b16 	%rs<3>;
	.reg .b32 	%r<362>;
	.reg .b64 	%rd<431>;
	// demoted variable
	.shared .align 8 .b8 _ZZN3cub18CUB_300001_SM_10006detail6reduce28DeviceReduceSingleTileKernelINS2_10policy_hubIljN4cuda3std3__44plusIlEEE10Policy1000EN6thrust24THRUST_300001_SM_1000_NS18transform_iteratorINSD_6detail10functional5actorINSG_9compositeIJNSG_16operator_adaptorINS7_7greaterIvEEEENSH_INSG_8argumentILj0EEEEENSH_INSG_5valueIiEEEEEEEEENSF_15normal_iteratorINSD_10device_ptrIiEEEEllEEPljS9_llNS7_10__identityEEEvT0_T1_T2_T3_T4_T6_E12temp_storage[152];
	ld.param.u32 	%r54, [_ZN3cub18CUB_300001_SM_10006detail6reduce28DeviceReduceSingleTileKernelINS2_10policy_hubIljN4cuda3std3__44plusIlEEE10Policy1000EN6thrust24THRUST_300001_SM_1000_NS18transform_iteratorINSD_6detail10functional5actorINSG_9compositeIJNSG_16operator_adaptorINS7_7greaterIvEEEENSH_INSG_8argumentILj0EEEEENSH_INSG_5valueIiEEEEEEEEENSF_15normal_iteratorINSD_10device_ptrIiEEEEllEEPljS9_llNS7_10__identityEEEvT0_T1_T2_T3_T4_T6__param_0+12];
	ld.param.u64 	%rd49, [_ZN3cub18CUB_300001_SM_10006detail6reduce28DeviceReduceSingleTileKernelINS2_10policy_hubIljN4cuda3std3__44plusIlEEE10Policy1000EN6thrust24THRUST_300001_SM_1000_NS18transform_iteratorINSD_6detail10functional5actorINSG_9compositeIJNSG_16operator_adaptorINS7_7greaterIvEEEENSH_INSG_8argumentILj0EEEEENSH_INSG_5valueIiEEEEEEEEENSF_15normal_iteratorINSD_10device_ptrIiEEEEllEEPljS9_llNS7_10__identityEEEvT0_T1_T2_T3_T4_T6__param_0];
	ld.param.u64 	%rd51, [_ZN3cub18CUB_300001_SM_10006detail6reduce28DeviceReduceSingleTileKernelINS2_10policy_hubIljN4cuda3std3__44plusIlEEE10Policy1000EN6thrust24THRUST_300001_SM_1000_NS18transform_iteratorINSD_6detail10functional5actorINSG_9compositeIJNSG_16operator_adaptorINS7_7greaterIvEEEENSH_INSG_8argumentILj0EEEEENSH_INSG_5valueIiEEEEEEEEENSF_15normal_iteratorINSD_10device_ptrIiEEEEllEEPljS9_llNS7_10__identityEEEvT0_T1_T2_T3_T4_T6__param_1];
	ld.param.u32 	%r55, [_ZN3cub18CUB_300001_SM_10006detail6reduce28DeviceReduceSingleTileKernelINS2_10policy_hubIljN4cuda3std3__44plusIlEEE10Policy1000EN6thrust24THRUST_300001_SM_1000_NS18transform_iteratorINSD_6detail10functional5actorINSG_9compositeIJNSG_16operator_adaptorINS7_7greaterIvEEEENSH_INSG_8argumentILj0EEEEENSH_INSG_5valueIiEEEEEEEEENSF_15normal_iteratorINSD_10device_ptrIiEEEEllEEPljS9_llNS7_10__identityEEEvT0_T1_T2_T3_T4_T6__param_2];
	ld.param.u64 	%rd50, [_ZN3cub18CUB_300001_SM_10006detail6reduce28DeviceReduceSingleTileKernelINS2_10policy_hubIljN4cuda3std3__44plusIlEEE10Policy1000EN6thrust24THRUST_300001_SM_1000_NS18transform_iteratorINSD_6detail10functional5actorINSG_9compositeIJNSG_16operator_adaptorINS7_7greaterIvEEEENSH_INSG_8argumentILj0EEEEENSH_INSG_5valueIiEEEEEEEEENSF_15normal_iteratorINSD_10device_ptrIiEEEEllEEPljS9_llNS7_10__identityEEEvT0_T1_T2_T3_T4_T6__param_4];
	cvta.to.global.u64 	%rd1, %rd51;
	setp.ne.s32 	%p1, %r55, 0;
	@%p1 bra 	$L__BB4_3;
	mov.u32 	%r344, %tid.x;
	setp.ne.s32 	%p139, %r344, 0;
	@%p139 bra 	$L__BB4_52;
	st.global.u64 	[%rd1], %rd50;
	bra.uni 	$L__BB4_52;
$L__BB4_3:
	cvta.to.global.u64 	%rd2, %rd49;
	setp.gt.u32 	%p2, %r55, 3583;
	@%p2 bra 	$L__BB4_28;
	mov.u32 	%r4, %tid.x;
	setp.ge.u32 	%p67, %r4, %r55;
	mov.b64 	%rd418, 0;
	mov.u32 	%r348, %r4;
	@%p67 bra 	$L__BB4_6;
	mul.wide.u32 	%rd239, %r4, 4;
	add.s64 	%rd240, %rd2, %rd239;
	ld.global.u32 	%r191, [%rd240];
	setp.gt.s32 	%p68, %r191, %r54;
	selp.u64 	%rd418, 1, 0, %p68;
	add.s32 	%r348, %r4, 512;
$L__BB4_6:
	setp.ge.u32 	%p69, %r348, %r55;
	@%p69 bra 	$L__BB4_19;
	not.b32 	%r192, %r348;
	add.s32 	%r193, %r55, %r192;
	shr.u32 	%r194, %r193, 9;
	add.s32 	%r7, %r194, 1;
	and.b32  	%r8, %r7, 15;
	setp.lt.u32 	%p70, %r193, 7680;
	@%p70 bra 	$L__BB4_10;
	and.b32  	%r195, %r7, 16777200;
	neg.s32 	%r346, %r195;
	mul.wide.u32 	%rd242, %r348, 4;
	add.s64 	%rd243, %rd242, %rd2;
	add.s64 	%rd408, %rd243, 16384;
$L__BB4_9:
	.pragma "nounroll";
	ld.global.u32 	%r196, [%rd408+-16384];
	setp.gt.s32 	%p71, %r196, %r54;
	selp.u64 	%rd244, 1, 0, %p71;
	add.s64 	%rd245, %rd418, %rd244;
	ld.global.u32 	%r197, [%rd408+-14336];
	setp.gt.s32 	%p72, %r197, %r54;
	selp.u64 	%rd246, 1, 0, %p72;
	add.s64 	%rd247, %rd245, %rd246;
	ld.global.u32 	%r198, [%rd408+-12288];
	setp.gt.s32 	%p73, %r198, %r54;
	selp.u64 	%rd248, 1, 0, %p73;
	add.s64 	%rd249, %rd247, %rd248;
	ld.global.u32 	%r199, [%rd408+-10240];
	setp.gt.s32 	%p74, %r199, %r54;
	selp.u64 	%rd250, 1, 0, %p74;
	add.s64 	%rd251, %rd249, %rd250;
	ld.global.u32 	%r200, [%rd408+-8192];
	setp.gt.s32 	%p75, %r200, %r54;
	selp.u64 	%rd252, 1, 0, %p75;
	add.s64 	%rd253, %rd251, %rd252;
	ld.global.u32 	%r201, [%rd408+-6144];
	setp.gt.s32 	%p76, %r201, %r54;
	selp.u64 	%rd254, 1, 0, %p76;
	add.s64 	%rd255, %rd253, %rd254;
	ld.global.u32 	%r202, [%rd408+-4096];
	setp.gt.s32 	%p77, %r202, %r54;
	selp.u64 	%rd256, 1, 0, %p77;
	add.s64 	%rd257, %rd255, %rd256;
	ld.global.u32 	%r203, [%rd408+-2048];
	setp.gt.s32 	%p78, %r203, %r54;
	selp.u64 	%rd258, 1, 0, %p78;
	add.s64 	%rd259, %rd257, %rd258;
	ld.global.u32 	%r204, [%rd408];
	setp.gt.s32 	%p79, %r204, %r54;
	selp.u64 	%rd260, 1, 0, %p79;
	add.s64 	%rd261, %rd259, %rd260;
	ld.global.u32 	%r205, [%rd408+2048];
	setp.gt.s32 	%p80, %r205, %r54;
	selp.u64 	%rd262, 1, 0, %p80;
	add.s64 	%rd263, %rd261, %rd262;
	ld.global.u32 	%r206, [%rd408+4096];
	setp.gt.s32 	%p81, %r206, %r54;
	selp.u64 	%rd264, 1, 0, %p81;
	add.s64 	%rd265, %rd263, %rd264;
	ld.global.u32 	%r207, [%rd408+6144];
	setp.gt.s32 	%p82, %r207, %r54;
	selp.u64 	%rd266, 1, 0, %p82;
	add.s64 	%rd267, %rd265, %rd266;
	ld.global.u32 	%r208, [%rd408+8192];
	setp.gt.s32 	%p83, %r208, %r54;
	selp.u64 	%rd268, 1, 0, %p83;
	add.s64 	%rd269, %rd267, %rd268;
	ld.global.u32 	%r209, [%rd408+10240];
	setp.gt.s32 	%p84, %r209, %r54;
	selp.u64 	%rd270, 1, 0, %p84;
	add.s64 	%rd271, %rd269, %rd270;
	ld.global.u32 	%r210, [%rd408+12288];
	setp.gt.s32 	%p85, %r210, %r54;
	selp.u64 	%rd272, 1, 0, %p85;
	add.s64 	%rd273, %rd271, %rd272;
	ld.global.u32 	%r211, [%rd408+14336];
	setp.gt.s32 	%p86, %r211, %r54;
	selp.u64 	%rd274, 1, 0, %p86;
	add.s64 	%rd418, %rd273, %rd274;
	add.s32 	%r348, %r348, 8192;
	add.s32 	%r346, %r346, 16;
	add.s64 	%rd408, %rd408, 32768;
	setp.ne.s32 	%p87, %r346, 0;
	@%p87 bra 	$L__BB4_9;
$L__BB4_10:
	setp.eq.s32 	%p88, %r8, 0;
	@%p88 bra 	$L__BB4_19;
	and.b32  	%r15, %r7, 7;
	setp.lt.u32 	%p89, %r8, 8;
	@%p89 bra 	$L__BB4_13;
	mul.wide.u32 	%rd276, %r348, 4;
	add.s64 	%rd277, %rd2, %rd276;
	ld.global.u32 	%r212, [%rd277];
	setp.gt.s32 	%p90, %r212, %r54;
	selp.u64 	%rd278, 1, 0, %p90;
	add.s64 	%rd279, %rd418, %rd278;
	ld.global.u32 	%r213, [%rd277+2048];
	setp.gt.s32 	%p91, %r213, %r54;
	selp.u64 	%rd280, 1, 0, %p91;
	add.s64 	%rd281, %rd279, %rd280;
	ld.global.u32 	%r214, [%rd277+4096];
	setp.gt.s32 	%p92, %r214, %r54;
	selp.u64 	%rd282, 1, 0, %p92;
	add.s64 	%rd283, %rd281, %rd282;
	ld.global.u32 	%r215, [%rd277+6144];
	setp.gt.s32 	%p93, %r215, %r54;
	selp.u64 	%rd284, 1, 0, %p93;
	add.s64 	%rd285, %rd283, %rd284;
	ld.global.u32 	%r216, [%rd277+8192];
	setp.gt.s32 	%p94, %r216, %r54;
	selp.u64 	%rd286, 1, 0, %p94;
	add.s64 	%rd287, %rd285, %rd286;
	ld.global.u32 	%r217, [%rd277+10240];
	setp.gt.s32 	%p95, %r217, %r54;
	selp.u64 	%rd288, 1, 0, %p95;
	add.s64 	%rd289, %rd287, %rd288;
	ld.global.u32 	%r218, [%rd277+12288];
	setp.gt.s32 	%p96, %r218, %r54;
	selp.u64 	%rd290, 1, 0, %p96;
	add.s64 	%rd291, %rd289, %rd290;
	ld.global.u32 	%r219, [%rd277+14336];
	setp.gt.s32 	%p97, %r219, %r54;
	selp.u64 	%rd292, 1, 0, %p97;
	add.s64 	%rd418, %rd291, %rd292;
	add.s32 	%r348, %r348, 4096;
$L__BB4_13:
	setp.eq.s32 	%p98, %r15, 0;
	@%p98 bra 	$L__BB4_19;
	and.b32  	%r18, %r7, 3;
	setp.lt.u32 	%p99, %r15, 4;
	@%p99 bra 	$L__BB4_16;
	mul.wide.u32 	%rd294, %r348, 4;
	add.s64 	%rd295, %rd2, %rd294;
	ld.global.u32 	%r220, [%rd295];
	setp.gt.s32 	%p100, %r220, %r54;
	selp.u64 	%rd296, 1, 0, %p100;
	add.s64 	%rd297, %rd418, %rd296;
	ld.global.u32 	%r221, [%rd295+2048];
	setp.gt.s32 	%p101, %r221, %r54;
	selp.u64 	%rd298, 1, 0, %p101;
	add.s64 	%rd299, %rd297, %rd298;
	ld.global.u32 	%r222, [%rd295+4096];
	setp.gt.s32 	%p102, %r222, %r54;
	selp.u64 	%rd300, 1, 0, %p102;
	add.s64 	%rd301, %rd299, %rd300;
	ld.global.u32 	%r223, [%rd295+6144];
	setp.gt.s32 	%p103, %r223, %r54;
	selp.u64 	%rd302, 1, 0, %p103;
	add.s64 	%rd418, %rd301, %rd302;
	add.s32 	%r348, %r348, 2048;
$L__BB4_16:
	setp.eq.s32 	%p104, %r18, 0;
	@%p104 bra 	$L__BB4_19;
	mul.wide.u32 	%rd303, %r348, 4;
	add.s64 	%rd416, %rd2, %rd303;
	neg.s32 	%r351, %r18;
$L__BB4_18:
	.pragma "nounroll";
	ld.global.u32 	%r224, [%rd416];
	setp.gt.s32 	%p105, %r224, %r54;
	selp.u64 	%rd304, 1, 0, %p105;
	add.s64 	%rd418, %rd418, %rd304;
	add.s64 	%rd416, %rd416, 2048;
	add.s32 	%r351, %r351, 1;
	setp.ne.s32 	%p106, %r351, 0;
	@%p106 bra 	$L__BB4_18;
$L__BB4_19:
	setp.lt.u32 	%p107, %r55, 512;
	@%p107 bra 	$L__BB4_24;
	// begin inline asm
	mov.u32 %r288, %laneid;
	// end inline asm
	mov.b64 	{%r290, %r295}, %rd418;
	mov.b32 	%r296, 1;
	mov.b32 	%r337, 31;
	mov.b32 	%r338, -1;
	// begin inline asm
	shfl.sync.down.b32 %r289, %r290, %r296, %r337, %r338;
	// end inline asm
	// begin inline asm
	shfl.sync.down.b32 %r294, %r295, %r296, %r337, %r338;
	// end inline asm
	mov.b64 	%rd363, {%r289, %r294};
	setp.gt.s32 	%p131, %r288, 30;
	selp.b64 	%rd364, 0, %rd363, %p131;
	add.s64 	%rd365, %rd364, %rd418;
	mov.b64 	{%r300, %r305}, %rd365;
	mov.b32 	%r306, 2;
	// begin inline asm
	shfl.sync.down.b32 %r299, %r300, %r306, %r337, %r338;
	// end inline asm
	// begin inline asm
	shfl.sync.down.b32 %r304, %r305, %r306, %r337, %r338;
	// end inline asm
	mov.b64 	%rd366, {%r299, %r304};
	setp.gt.s32 	%p132, %r288, 29;
	selp.b64 	%rd367, 0, %rd366, %p132;
	add.s64 	%rd368, %rd367, %rd365;
	mov.b64 	{%r310, %r315}, %rd368;
	mov.b32 	%r316, 4;
	// begin inline asm
	shfl.sync.down.b32 %r309, %r310, %r316, %r337, %r338;
	// end inline asm
	// begin inline asm
	shfl.sync.down.b32 %r314, %r315, %r316, %r337, %r338;
	// end inline asm
	mov.b64 	%rd369, {%r309, %r314};
	setp.gt.s32 	%p133, %r288, 27;
	selp.b64 	%rd370, 0, %rd369, %p133;
	add.s64 	%rd371, %rd370, %rd368;
	mov.b64 	{%r320, %r325}, %rd371;
	mov.b32 	%r326, 8;
	// begin inline asm
	shfl.sync.down.b32 %r319, %r320, %r326, %r337, %r338;
	// end inline asm
	// begin inline asm
	shfl.sync.down.b32 %r324, %r325, %r326, %r337, %r338;
	// end inline asm
	mov.b64 	%rd372, {%r319, %r324};
	setp.gt.s32 	%p134, %r288, 23;
	selp.b64 	%rd373, 0, %rd372, %p134;
	add.s64 	%rd374, %rd373, %rd371;
	mov.b64 	{%r330, %r335}, %rd374;
	mov.b32 	%r336, 16;
	// begin inline asm
	shfl.sync.down.b32 %r329, %r330, %r336, %r337, %r338;
	// end inline asm
	// begin inline asm
	shfl.sync.down.b32 %r334, %r335, %r336, %r337, %r338;
	// end inline asm
	mov.b64 	%rd375, {%r329, %r334};
	setp.gt.s32 	%p135, %r288, 15;
	selp.b64 	%rd376, 0, %rd375, %p135;
	add.s64 	%rd430, %rd376, %rd374;
	setp.ne.s32 	%p136, %r288, 0;
	@%p136 bra 	$L__BB4_22;
	shr.u32 	%r339, %r4, 2;
	and.b32  	%r340, %r339, 248;
	mov.u32 	%r341, _ZZN3cub18CUB_300001_SM_10006detail6reduce28DeviceReduceSingleTileKernelINS2_10policy_hubIljN4cuda3std3__44plusIlEEE10Policy1000EN6thrust24THRUST_300001_SM_1000_NS18transform_iteratorINSD_6detail10functional5actorINSG_9compositeIJNSG_16operator_adaptorINS7_7greaterIvEEEENSH_INSG_8argumentILj0EEEEENSH_INSG_5valueIiEEEEEEEEENSF_15normal_iteratorINSD_10device_ptrIiEEEEllEEPljS9_llNS7_10__identityEEEvT0_T1_T2_T3_T4_T6_E12temp_storage;
	add.s32 	%r342, %r341, %r340;
	st.shared.u64 	[%r342+16], %rd430;
$L__BB4_22:
	bar.sync 	0;
	setp.ne.s32 	%p137, %r4, 0;
	@%p137 bra 	$L__BB4_50;
	ld.shared.u64 	%rd377, [_ZZN3cub18CUB_300001_SM_10006detail6reduce28DeviceReduceSingleTileKernelINS2_10policy_hubIljN4cuda3std3__44plusIlEEE10Policy1000EN6thrust24THRUST_300001_SM_1000_NS18transform_iteratorINSD_6detail10functional5actorINSG_9compositeIJNSG_16operator_adaptorINS7_7greaterIvEEEENSH_INSG_8argumentILj0EEEEENSH_INSG_5valueIiEEEEEEEEENSF_15normal_iteratorINSD_10device_ptrIiEEEEllEEPljS9_llNS7_10__identityEEEvT0_T1_T2_T3_T4_T6_E12temp_storage+24];
	add.s64 	%rd378, %rd377, %rd430;
	ld.shared.u64 	%rd379, [_ZZN3cub18CUB_300001_SM_10006detail6reduce28DeviceReduceSingleTileKernelINS2_10policy_hubIljN4cuda3std3__44plusIlEEE10Policy1000EN6thrust24THRUST_300001_SM_1000_NS18transform_iteratorINSD_6detail10functional5actorINSG_9compositeIJNSG_16operator_adaptorINS7_7greaterIvEEEENSH_INSG_8argumentILj0EEEEENSH_INSG_5valueIiEEEEEEEEENSF_15normal_iteratorINSD_10device_ptrIiEEEEllEEPljS9_llNS7_10__identityEEEvT0_T1_T2_T3_T4_T6_E12temp_storage+32];
	add.s64 	%rd380, %rd378, %rd379;
	ld.shared.u64 	%rd381, [_ZZN3cub18CUB_300001_SM_10006detail6reduce28DeviceReduceSingleTileKernelINS2_10policy_hubIljN4cuda3std3__44plusIlEEE10Policy1000EN6thrust24THRUST_300001_SM_1000_NS18transform_iteratorINSD_6detail10functional5actorINSG_9compositeIJNSG_16operator_adaptorINS7_7greaterIvEEEENSH_INSG_8argumentILj0EEEEENSH_INSG_5valueIiEEEEEEEEENSF_15normal_iteratorINSD_10device_ptrIiEEEEllEEPljS9_llNS7_10__identityEEEvT0_T1_T2_T3_T4_T6_E12temp_storage+40];
	add.s64 	%rd382, %rd380, %rd381;
	ld.shared.u64 	%rd383, [_ZZN3cub18CUB_300001_SM_10006detail6reduce28DeviceReduceSingleTileKernelINS2_10policy_hubIljN4cuda3std3__44plusIlEEE10Policy1000EN6thrust24THRUST_300001_SM_1000_NS18transform_iteratorINSD_6detail10functional5actorINSG_9compositeIJNSG_16operator_adaptorINS7_7greaterIvEEEENSH_INSG_8argumentILj0EEEEENSH_INSG_5valueIiEEEEEEEEENSF_15normal_iteratorINSD_10device_ptrIiEEEEllEEPljS9_llNS7_10__identityEEEvT0_T1_T2_T3_T4_T6_E12temp_storage+48];
	add.s64 	%rd384, %rd382, %rd383;
	ld.shared.u64 	%rd385, [_ZZN3cub18CUB_300001_SM_10006detail6reduce28DeviceReduceSingleTileKernelINS2_10policy_hubIljN4cuda3std3__44plusIlEEE10Policy1000EN6thrust24THRUST_300001_SM_1000_NS18transform_iteratorINSD_6detail10functional5actorINSG_9compositeIJNSG_16operator_adaptorINS7_7greaterIvEEEENSH_INSG_8argumentILj0EEEEENSH_INSG_5valueIiEEEEEEEEENSF_15normal_iteratorINSD_10device_ptrIiEEEEllEEPljS9_llNS7_10__identityEEEvT0_T1_T2_T3_T4_T6_E12temp_storage+56];
	add.s64 	%rd386, %rd384, %rd385;
	ld.shared.u64 	%rd387, [_ZZN3cub18CUB_300001_SM_10006detail6reduce28DeviceReduceSingleTileKernelINS2_10policy_hubIljN4cuda3std3__44plusIlEEE10Policy1000EN6thrust24THRUST_300001_SM_1000_NS18transform_iteratorINSD_6detail10functional5actorINSG_9compositeIJNSG_16operator_adaptorINS7_7greaterIvEEEENSH_INSG_8argumentILj0EEEEENSH_INSG_5valueIiEEEEEEEEENSF_15normal_iteratorINSD_10device_ptrIiEEEEllEEPljS9_llNS7_10__identityEEEvT0_T1_T2_T3_T4_T6_E12temp_storage+64];
	add.s64 	%rd388, %rd386, %rd387;
	ld.shared.u64 	%rd389, [_ZZN3cub18CUB_300001_SM_10006detail6reduce28DeviceReduceSingleTileKernelINS2_10policy_hubIljN4cuda3std3__44plusIlEEE10Policy1000EN6thrust24THRUST_300001_SM_1000_NS18transform_iteratorINSD_6detail10functional5actorINSG_9compositeIJNSG_16operator_adaptorINS7_7greaterIvEEEENSH_INSG_8argumentILj0EEEEENSH_INSG_5valueIiEEEEEEEEENSF_15normal_iteratorINSD_10device_ptrIiEEEEllEEPljS9_llNS7_10__identityEEEvT0_T1_T2_T3_T4_T6_E12temp_storage+72];
	add.s64 	%rd390, %rd388, %rd389;
	ld.shared.u64 	%rd391, [_ZZN3cub18CUB_300001_SM_10006detail6reduce28DeviceReduceSingleTileKernelINS2_10policy_hubIljN4cuda3std3__44plusIlEEE10Policy1000EN6thrust24THRUST_300001_SM_1000_NS18transform_iteratorINSD_6detail10functional5actorINSG_9compositeIJNSG_16operator_adaptorINS7_7greaterIvEEEENSH_INSG_8argumentILj0EEEEENSH_INSG_5valueIiEEEEEEEEENSF_15normal_iteratorINSD_10device_ptrIiEEEEllEEPljS9_llNS7_10__identityEEEvT0_T1_T2_T3_T4_T6_E12temp_storage+80];
	add.s64 	%rd392, %rd390, %rd391;
	ld.shared.u64 	%rd393, [_ZZN3cub18CUB_300001_SM_10006detail6reduce28DeviceReduceSingleTileKernelINS2_10policy_hubIljN4cuda3std3__44plusIlEEE10Policy1000EN6thrust24THRUST_300001_SM_1000_NS18transform_iteratorINSD_6detail10functional5actorINSG_9compositeIJNSG_16operator_adaptorINS7_7greaterIvEEEENSH_INSG_8argumentILj0EEEEENSH_INSG_5valueIiEEEEEEEEENSF_15normal_iteratorINSD_10device_ptrIiEEEEllEEPljS9_llNS7_10__identityEEEvT0_T1_T2_T3_T4_T6_E12temp_storage+88];
	add.s64 	%rd394, %rd392, %rd393;
	ld.shared.u64 	%rd395, [_ZZN3cub18CUB_300001_SM_10006detail6reduce28DeviceReduceSingleTileKernelINS2_10policy_hubIljN4cuda3std3__44plusIlEEE10Policy1000EN6thrust24THRUST_300001_SM_1000_NS18transform_iteratorINSD_6detail10functional5actorINSG_9compositeIJNSG_16operator_adaptorINS7_7greaterIvEEEENSH_INSG_8argumentILj0EEEEENSH_INSG_5valueIiEEEEEEEEENSF_15normal_iteratorINSD_10device_ptrIiEEEEllEEPljS9_llNS7_10__identityEEEvT0_T1_T2_T3_T4_T6_E12temp_storage+96];
	add.s64 	%rd396, %rd394, %rd395;
	ld.shared.u64 	%rd397, [_ZZN3cub18CUB_300001_SM_10006detail6reduce28DeviceReduceSingleTileKernelINS2_10policy_hubIljN4cuda3std3__44plusIlEEE10Policy1000EN6thrust24THRUST_300001_SM_1000_NS18transform_iteratorINSD_6detail10functional5actorINSG_9compositeIJNSG_16operator_adaptorINS7_7greaterIvEEEENSH_INSG_8argumentILj0EEEEENSH_INSG_5valueIiEEEEEEEEENSF_15normal_iteratorINSD_10device_ptrIiEEEEllEEPljS9_llNS7_10__identityEEEvT0_T1_T2_T3_T4_T6_E12temp_storage+104];
	add.s64 	%rd398, %rd396, %rd397;
	ld.shared.u64 	%rd399, [_ZZN3cub18CUB_300001_SM_10006detail6reduce28DeviceReduceSingleTileKernelINS2_10policy_hubIljN4cuda3std3__44plusIlEEE10Policy1000EN6thrust24THRUST_300001_SM_1000_NS18transform_iteratorINSD_6detail10functional5actorINSG_9compositeIJNSG_16operator_adaptorINS7_7greaterIvEEEENSH_INSG_8argumentILj0EEEEENSH_INSG_5valueIiEEEEEEEEENSF_15normal_iteratorINSD_10device_ptrIiEEEEllEEPljS9_llNS7_10__identityEEEvT0_T1_T2_T3_T4_T6_E12temp_storage+112];
	add.s64 	%rd400, %rd398, %rd399;
	ld.shared.u64 	%rd401, [_ZZN3cub18CUB_300001_SM_10006detail6reduce28DeviceReduceSingleTileKernelINS2_10policy_hubIljN4cuda3std3__44plusIlEEE10Policy1000EN6thrust24THRUST_300001_SM_1000_NS18transform_iteratorINSD_6detail10functional5actorINSG_9compositeIJNSG_16operator_adaptorINS7_7greaterIvEEEENSH_INSG_8argumentILj0EEEEENSH_INSG_5valueIiEEEEEEEEENSF_15normal_iteratorINSD_10device_ptrIiEEEEllEEPljS9_llNS7_10__identityEEEvT0_T1_T2_T3_T4_T6_E12temp_storage+120];
	add.s64 	%rd402, %rd400, %rd401;
	ld.shared.u64 	%rd403, [_ZZN3cub18CUB_300001_SM_10006detail6reduce28DeviceReduceSingleTileKernelINS2_10policy_hubIljN4cuda3std3__44plusIlEEE10Policy1000EN6thrust24THRUST_300001_SM_1000_NS18transform_iteratorINSD_6detail10functional5actorINSG_9compositeIJNSG_16operator_adaptorINS7_7greaterIvEEEENSH_INSG_8argumentILj0EEEEENSH_INSG_5valueIiEEEEEEEEENSF_15normal_iteratorINSD_10device_ptrIiEEEEllEEPljS9_llNS7_10__identityEEEvT0_T1_T2_T3_T4_T6_E12temp_storage+128];
	add.s64 	%rd404, %rd402, %rd403;
	ld.shared.u64 	%rd405, [_ZZN3cub18CUB_300001_SM_10006detail6reduce28DeviceReduceSingleTileKernelINS2_10policy_hubIljN4cuda3std3__44plusIlEEE10Policy1000EN6thrust24THRUST_300001_SM_1000_NS18transform_iteratorINSD_6detail10functional5actorINSG_9compositeIJNSG_16operator_adaptorINS7_7greaterIvEEEENSH_INSG_8argumentILj0EEEEENSH_INSG_5valueIiEEEEEEEEENSF_15normal_iteratorINSD_10device_ptrIiEEEEllEEPljS9_llNS7_10__identityEEEvT0_T1_T2_T3_T4_T6_E12temp_storage+136];
	add.s64 	%rd430, %rd404, %rd405;
	bra.uni 	$L__BB4_50;
$L__BB4_24:
	// begin inline asm
	mov.u32 %r225, %laneid;
	// end inline asm
	and.b32  	%r276, %r4, 992;
	add.s32 	%r277, %r276, 32;
	setp.gt.u32 	%p108, %r277, %r55;
	not.b32 	%r278, %r276;
	add.s32 	%r279, %r55, %r278;
	selp.b32 	%r274, %r279, 31, %p108;
	mov.b64 	{%r227, %r232}, %rd418;
	mov.b32 	%r233, 1;
	mov.b32 	%r275, -1;
	// begin inline asm
	shfl.sync.down.b32 %r226, %r227, %r233, %r274, %r275;
	// end inline asm
	// begin inline asm
	shfl.sync.down.b32 %r231, %r232, %r233, %r274, %r275;
	// end inline asm
	mov.b64 	%rd305, {%r226, %r231};
	setp.lt.s32 	%p109, %r225, %r274;
	selp.b64 	%rd306, %rd305, 0, %p109;
	add.s64 	%rd307, %rd306, %rd418;
	mov.b64 	{%r237, %r242}, %rd307;
	mov.b32 	%r243, 2;
	// begin inline asm
	shfl.sync.down.b32 %r236, %r237, %r243, %r274, %r275;
	// end inline asm
	// begin inline asm
	shfl.sync.down.b32 %r241, %r242, %r243, %r274, %r275;
	// end inline asm
	mov.b64 	%rd308, {%r236, %r241};
	add.s32 	%r280, %r225, 2;
	setp.gt.s32 	%p110, %r280, %r274;
	selp.b64 	%rd309, 0, %rd308, %p110;
	add.s64 	%rd310, %rd309, %rd307;
	mov.b64 	{%r247, %r252}, %rd310;
	mov.b32 	%r253, 4;
	// begin inline asm
	shfl.sync.down.b32 %r246, %r247, %r253, %r274, %r275;
	// end inline asm
	// begin inline asm
	shfl.sync.down.b32 %r251, %r252, %r253, %r274, %r275;
	// end inline asm
	mov.b64 	%rd311, {%r246, %r251};
	add.s32 	%r281, %r225, 4;
	setp.gt.s32 	%p111, %r281, %r274;
	selp.b64 	%rd312, 0, %rd311, %p111;
	add.s64 	%rd313, %rd312, %rd310;
	mov.b64 	{%r257, %r262}, %rd313;
	mov.b32 	%r263, 8;
	// begin inline asm
	shfl.sync.down.b32 %r256, %r257, %r263, %r274, %r275;
	// end inline asm
	// begin inline asm
	shfl.sync.down.b32 %r261, %r262, %r263, %r274, %r275;
	// end inline asm
	mov.b64 	%rd314, {%r256, %r261};
	add.s32 	%r282, %r225, 8;
	setp.gt.s32 	%p112, %r282, %r274;
	selp.b64 	%rd315, 0, %rd314, %p112;
	add.s64 	%rd316, %rd315, %rd313;
	mov.b64 	{%r267, %r272}, %rd316;
	mov.b32 	%r273, 16;
	// begin inline asm
	shfl.sync.down.b32 %r266, %r267, %r273, %r274, %r275;
	// end inline asm
	// begin inline asm
	shfl.sync.down.b32 %r271, %r272, %r273, %r274, %r275;
	// end inline asm
	mov.b64 	%rd317, {%r266, %r271};
	add.s32 	%r283, %r225, 16;
	setp.gt.s32 	%p113, %r283, %r274;
	selp.b64 	%rd318, 0, %rd317, %p113;
	add.s64 	%rd430, %rd318, %rd316;
	setp.ne.s32 	%p114, %r225, 0;
	@%p114 bra 	$L__BB4_26;
	shr.u32 	%r284, %r4, 2;
	and.b32  	%r285, %r284, 248;
	mov.u32 	%r286, _ZZN3cub18CUB_300001_SM_10006detail6reduce28DeviceReduceSingleTileKernelINS2_10policy_hubIljN4cuda3std3__44plusIlEEE10Policy1000EN6thrust24THRUST_300001_SM_1000_NS18transform_iteratorINSD_6detail10functional5actorINSG_9compositeIJNSG_16operator_adaptorINS7_7greaterIvEEEENSH_INSG_8argumentILj0EEEEENSH_INSG_5valueIiEEEEEEEEENSF_15normal_iteratorINSD_10device_ptrIiEEEEllEEPljS9_llNS7_10__identityEEEvT0_T1_T2_T3_T4_T6_E12temp_storage;
	add.s32 	%r287, %r286, %r285;
	st.shared.u64 	[%r287+16], %rd430;
$L__BB4_26:
	bar.sync 	0;
	setp.ne.s32 	%p115, %r4, 0;
	@%p115 bra 	$L__BB4_50;
	setp.gt.u32 	%p116, %r55, 32;
	ld.shared.u64 	%rd319, [_ZZN3cub18CUB_300001_SM_10006detail6reduce28DeviceReduceSingleTileKernelINS2_10policy_hubIljN4cuda3std3__44plusIlEEE10Policy1000EN6thrust24THRUST_300001_SM_1000_NS18transform_iteratorINSD_6detail10functional5actorINSG_9compositeIJNSG_16operator_adaptorINS7_7greaterIvEEEENSH_INSG_8argumentILj0EEEEENSH_INSG_5valueIiEEEEEEEEENSF_15normal_iteratorINSD_10device_ptrIiEEEEllEEPljS9_llNS7_10__identityEEEvT0_T1_T2_T3_T4_T6_E12temp_storage+24];
	selp.b64 	%rd320, %rd319, 0, %p116;
	add.s64 	%rd321, %rd320, %rd430;
	setp.gt.u32 	%p117, %r55, 64;
	ld.shared.u64 	%rd322, [_ZZN3cub18CUB_300001_SM_10006detail6reduce28DeviceReduceSingleTileKernelINS2_10policy_hubIljN4cuda3std3__44plusIlEEE10Policy1000EN6thrust24THRUST_300001_SM_1000_NS18transform_iteratorINSD_6detail10functional5actorINSG_9compositeIJNSG_16operator_adaptorINS7_7greaterIvEEEENSH_INSG_8argumentILj0EEEEENSH_INSG_5valueIiEEEEEEEEENSF_15normal_iteratorINSD_10device_ptrIiEEEEllEEPljS9_llNS7_10__identityEEEvT0_T1_T2_T3_T4_T6_E12temp_storage+32];
	selp.b64 	%rd323, %rd322, 0, %p117;
	add.s64 	%rd324, %rd321, %rd323;
	setp.gt.u32 	%p118, %r55, 96;
	ld.shared.u64 	%rd325, [_ZZN3cub18CUB_300001_SM_10006detail6reduce28DeviceReduceSingleTileKernelINS2_10policy_hubIljN4cuda3std3__44plusIlEEE10Policy1000EN6thrust24THRUST_300001_SM_1000_NS18transform_iteratorINSD_6detail10functional5actorINSG_9compositeIJNSG_16operator_adaptorINS7_7greaterIvEEEENSH_INSG_8argumentILj0EEEEENSH_INSG_5valueIiEEEEEEEEENSF_15normal_iteratorINSD_10device_ptrIiEEEEllEEPljS9_llNS7_10__identityEEEvT0_T1_T2_T3_T4_T6_E12temp_storage+40];
	selp.b64 	%rd326, %rd325, 0, %p118;
	add.s64 	%rd327, %rd324, %rd326;
	setp.gt.u32 	%p119, %r55, 128;
	ld.shared.u64 	%rd328, [_ZZN3cub18CUB_300001_SM_10006detail6reduce28DeviceReduceSingleTileKernelINS2_10policy_hubIljN4cuda3std3__44plusIlEEE10Policy1000EN6thrust24THRUST_300001_SM_1000_NS18transform_iteratorINSD_6detail10functional5actorINSG_9compositeIJNSG_16operator_adaptorINS7_7greaterIvEEEENSH_INSG_8argumentILj0EEEEENSH_INSG_5valueIiEEEEEEEEENSF_15normal_iteratorINSD_10device_ptrIiEEEEllEEPljS9_llNS7_10__identityEEEvT0_T1_T2_T3_T4_T6_E12temp_storage+48];
	selp.b64 	%rd329, %rd328, 0, %p119;
	add.s64 	%rd330, %rd327, %rd329;
	setp.gt.u32 	%p120, %r55, 160;
	ld.shared.u64 	%rd331, [_ZZN3cub18CUB_300001_SM_10006detail6reduce28DeviceReduceSingleTileKernelINS2_10policy_hubIljN4cuda3std3__44plusIlEEE10Policy1000EN6thrust24THRUST_300001_SM_1000_NS18transform_iteratorINSD_6detail10functional5actorINSG_9compositeIJNSG_16operator_adaptorINS7_7greaterIvEEEENSH_INSG_8argumentILj0EEEEENSH_INSG_5valueIiEEEEEEEEENSF_15normal_iteratorINSD_10device_ptrIiEEEEllEEPljS9_llNS7_10__identityEEEvT0_T1_T2_T3_T4_T6_E12temp_storage+56];
	selp.b64 	%rd332, %rd331, 0, %p120;
	add.s64 	%rd333, %rd330, %rd332;
	setp.gt.u32 	%p121, %r55, 192;
	ld.shared.u64 	%rd334, [_ZZN3cub18CUB_300001_SM_10006detail6reduce28DeviceReduceSingleTileKernelINS2_10policy_hubIljN4cuda3std3__44plusIlEEE10Policy1000EN6thrust24THRUST_300001_SM_1000_NS18transform_iteratorINSD_6detail10functional5actorINSG_9compositeIJNSG_16operator_adaptorINS7_7greaterIvEEEENSH_INSG_8argumentILj0EEEEENSH_INSG_5valueIiEEEEEEEEENSF_15normal_iteratorINSD_10device_ptrIiEEEEllEEPljS9_llNS7_10__identityEEEvT0_T1_T2_T3_T4_T6_E12temp_storage+64];
	selp.b64 	%rd335, %rd334, 0, %p121;
	add.s64 	%rd336, %rd333, %rd335;
	setp.gt.u32 	%p122, %r55, 224;
	ld.shared.u64 	%rd337, [_ZZN3cub18CUB_300001_SM_10006detail6reduce28DeviceReduceSingleTileKernelINS2_10policy_hubIljN4cuda3std3__44plusIlEEE10Policy1000EN6thrust24THRUST_300001_SM_1000_NS18transform_iteratorINSD_6detail10functional5actorINSG_9compositeIJNSG_16operator_adaptorINS7_7greaterIvEEEENSH_INSG_8argumentILj0EEEEENSH_INSG_5valueIiEEEEEEEEENSF_15normal_iteratorINSD_10device_ptrIiEEEEllEEPljS9_llNS7_10__identityEEEvT0_T1_T2_T3_T4_T6_E12temp_storage+72];
	selp.b64 	%rd338, %rd337, 0, %p122;
	add.s64 	%rd339, %rd336, %rd338;
	setp.gt.u32 	%p123, %r55, 256;
	ld.shared.u64 	%rd340, [_ZZN3cub18CUB_300001_SM_10006detail6reduce28DeviceReduceSingleTileKernelINS2_10policy_hubIljN4cuda3std3__44plusIlEEE10Policy1000EN6thrust24THRUST_300001_SM_1000_NS18transform_iteratorINSD_6detail10functional5actorINSG_9compositeIJNSG_16operator_adaptorINS7_7greaterIvEEEENSH_INSG_8argumentILj0EEEEENSH_INSG_5valueIiEEEEEEEEENSF_15normal_iteratorINSD_10device_ptrIiEEEEllEEPljS9_llNS7_10__identityEEEvT0_T1_T2_T3_T4_T6_E12temp_storage+80];
	selp.b64 	%rd341, %rd340, 0, %p123;
	add.s64 	%rd342, %rd339, %rd341;
	setp.gt.u32 	%p124, %r55, 288;
	ld.shared.u64 	%rd343, [_ZZN3cub18CUB_300001_SM_10006detail6reduce28DeviceReduceSingleTileKernelINS2_10policy_hubIljN4cuda3std3__44plusIlEEE10Policy1000EN6thrust24THRUST_300001_SM_1000_NS18transform_iteratorINSD_6detail10functional5actorINSG_9compositeIJNSG_16operator_adaptorINS7_7greaterIvEEEENSH_INSG_8argumentILj0EEEEENSH_INSG_5valueIiEEEEEEEEENSF_15normal_iteratorINSD_10device_ptrIiEEEEllEEPljS9_llNS7_10__identityEEEvT0_T1_T2_T3_T4_T6_E12temp_storage+88];
	selp.b64 	%rd344, %rd343, 0, %p124;
	add.s64 	%rd345, %rd342, %rd344;
	setp.gt.u32 	%p125, %r55, 320;
	ld.shared.u64 	%rd346, [_ZZN3cub18CUB_300001_SM_10006detail6reduce28DeviceReduceSingleTileKernelINS2_10policy_hubIljN4cuda3std3__44plusIlEEE10Policy1000EN6thrust24THRUST_300001_SM_1000_NS18transform_iteratorINSD_6detail10functional5actorINSG_9compositeIJNSG_16operator_adaptorINS7_7greaterIvEEEENSH_INSG_8argumentILj0EEEEENSH_INSG_5valueIiEEEEEEEEENSF_15normal_iteratorINSD_10device_ptrIiEEEEllEEPljS9_llNS7_10__identityEEEvT0_T1_T2_T3_T4_T6_E12temp_storage+96];
	selp.b64 	%rd347, %rd346, 0, %p125;
	add.s64 	%rd348, %rd345, %rd347;
	setp.gt.u32 	%p126, %r55, 352;
	ld.shared.u64 	%rd349, [_ZZN3cub18CUB_300001_SM_10006detail6reduce28DeviceReduceSingleTileKernelINS2_10policy_hubIljN4cuda3std3__44plusIlEEE10Policy1000EN6thrust24THRUST_300001_SM_1000_NS18transform_iteratorINSD_6detail10functional5actorINSG_9compositeIJNSG_16operator_adaptorINS7_7greaterIvEEEENSH_INSG_8argumentILj0EEEEENSH_INSG_5valueIiEEEEEEEEENSF_15normal_iteratorINSD_10device_ptrIiEEEEllEEPljS9_llNS7_10__identityEEEvT0_T1_T2_T3_T4_T6_E12temp_storage+104];
	selp.b64 	%rd350, %rd349, 0, %p126;
	add.s64 	%rd351, %rd348, %rd350;
	setp.gt.u32 	%p127, %r55, 384;
	ld.shared.u64 	%rd352, [_ZZN3cub18CUB_300001_SM_10006detail6reduce28DeviceReduceSingleTileKernelINS2_10policy_hubIljN4cuda3std3__44plusIlEEE10Policy1000EN6thrust24THRUST_300001_SM_1000_NS18transform_iteratorINSD_6detail10functional5actorINSG_9compositeIJNSG_16operator_adaptorINS7_7greaterIvEEEENSH_INSG_8argumentILj0EEEEENSH_INSG_5valueIiEEEEEEEEENSF_15normal_iteratorINSD_10device_ptrIiEEEEllEEPljS9_llNS7_10__identityEEEvT0_T1_T2_T3_T4_T6_E12temp_storage+112];
	selp.b64 	%rd353, %rd352, 0, %p127;
	add.s64 	%rd354, %rd351, %rd353;
	setp.gt.u32 	%p128, %r55, 416;
	ld.shared.u64 	%rd355, [_ZZN3cub18CUB_300001_SM_10006detail6reduce28DeviceReduceSingleTileKernelINS2_10policy_hubIljN4cuda3std3__44plusIlEEE10Policy1000EN6thrust24THRUST_300001_SM_1000_NS18transform_iteratorINSD_6detail10functional5actorINSG_9compositeIJNSG_16operator_adaptorINS7_7greaterIvEEEENSH_INSG_8argumentILj0EEEEENSH_INSG_5valueIiEEEEEEEEENSF_15normal_iteratorINSD_10device_ptrIiEEEEllEEPljS9_llNS7_10__identityEEEvT0_T1_T2_T3_T4_T6_E12temp_storage+120];
	selp.b64 	%rd356, %rd355, 0, %p128;
	add.s64 	%rd357, %rd354, %rd356;
	setp.gt.u32 	%p129, %r55, 448;
	ld.shared.u64 	%rd358, [_ZZN3cub18CUB_300001_SM_10006detail6reduce28DeviceReduceSingleTileKernelINS2_10policy_hubIljN4cuda3std3__44plusIlEEE10Policy1000EN6thrust24THRUST_300001_SM_1000_NS18transform_iteratorINSD_6detail10functional5actorINSG_9compositeIJNSG_16operator_adaptorINS7_7greaterIvEEEENSH_INSG_8argumentILj0EEEEENSH_INSG_5valueIiEEEEEEEEENSF_15normal_iteratorINSD_10device_ptrIiEEEEllEEPljS9_llNS7_10__identityEEEvT0_T1_T2_T3_T4_T6_E12temp_storage+128];
	selp.b64 	%rd359, %rd358, 0, %p129;
	add.s64 	%rd360, %rd357, %rd359;
	setp.gt.u32 	%p130, %r55, 480;
	ld.shared.u64 	%rd361, [_ZZN3cub18CUB_300001_SM_10006detail6reduce28DeviceReduceSingleTileKernelINS2_10policy_hubIljN4cuda3std3__44plusIlEEE10Policy1000EN6thrust24THRUST_300001_SM_1000_NS18transform_iteratorINSD_6detail10functional5actorINSG_9compositeIJNSG_16operator_adaptorINS7_7greaterIvEEEENSH_INSG_8argumentILj0EEEEENSH_INSG_5valueIiEEEEEEEEENSF_15normal_iteratorINSD_10device_ptrIiEEEEllEEPljS9_llNS7_10__identityEEEvT0_T1_T2_T3_T4_T6_E12temp_storage+136];
	selp.b64 	%rd362, %rd361, 0, %p130;
	add.s64 	%rd430, %rd360, %rd362;
	bra.uni 	$L__BB4_50;
$L__BB4_28:
	mov.u32 	%r24, %tid.x;
	mul.wide.u32 	%rd52, %r24, 4;
	add.s64 	%rd28, %rd2, %rd52;
	ld.global.u32 	%r57, [%rd28];
	setp.gt.s32 	%p3, %r57, %r54;
	selp.u64 	%rd53, 1, 0, %p3;
	ld.global.u32 	%r58, [%rd28+2048];
	setp.gt.s32 	%p4, %r58, %r54;
	selp.u64 	%rd54, 1, 0, %p4;
	ld.global.u32 	%r59, [%rd28+4096];
	setp.gt.s32 	%p5, %r59, %r54;
	selp.u64 	%rd55, 1, 0, %p5;
	ld.global.u32 	%r60, [%rd28+6144];
	setp.gt.s32 	%p6, %r60, %r54;
	selp.u64 	%rd56, 1, 0, %p6;
	ld.global.u32 	%r61, [%rd28+8192];
	setp.gt.s32 	%p7, %r61, %r54;
	selp.u64 	%rd57, 1, 0, %p7;
	ld.global.u32 	%r62, [%rd28+10240];
	setp.gt.s32 	%p8, %r62, %r54;
	selp.u64 	%rd58, 1, 0, %p8;
	ld.global.u32 	%r63, [%rd28+12288];
	setp.gt.s32 	%p9, %r63, %r54;
	selp.u64 	%rd59, 1, 0, %p9;
	add.s64 	%rd60, %rd54, %rd53;
	add.s64 	%rd61, %rd60, %rd55;
	add.s64 	%rd62, %rd61, %rd56;
	add.s64 	%rd63, %rd62, %rd57;
	add.s64 	%rd64, %rd63, %rd58;
	add.s64 	%rd429, %rd64, %rd59;
	add.s32 	%r25, %r55, -3584;
	setp.lt.u32 	%p10, %r25, 3584;
	mov.b32 	%r353, 3584;
	@%p10 bra 	$L__BB4_32;
	mov.b32 	%r353, 3584;
$L__BB4_30:
	mul.wide.u32 	%rd65, %r353, 4;
	add.s64 	%rd66, %rd28, %rd65;
	ld.global.u32 	%r65, [%rd66];
	setp.gt.s32 	%p11, %r65, %r54;
	selp.u64 	%rd67, 1, 0, %p11;
	ld.global.u32 	%r66, [%rd66+2048];
	setp.gt.s32 	%p12, %r66, %r54;
	selp.u64 	%rd68, 1, 0, %p12;
	ld.global.u32 	%r67, [%rd66+4096];
	setp.gt.s32 	%p13, %r67, %r54;
	selp.u64 	%rd69, 1, 0, %p13;
	ld.global.u32 	%r68, [%rd66+6144];
	setp.gt.s32 	%p14, %r68, %r54;
	selp.u64 	%rd70, 1, 0, %p14;
	ld.global.u32 	%r69, [%rd66+8192];
	setp.gt.s32 	%p15, %r69, %r54;
	selp.u64 	%rd71, 1, 0, %p15;
	ld.global.u32 	%r70, [%rd66+10240];
	setp.gt.s32 	%p16, %r70, %r54;
	selp.u64 	%rd72, 1, 0, %p16;
	ld.global.u32 	%r71, [%rd66+12288];
	setp.gt.s32 	%p17, %r71, %r54;
	selp.u64 	%rd73, 1, 0, %p17;
	add.s64 	%rd74, %rd429, %rd67;
	add.s64 	%rd75, %rd74, %rd68;
	add.s64 	%rd76, %rd75, %rd69;
	add.s64 	%rd77, %rd76, %rd70;
	add.s64 	%rd78, %rd77, %rd71;
	add.s64 	%rd79, %rd78, %rd72;
	add.s64 	%rd429, %rd79, %rd73;
	sub.s32 	%r72, %r55, %r353;
	setp.lt.u32 	%p18, %r72, 3584;
	@%p18 bra 	$L__BB4_46;
	add.s32 	%r353, %r353, 3584;
	setp.le.u32 	%p19, %r353, %r25;
	@%p19 bra 	$L__BB4_30;
$L__BB4_32:
	setp.le.u32 	%p20, %r55, %r353;
	sub.s32 	%r73, %r55, %r353;
	setp.ge.s32 	%p21, %r24, %r73;
	or.pred  	%p22, %p20, %p21;
	@%p22 bra 	$L__BB4_46;
	not.b32 	%r75, %r24;
	add.s32 	%r76, %r55, %r75;
	sub.s32 	%r77, %r76, %r353;
	shr.u32 	%r78, %r77, 9;
	add.s32 	%r29, %r78, 1;
	and.b32  	%r30, %r29, 15;
	setp.lt.u32 	%p23, %r77, 7680;
	mov.u32 	%r358, %r24;
	@%p23 bra 	$L__BB4_37;
	or.b32  	%r356, %r24, 4096;
	add.s32 	%r355, %r24, %r353;
	and.b32  	%r79, %r29, 16777200;
	neg.s32 	%r354, %r79;
$L__BB4_35:
	.pragma "nounroll";
	mul.wide.u32 	%rd81, %r355, 4;
	add.s64 	%rd82, %rd2, %rd81;
	ld.global.u32 	%r80, [%rd82];
	setp.gt.s32 	%p24, %r80, %r54;
	selp.u64 	%rd83, 1, 0, %p24;
	add.s64 	%rd84, %rd429, %rd83;
	add.s32 	%r81, %r355, 512;
	mul.wide.u32 	%rd85, %r81, 4;
	add.s64 	%rd86, %rd2, %rd85;
	ld.global.u32 	%r82, [%rd86];
	setp.gt.s32 	%p25, %r82, %r54;
	selp.u64 	%rd87, 1, 0, %p25;
	add.s64 	%rd88, %rd84, %rd87;
	add.s32 	%r83, %r355, 1024;
	mul.wide.u32 	%rd89, %r83, 4;
	add.s64 	%rd90, %rd2, %rd89;
	ld.global.u32 	%r84, [%rd90];
	setp.gt.s32 	%p26, %r84, %r54;
	selp.u64 	%rd91, 1, 0, %p26;
	add.s64 	%rd92, %rd88, %rd91;
	add.s32 	%r85, %r355, 1536;
	mul.wide.u32 	%rd93, %r85, 4;
	add.s64 	%rd94, %rd2, %rd93;
	ld.global.u32 	%r86, [%rd94];
	setp.gt.s32 	%p27, %r86, %r54;
	selp.u64 	%rd95, 1, 0, %p27;
	add.s64 	%rd96, %rd92, %rd95;
	add.s32 	%r87, %r355, 2048;
	mul.wide.u32 	%rd97, %r87, 4;
	add.s64 	%rd98, %rd2, %rd97;
	ld.global.u32 	%r88, [%rd98];
	setp.gt.s32 	%p28, %r88, %r54;
	selp.u64 	%rd99, 1, 0, %p28;
	add.s64 	%rd100, %rd96, %rd99;
	add.s32 	%r89, %r355, 2560;
	mul.wide.u32 	%rd101, %r89, 4;
	add.s64 	%rd102, %rd2, %rd101;
	ld.global.u32 	%r90, [%rd102];
	setp.gt.s32 	%p29, %r90, %r54;
	selp.u64 	%rd103, 1, 0, %p29;
	add.s64 	%rd104, %rd100, %rd103;
	add.s32 	%r91, %r355, 3072;
	mul.wide.u32 	%rd105, %r91, 4;
	add.s64 	%rd106, %rd2, %rd105;
	ld.global.u32 	%r92, [%rd106];
	setp.gt.s32 	%p30, %r92, %r54;
	selp.u64 	%rd107, 1, 0, %p30;
	add.s64 	%rd108, %rd104, %rd107;
	add.s32 	%r93, %r355, 3584;
	mul.wide.u32 	%rd109, %r93, 4;
	add.s64 	%rd110, %rd2, %rd109;
	ld.global.u32 	%r94, [%rd110];
	setp.gt.s32 	%p31, %r94, %r54;
	selp.u64 	%rd111, 1, 0, %p31;
	add.s64 	%rd112, %rd108, %rd111;
	add.s32 	%r95, %r355, 4096;
	mul.wide.u32 	%rd113, %r95, 4;
	add.s64 	%rd114, %rd2, %rd113;
	ld.global.u32 	%r96, [%rd114];
	setp.gt.s32 	%p32, %r96, %r54;
	selp.u64 	%rd115, 1, 0, %p32;
	add.s64 	%rd116, %rd112, %rd115;
	add.s32 	%r97, %r355, 4608;
	mul.wide.u32 	%rd117, %r97, 4;
	add.s64 	%rd118, %rd2, %rd117;
	ld.global.u32 	%r98, [%rd118];
	setp.gt.s32 	%p33, %r98, %r54;
	selp.u64 	%rd119, 1, 0, %p33;
	add.s64 	%rd120, %rd116, %rd119;
	add.s32 	%r99, %r355, 5120;
	mul.wide.u32 	%rd121, %r99, 4;
	add.s64 	%rd122, %rd2, %rd121;
	ld.global.u32 	%r100, [%rd122];
	setp.gt.s32 	%p34, %r100, %r54;
	selp.u64 	%rd123, 1, 0, %p34;
	add.s64 	%rd124, %rd120, %rd123;
	add.s32 	%r101, %r355, 5632;
	mul.wide.u32 	%rd125, %r101, 4;
	add.s64 	%rd126, %rd2, %rd125;
	ld.global.u32 	%r102, [%rd126];
	setp.gt.s32 	%p35, %r102, %r54;
	selp.u64 	%rd127, 1, 0, %p35;
	add.s64 	%rd128, %rd124, %rd127;
	add.s32 	%r103, %r355, 6144;
	mul.wide.u32 	%rd129, %r103, 4;
	add.s64 	%rd130, %rd2, %rd129;
	ld.global.u32 	%r104, [%rd130];
	setp.gt.s32 	%p36, %r104, %r54;
	selp.u64 	%rd131, 1, 0, %p36;
	add.s64 	%rd132, %rd128, %rd131;
	add.s32 	%r105, %r355, 6656;
	mul.wide.u32 	%rd133, %r105, 4;
	add.s64 	%rd134, %rd2, %rd133;
	ld.global.u32 	%r106, [%rd134];
	setp.gt.s32 	%p37, %r106, %r54;
	selp.u64 	%rd135, 1, 0, %p37;
	add.s64 	%rd136, %rd132, %rd135;
	add.s32 	%r107, %r355, 7168;
	mul.wide.u32 	%rd137, %r107, 4;
	add.s64 	%rd138, %rd2, %rd137;
	ld.global.u32 	%r108, [%rd138];
	setp.gt.s32 	%p38, %r108, %r54;
	selp.u64 	%rd139, 1, 0, %p38;
	add.s64 	%rd140, %rd136, %rd139;
	add.s32 	%r109, %r355, 7680;
	mul.wide.u32 	%rd141, %r109, 4;
	add.s64 	%rd142, %rd2, %rd141;
	ld.global.u32 	%r110, [%rd142];
	setp.gt.s32 	%p39, %r110, %r54;
	selp.u64 	%rd143, 1, 0, %p39;
	add.s64 	%rd429, %rd140, %rd143;
	add.s32 	%r356, %r356, 8192;
	add.s32 	%r355, %r355, 8192;
	add.s32 	%r354, %r354, 16;
	setp.ne.s32 	%p40, %r354, 0;
	@%p40 bra 	$L__BB4_35;
	add.s32 	%r358, %r356, -4096;
$L__BB4_37:
	setp.eq.s32 	%p41, %r30, 0;
	@%p41 bra 	$L__BB4_46;
	and.b32  	%r42, %r29, 7;
	setp.lt.u32 	%p42, %r30, 8;
	@%p42 bra 	$L__BB4_40;
	add.s32 	%r111, %r358, %r353;
	mul.wide.u32 	%rd145, %r111, 4;
	add.s64 	%rd146, %rd2, %rd145;
	ld.global.u32 	%r112, [%rd146];
	setp.gt.s32 	%p43, %r112, %r54;
	selp.u64 	%rd147, 1, 0, %p43;
	add.s64 	%rd148, %rd429, %rd147;
	add.s32 	%r113, %r111, 512;
	mul.wide.u32 	%rd149, %r113, 4;
	add.s64 	%rd150, %rd2, %rd149;
	ld.global.u32 	%r114, [%rd150];
	setp.gt.s32 	%p44, %r114, %r54;
	selp.u64 	%rd151, 1, 0, %p44;
	add.s64 	%rd152, %rd148, %rd151;
	add.s32 	%r115, %r111, 1024;
	mul.wide.u32 	%rd153, %r115, 4;
	add.s64 	%rd154, %rd2, %rd153;
	ld.global.u32 	%r116, [%rd154];
	setp.gt.s32 	%p45, %r116, %r54;
	selp.u64 	%rd155, 1, 0, %p45;
	add.s64 	%rd156, %rd152, %rd155;
	add.s32 	%r117, %r111, 1536;
	mul.wide.u32 	%rd157, %r117, 4;
	add.s64 	%rd158, %rd2, %rd157;
	ld.global.u32 	%r118, [%rd158];
	setp.gt.s32 	%p46, %r118, %r54;
	selp.u64 	%rd159, 1, 0, %p46;
	add.s64 	%rd160, %rd156, %rd159;
	add.s32 	%r119, %r111, 2048;
	mul.wide.u32 	%rd161, %r119, 4;
	add.s64 	%rd162, %rd2, %rd161;
	ld.global.u32 	%r120, [%rd162];
	setp.gt.s32 	%p47, %r120, %r54;
	selp.u64 	%rd163, 1, 0, %p47;
	add.s64 	%rd164, %rd160, %rd163;
	add.s32 	%r121, %r111, 2560;
	mul.wide.u32 	%rd165, %r121, 4;
	add.s64 	%rd166, %rd2, %rd165;
	ld.global.u32 	%r122, [%rd166];
	setp.gt.s32 	%p48, %r122, %r54;
	selp.u64 	%rd167, 1, 0, %p48;
	add.s64 	%rd168, %rd164, %rd167;
	add.s32 	%r123, %r111, 3072;
	mul.wide.u32 	%rd169, %r123, 4;
	add.s64 	%rd170, %rd2, %rd169;
	ld.global.u32 	%r124, [%rd170];
	setp.gt.s32 	%p49, %r124, %r54;
	selp.u64 	%rd171, 1, 0, %p49;
	add.s64 	%rd172, %rd168, %rd171;
	add.s32 	%r125, %r111, 3584;
	mul.wide.u32 	%rd173, %r125, 4;
	add.s64 	%rd174, %rd2, %rd173;
	ld.global.u32 	%r126, [%rd174];
	setp.gt.s32 	%p50, %r126, %r54;
	selp.u64 	%rd175, 1, 0, %p50;
	add.s64 	%rd429, %rd172, %rd175;
	add.s32 	%r358, %r358, 4096;
$L__BB4_40:
	setp.eq.s32 	%p51, %r42, 0;
	@%p51 bra 	$L__BB4_46;
	and.b32  	%r45, %r29, 3;
	setp.lt.u32 	%p52, %r42, 4;
	@%p52 bra 	$L__BB4_43;
	add.s32 	%r127, %r358, %r353;
	mul.wide.u32 	%rd177, %r127, 4;
	add.s64 	%rd178, %rd2, %rd177;
	ld.global.u32 	%r128, [%rd178];
	setp.gt.s32 	%p53, %r128, %r54;
	selp.u64 	%rd179, 1, 0, %p53;
	add.s64 	%rd180, %rd429, %rd179;
	add.s32 	%r129, %r127, 512;
	mul.wide.u32 	%rd181, %r129, 4;
	add.s64 	%rd182, %rd2, %rd181;
	ld.global.u32 	%r130, [%rd182];
	setp.gt.s32 	%p54, %r130, %r54;
	selp.u64 	%rd183, 1, 0, %p54;
	add.s64 	%rd184, %rd180, %rd183;
	add.s32 	%r131, %r127, 1024;
	mul.wide.u32 	%rd185, %r131, 4;
	add.s64 	%rd186, %rd2, %rd185;
	ld.global.u32 	%r132, [%rd186];
	setp.gt.s32 	%p55, %r132, %r54;
	selp.u64 	%rd187, 1, 0, %p55;
	add.s64 	%rd188, %rd184, %rd187;
	add.s32 	%r133, %r127, 1536;
	mul.wide.u32 	%rd189, %r133, 4;
	add.s64 	%rd190, %rd2, %rd189;
	ld.global.u32 	%r134, [%rd190];
	setp.gt.s32 	%p56, %r134, %r54;
	selp.u64 	%rd191, 1, 0, %p56;
	add.s64 	%rd429, %rd188, %rd191;
	add.s32 	%r358, %r358, 2048;
$L__BB4_43:
	setp.eq.s32 	%p57, %r45, 0;
	@%p57 bra 	$L__BB4_46;
	add.s32 	%r361, %r358, %r353;
	neg.s32 	%r360, %r45;
$L__BB4_45:
	.pragma "nounroll";
	mul.wide.u32 	%rd192, %r361, 4;
	add.s64 	%rd193, %rd2, %rd192;
	ld.global.u32 	%r135, [%rd193];
	setp.gt.s32 	%p58, %r135, %r54;
	selp.u64 	%rd194, 1, 0, %p58;
	add.s64 	%rd429, %rd429, %rd194;
	add.s32 	%r361, %r361, 512;
	add.s32 	%r360, %r360, 1;
	setp.ne.s32 	%p59, %r360, 0;
	@%p59 bra 	$L__BB4_45;
$L__BB4_46:
	// begin inline asm
	mov.u32 %r136, %laneid;
	// end inline asm
	mov.b64 	{%r138, %r143}, %rd429;
	mov.b32 	%r144, 1;
	mov.b32 	%r185, 31;
	mov.b32 	%r186, -1;
	// begin inline asm
	shfl.sync.down.b32 %r137, %r138, %r144, %r185, %r186;
	// end inline asm
	// begin inline asm
	shfl.sync.down.b32 %r142, %r143, %r144, %r185, %r186;
	// end inline asm
	mov.b64 	%rd195, {%r137, %r142};
	setp.gt.s32 	%p60, %r136, 30;
	selp.b64 	%rd196, 0, %rd195, %p60;
	add.s64 	%rd197, %rd196, %rd429;
	mov.b64 	{%r148, %r153}, %rd197;
	mov.b32 	%r154, 2;
	// begin inline asm
	shfl.sync.down.b32 %r147, %r148, %r154, %r185, %r186;
	// end inline asm
	// begin inline asm
	shfl.sync.down.b32 %r152, %r153, %r154, %r185, %r186;
	// end inline asm
	mov.b64 	%rd198, {%r147, %r152};
	setp.gt.s32 	%p61, %r136, 29;
	selp.b64 	%rd199, 0, %rd198, %p61;
	add.s64 	%rd200, %rd199, %rd197;
	mov.b64 	{%r158, %r163}, %rd200;
	mov.b32 	%r164, 4;
	// begin inline asm
	shfl.sync.down.b32 %r157, %r158, %r164, %r185, %r186;
	// end inline asm
	// begin inline asm
	shfl.sync.down.b32 %r162, %r163, %r164, %r185, %r186;
	// end inline asm
	mov.b64 	%rd201, {%r157, %r162};
	setp.gt.s32 	%p62, %r136, 27;
	selp.b64 	%rd202, 0, %rd201, %p62;
	add.s64 	%rd203, %rd202, %rd200;
	mov.b64 	{%r168, %r173}, %rd203;
	mov.b32 	%r174, 8;
	// begin inline asm
	shfl.sync.down.b32 %r167, %r168, %r174, %r185, %r186;
	// end inline asm
	// begin inline asm
	shfl.sync.down.b32 %r172, %r173, %r174, %r185, %r186;
	// end inline asm
	mov.b64 	%rd204, {%r167, %r172};
	setp.gt.s32 	%p63, %r136, 23;
	selp.b64 	%rd205, 0, %rd204, %p63;
	add.s64 	%rd206, %rd205, %rd203;
	mov.b64 	{%r178, %r183}, %rd206;
	mov.b32 	%r184, 16;
	// begin inline asm
	shfl.sync.down.b32 %r177, %r178, %r184, %r185, %r186;
	// end inline asm
	// begin inline asm
	shfl.sync.down.b32 %r182, %r183, %r184, %r185, %r186;
	// end inline asm
	mov.b64 	%rd207, {%r177, %r182};
	setp.gt.s32 	%p64, %r136, 15;
	selp.b64 	%rd208, 0, %rd207, %p64;
	add.s64 	%rd430, %rd208, %rd206;
	setp.ne.s32 	%p65, %r136, 0;
	@%p65 bra 	$L__BB4_48;
	shr.u32 	%r187, %r24, 2;
	and.b32  	%r188, %r187, 248;
	mov.u32 	%r189, _ZZN3cub18CUB_300001_SM_10006detail6reduce28DeviceReduceSingleTileKernelINS2_10policy_hubIljN4cuda3std3__44plusIlEEE10Policy1000EN6thrust24THRUST_300001_SM_1000_NS18transform_iteratorINSD_6detail10functional5actorINSG_9compositeIJNSG_16operator_adaptorINS7_7greaterIvEEEENSH_INSG_8argumentILj0EEEEENSH_INSG_5valueIiEEEEEEEEENSF_15normal_iteratorINSD_10device_ptrIiEEEEllEEPljS9_llNS7_10__identityEEEvT0_T1_T2_T3_T4_T6_E12temp_storage;
	add.s32 	%r190, %r189, %r188;
	st.shared.u64 	[%r190+16], %rd430;
$L__BB4_48:
	bar.sync 	0;
	setp.ne.s32 	%p66, %r24, 0;
	@%p66 bra 	$L__BB4_50;
	ld.shared.u64 	%rd209, [_ZZN3cub18CUB_300001_SM_10006detail6reduce28DeviceReduceSingleTileKernelINS2_10policy_hubIljN4cuda3std3__44plusIlEEE10Policy1000EN6thrust24THRUST_300001_SM_1000_NS18transform_iteratorINSD_6detail10functional5actorINSG_9compositeIJNSG_16operator_adaptorINS7_7greaterIvEEEENSH_INSG_8argumentILj0EEEEENSH_INSG_5valueIiEEEEEEEEENSF_15normal_iteratorINSD_10device_ptrIiEEEEllEEPljS9_llNS7_10__identityEEEvT0_T1_T2_T3_T4_T6_E12temp_storage+24];
	add.s64 	%rd210, %rd209, %rd430;
	ld.shared.u64 	%rd211, [_ZZN3cub18CUB_300001_SM_10006detail6reduce28DeviceReduceSingleTileKernelINS2_10policy_hubIljN4cuda3std3__44plusIlEEE10Policy1000EN6thrust24THRUST_300001_SM_1000_NS18transform_iteratorINSD_6detail10functional5actorINSG_9compositeIJNSG_16operator_adaptorINS7_7greaterIvEEEENSH_INSG_8argumentILj0EEEEENSH_INSG_5valueIiEEEEEEEEENSF_15normal_iteratorINSD_10device_ptrIiEEEEllEEPljS9_llNS7_10__identityEEEvT0_T1_T2_T3_T4_T6_E12temp_storage+32];
	add.s64 	%rd212, %rd210, %rd211;
	ld.shared.u64 	%rd213, [_ZZN3cub18CUB_300001_SM_10006detail6reduce28DeviceReduceSingleTileKernelINS2_10policy_hubIljN4cuda3std3__44plusIlEEE10Policy1000EN6thrust24THRUST_300001_SM_1000_NS18transform_iteratorINSD_6detail10functional5actorINSG_9compositeIJNSG_16operator_adaptorINS7_7greaterIvEEEENSH_INSG_8argumentILj0EEEEENSH_INSG_5valueIiEEEEEEEEENSF_15normal_iteratorINSD_10device_ptrIiEEEEllEEPljS9_llNS7_10__identityEEEvT0_T1_T2_T3_T4_T6_E12temp_storage+40];
	add.s64 	%rd214, %rd212, %rd213;
	ld.shared.u64 	%rd215, [_ZZN3cub18CUB_300001_SM_10006detail6reduce28DeviceReduceSingleTileKernelINS2_10policy_hubIljN4cuda3std3__44plusIlEEE10Policy1000EN6thrust24THRUST_300001_SM_1000_NS18transform_iteratorINSD_6detail10functional5actorINSG_9compositeIJNSG_16operator_adaptorINS7_7greaterIvEEEENSH_INSG_8argumentILj0EEEEENSH_INSG_5valueIiEEEEEEEEENSF_15normal_iteratorINSD_10device_ptrIiEEEEllEEPljS9_llNS7_10__identityEEEvT0_T1_T2_T3_T4_T6_E12temp_storage+48];
	add.s64 	%rd216, %rd214, %rd215;
	ld.shared.u64 	%rd217, [_ZZN3cub18CUB_300001_SM_10006detail6reduce28DeviceReduceSingleTileKernelINS2_10policy_hubIljN4cuda3std3__44plusIlEEE10Policy1000EN6thrust24THRUST_300001_SM_1000_NS18transform_iteratorINSD_6detail10functional5actorINSG_9compositeIJNSG_16operator_adaptorINS7_7greaterIvEEEENSH_INSG_8argumentILj0EEEEENSH_INSG_5valueIiEEEEEEEEENSF_15normal_iteratorINSD_10device_ptrIiEEEEllEEPljS9_llNS7_10__identityEEEvT0_T1_T2_T3_T4_T6_E12temp_storage+56];
	add.s64 	%rd218, %rd216, %rd217;
	ld.shared.u64 	%rd219, [_ZZN3cub18CUB_300001_SM_10006detail6reduce28DeviceReduceSingleTileKernelINS2_10policy_hubIljN4cuda3std3__44plusIlEEE10Policy1000EN6thrust24THRUST_300001_SM_1000_NS18transform_iteratorINSD_6detail10functional5actorINSG_9compositeIJNSG_16operator_adaptorINS7_7greaterIvEEEENSH_INSG_8argumentILj0EEEEENSH_INSG_5valueIiEEEEEEEEENSF_15normal_iteratorINSD_10device_ptrIiEEEEllEEPljS9_llNS7_10__identityEEEvT0_T1_T2_T3_T4_T6_E12temp_storage+64];
	add.s64 	%rd220, %rd218, %rd219;
	ld.shared.u64 	%rd221, [_ZZN3cub18CUB_300001_SM_10006detail6reduce28DeviceReduceSingleTileKernelINS2_10policy_hubIljN4cuda3std3__44plusIlEEE10Policy1000EN6thrust24THRUST_300001_SM_1000_NS18transform_iteratorINSD_6detail10functional5actorINSG_9compositeIJNSG_16operator_adaptorINS7_7greaterIvEEEENSH_INSG_8argumentILj0EEEEENSH_INSG_5valueIiEEEEEEEEENSF_15normal_iteratorINSD_10device_ptrIiEEEEllEEPljS9_llNS7_10__identityEEEvT0_T1_T2_T3_T4_T6_E12temp_storage+72];
	add.s64 	%rd222, %rd220, %rd221;
	ld.shared.u64 	%rd223, [_ZZN3cub18CUB_300001_SM_10006detail6reduce28DeviceReduceSingleTileKernelINS2_10policy_hubIljN4cuda3std3__44plusIlEEE10Policy1000EN6thrust24THRUST_300001_SM_1000_NS18transform_iteratorINSD_6detail10functional5actorINSG_9compositeIJNSG_16operator_adaptorINS7_7greaterIvEEEENSH_INSG_8argumentILj0EEEEENSH_INSG_5valueIiEEEEEEEEENSF_15normal_iteratorINSD_10device_ptrIiEEEEllEEPljS9_llNS7_10__identityEEEvT0_T1_T2_T3_T4_T6_E12temp_storage+80];
	add.s64 	%rd224, %rd222, %rd223;
	ld.shared.u64 	%rd225, [_ZZN3cub18CUB_300001_SM_10006detail6reduce28DeviceReduceSingleTileKernelINS2_10policy_hubIljN4cuda3std3__44plusIlEEE10Policy1000EN6thrust24THRUST_300001_SM_1000_NS18transform_iteratorINSD_6detail10functional5actorINSG_9compositeIJNSG_16operator_adaptorINS7_7greaterIvEEEENSH_INSG_8argumentILj0EEEEENSH_INSG_5valueIiEEEEEEEEENSF_15normal_iteratorINSD_10device_ptrIiEEEEllEEPljS9_llNS7_10__identityEEEvT0_T1_T2_T3_T4_T6_E12temp_storage+88];
	add.s64 	%rd226, %rd224, %rd225;
	ld.shared.u64 	%rd227, [_ZZN3cub18CUB_300001_SM_10006detail6reduce28DeviceReduceSingleTileKernelINS2_10policy_hubIljN4cuda3std3__44plusIlEEE10Policy1000EN6thrust24THRUST_300001_SM_1000_NS18transform_iteratorINSD_6detail10functional5actorINSG_9compositeIJNSG_16operator_adaptorINS7_7greaterIvEEEENSH_INSG_8argumentILj0EEEEENSH_INSG_5valueIiEEEEEEEEENSF_15normal_iteratorINSD_10device_ptrIiEEEEllEEPljS9_llNS7_10__identityEEEvT0_T1_T2_T3_T4_T6_E12temp_storage+96];
	add.s64 	%rd228, %rd226, %rd227;
	ld.shared.u64 	%rd229, [_ZZN3cub18CUB_300001_SM_10006detail6reduce28DeviceReduceSingleTileKernelINS2_10policy_hubIljN4cuda3std3__44plusIlEEE10Policy1000EN6thrust24THRUST_300001_SM_1000_NS18transform_iteratorINSD_6detail10functional5actorINSG_9compositeIJNSG_16operator_adaptorINS7_7greaterIvEEEENSH_INSG_8argumentILj0EEEEENSH_INSG_5valueIiEEEEEEEEENSF_15normal_iteratorINSD_10device_ptrIiEEEEllEEPljS9_llNS7_10__identityEEEvT0_T1_T2_T3_T4_T6_E12temp_storage+104];
	add.s64 	%rd230, %rd228, %rd229;
	ld.shared.u64 	%rd231, [_ZZN3cub18CUB_300001_SM_10006detail6reduce28DeviceReduceSingleTileKernelINS2_10policy_hubIljN4cuda3std3__44plusIlEEE10Policy1000EN6thrust24THRUST_300001_SM_1000_NS18transform_iteratorINSD_6detail10functional5actorINSG_9compositeIJNSG_16operator_adaptorINS7_7greaterIvEEEENSH_INSG_8argumentILj0EEEEENSH_INSG_5valueIiEEEEEEEEENSF_15normal_iteratorINSD_10device_ptrIiEEEEllEEPljS9_llNS7_10__identityEEEvT0_T1_T2_T3_T4_T6_E12temp_storage+112];
	add.s64 	%rd232, %rd230, %rd231;
	ld.shared.u64 	%rd233, [_ZZN3cub18CUB_300001_SM_10006detail6reduce28DeviceReduceSingleTileKernelINS2_10policy_hubIljN4cuda3std3__44plusIlEEE10Policy1000EN6thrust24THRUST_300001_SM_1000_NS18transform_iteratorINSD_6detail10functional5actorINSG_9compositeIJNSG_16operator_adaptorINS7_7greaterIvEEEENSH_INSG_8argumentILj0EEEEENSH_INSG_5valueIiEEEEEEEEENSF_15normal_iteratorINSD_10device_ptrIiEEEEllEEPljS9_llNS7_10__identityEEEvT0_T1_T2_T3_T4_T6_E12temp_storage+120];
	add.s64 	%rd234, %rd232, %rd233;
	ld.shared.u64 	%rd235, [_ZZN3cub18CUB_300001_SM_10006detail6reduce28DeviceReduceSingleTileKernelINS2_10policy_hubIljN4cuda3std3__44plusIlEEE10Policy1000EN6thrust24THRUST_300001_SM_1000_NS18transform_iteratorINSD_6detail10functional5actorINSG_9compositeIJNSG_16operator_adaptorINS7_7greaterIvEEEENSH_INSG_8argumentILj0EEEEENSH_INSG_5valueIiEEEEEEEEENSF_15normal_iteratorINSD_10device_ptrIiEEEEllEEPljS9_llNS7_10__identityEEEvT0_T1_T2_T3_T4_T6_E12temp_storage+128];
	add.s64 	%rd236, %rd234, %rd235;
	ld.shared.u64 	%rd237, [_ZZN3cub18CUB_300001_SM_10006detail6reduce28DeviceReduceSingleTileKernelINS2_10policy_hubIljN4cuda3std3__44plusIlEEE10Policy1000EN6thrust24THRUST_300001_SM_1000_NS18transform_iteratorINSD_6detail10functional5actorINSG_9compositeIJNSG_16operator_adaptorINS7_7greaterIvEEEENSH_INSG_8argumentILj0EEEEENSH_INSG_5valueIiEEEEEEEEENSF_15normal_iteratorINSD_10device_ptrIiEEEEllEEPljS9_llNS7_10__identityEEEvT0_T1_T2_T3_T4_T6_E12temp_storage+136];
	add.s64 	%rd430, %rd236, %rd237;
$L__BB4_50:
	mov.u32 	%r343, %tid.x;
	setp.ne.s32 	%p138, %r343, 0;
	@%p138 bra 	$L__BB4_52;
	add.s64 	%rd406, %rd430, %rd50;
	st.global.u64 	[%rd1], %rd406;
$L__BB4_52:
	ret;

}
	// .globl	_ZN3cub18CUB_300001_SM_10006detail6reduce18DeviceReduceKernelINS2_10policy_hubIljN4cuda3std3__44plusIlEEE10Policy1000EN6thrust24THRUST_300001_SM_1000_NS18transform_iteratorINSD_6detail10functional5actorINSG_9compositeIJNSG_16operator_adaptorINS7_7greaterIvEEEENSH_INSG_8argumentILj0EEEEENSH_INSG_5valueIiEEEEEEEEENSF_15normal_iteratorINSD_10device_ptrIiEEEEllEEjS9_lNS7_10__identityEEEvT0_PT3_T1_NS0_13GridEvenShareIS14_EET2_T4_
.visible .entry _ZN3cub18CUB_300001_SM_10006detail6reduce18DeviceReduceKernelINS2_10policy_hubIljN4cuda3std3__44plusIlEEE10Policy1000EN6thrust24THRUST_300001_SM_1000_NS18transform_iteratorINSD_6detail10functional5actorINSG_9compositeIJNSG_16operator_adaptorINS7_7greaterIvEEEENSH_INSG_8argumentILj0EEEEENSH_INSG_5valueIiEEEEEEEEENSF_15normal_iteratorINSD_10device_ptrIiEEEEllEEjS9_lNS7_10__identityEEEvT0_PT3_T1_NS0_13GridEvenShareIS14_EET2_T4_(
	.param .align 8 .b8 _ZN3cub18CUB_300001_SM_10006detail6reduce18DeviceReduceKernelINS2_10policy_hubIljN4cuda3std3__44plusIlEEE10Policy1000EN6thrust24THRUST_300001_SM_1000_NS18transform_iteratorINSD_6detail10functional5actorINSG_9compositeIJNSG_16operator_adaptorINS7_7greaterIvEEEENSH_INSG_8argumentILj0EEEEENSH_INSG_5valueIiEEEEEEEEENSF_15normal_iteratorINSD_10device_ptrIiEEEEllEEjS9_lNS7_10__identityEEEvT0_PT3_T1_NS0_13GridEvenShareIS14_EET2_T4__param_0[16],
	.param .u64 .ptr .align 1 _ZN3cub18CUB_300001_SM_10006detail6reduce18DeviceReduceKernelINS2_10policy_hubIljN4cuda3std3__44plusIlEEE10Policy1000EN6thrust24THRUST_300001_SM_1000_NS18transform_iteratorINSD_6detail10functional5actorINSG_9compositeIJNSG_16operator_adaptorINS7_7greaterIvEEEENSH_INSG_8argumentILj0EEEEENSH_INSG_5valueIiEEEEEEEEENSF_15normal_iteratorINSD_10device_ptrIiEEEEllEEjS9_lNS7_10__identityEEEvT0_PT3_T1_NS0_13GridEvenShareIS14_EET2_T4__param_1,
	.param .u32 _ZN3cub18CUB_300001_SM_10006detail6reduce18DeviceReduceKernelINS2_10policy_hubIljN4cuda3std3__44plusIlEEE10Policy1000EN6thrust24THRUST_300001_SM_1000_NS18transform_iteratorINSD_6detail10functional5actorINSG_9compositeIJNSG_16operator_adaptorINS7_7greaterIvEEEENSH_INSG_8argumentILj0EEEEENSH_INSG_5valueIiEEEEEEEEENSF_15normal_iteratorINSD_10device_ptrIiEEEEllEEjS9_lNS7_10__identityEEEvT0_PT3_T1_NS0_13GridEvenShareIS14_EET2_T4__param_2,
	.param .align 4 .b8 _ZN3cub18CUB_300001_SM_10006detail6reduce18DeviceReduceKernelINS2_10policy_hubIljN4cuda3std3__44plusIlEEE10Policy1000EN6thrust24THRUST_300001_SM_1000_NS18transform_iteratorINSD_6detail10functional5actorINSG_9compositeIJNSG_16operator_adaptorINS7_7greaterIvEEEENSH_INSG_8argumentILj0EEEEENSH_INSG_5valueIiEEEEEEEEENSF_15normal_iteratorINSD_10device_ptrIiEEEEllEEjS9_lNS7_10__identityEEEvT0_PT3_T1_NS0_13GridEvenShareIS14_EET2_T4__param_3[40],
	.param .align 1 .b8 _ZN3cub18CUB_300001_SM_10006detail6reduce18DeviceReduceKernelINS2_10policy_hubIljN4cuda3std3__44plusIlEEE10Policy1000EN6thrust24THRUST_300001_SM_1000_NS18transform_iteratorINSD_6detail10functional5actorINSG_9compositeIJNSG_16operator_adaptorINS7_7greaterIvEEEENSH_INSG_8argumentILj0EEEEENSH_INSG_5valueIiEEEEEEEEENSF_15normal_iteratorINSD_10device_ptrIiEEEEllEEjS9_lNS7_10__identityEEEvT0_PT3_T1_NS0_13GridEvenShareIS14_EET2_T4__param_4[1],
	.param .align 1 .b8 _ZN3cub18CUB_300001_SM_10006detail6reduce18DeviceReduceKernelINS2_10policy_hubIljN4cuda3std3__44plusIlEEE10Policy1000EN6thrust24THRUST_300001_SM_1000_NS18transform_iteratorINSD_6detail10functional5actorINSG_9compositeIJNSG_16operator_adaptorINS7_7greaterIvEEEENSH_INSG_8argumentILj0EEEEENSH_INSG_5valueIiEEEEEEEEENSF_15normal_iteratorINSD_10device_ptrIiEEEEllEEjS9_lNS7_10__identityEEEvT0_PT3_T1_NS0_13GridEvenShareIS14_EET2_T4__param_5[1]
)
.maxntid 512
{
	.reg .pred 	%p<138>;
	.reg .b16 	%rs<4>;
	.reg .b32 	%r<426>;
	.reg .b64 	%rd<476>;
	// demoted variable
	.shared .align 8 .b8 _ZZN3cub18CUB_300001_SM_10006detail6reduce18DeviceReduceKernelINS2_10policy_hubIljN4cuda3std3__44plusIlEEE10Policy1000EN6thrust24THRUST_300001_SM_1000_NS18transform_iteratorINSD_6detail10functional5actorINSG_9compositeIJNSG_16operator_adaptorINS7_7greaterIvEEEENSH_INSG_8argumentILj0EEEEENSH_INSG_5valueIiEEEEEEEEENSF_15normal_iteratorINSD_10device_ptrIiEEEEllEEjS9_lNS7_10__identityEEEvT0_PT3_T1_NS0_13GridEvenShareIS14_EET2_T4_E12temp_storage[152];
	ld.param.u32 	%r3, [_ZN3cub18CUB_300001_SM_10006detail6reduce18DeviceReduceKernelINS2_10policy_hubIljN4cuda3std3__44plusIlEEE10Policy1000EN6thrust24THRUST_300001_SM_1000_NS18transform_iteratorINSD_6detail10functional5actorINSG_9compositeIJNSG_16operator_adaptorINS7_7greaterIvEEEENSH_INSG_8argumentILj0EEEEENSH_INSG_5valueIiEEEEEEEEENSF_15normal_iteratorINSD_10device_ptrIiEEEEllEEjS9_lNS7_10__identityEEEvT0_PT3_T1_NS0_13GridEvenShareIS14_EET2_T4__param_0+12];
	ld.param.u32 	%r1, [_ZN3cub18CUB_300001_SM_10006detail6reduce18DeviceReduceKernelINS2_10policy_hubIljN4cuda3std3__44plusIlEEE10Policy1000EN6thrust24THRUST_300001_SM_1000_NS18transform_iteratorINSD_6detail10functional5actorINSG_9compositeIJNSG_16operator_adaptorINS7_7greaterIvEEEENSH_INSG_8argumentILj0EEEEENSH_INSG_5valueIiEEEEEEEEENSF_15normal_iteratorINSD_10device_ptrIiEEEEllEEjS9_lNS7_10__identityEEEvT0_PT3_T1_NS0_13GridEvenShareIS14_EET2_T4__param_3+20];
	ld.param.u32 	%r2, [_ZN3cub18CUB_300001_SM_10006detail6reduce18DeviceReduceKernelINS2_10policy_hubIljN4cuda3std3__44plusIlEEE10Policy1000EN6thrust24THRUST_300001_SM_1000_NS18transform_iteratorINSD_6detail10functional5actorINSG_9compositeIJNSG_16operator_adaptorINS7_7greaterIvEEEENSH_INSG_8argumentILj0EEEEENSH_INSG_5valueIiEEEEEEEEENSF_15normal_iteratorINSD_10device_ptrIiEEEEllEEjS9_lNS7_10__identityEEEvT0_PT3_T1_NS0_13GridEvenShareIS14_EET2_T4__param_3+24];
	ld.param.u64 	%rd41, [_ZN3cub18CUB_300001_SM_10006detail6reduce18DeviceReduceKernelINS2_10policy_hubIljN4cuda3std3__44plusIlEEE10Policy1000EN6thrust24THRUST_300001_SM_1000_NS18transform_iteratorINSD_6detail10functional5actorINSG_9compositeIJNSG_16operator_adaptorINS7_7greaterIvEEEENSH_INSG_8argumentILj0EEEEENSH_INSG_5valueIiEEEEEEEEENSF_15normal_iteratorINSD_10device_ptrIiEEEEllEEjS9_lNS7_10__identityEEEvT0_PT3_T1_NS0_13GridEvenShareIS14_EET2_T4__param_0];
	cvta.to.global.u64 	%rd1, %rd41;
	mov.u32 	%r6, %ctaid.x;
	mul.lo.s32 	%r7, %r2, 3584;
	mul.lo.s32 	%r417, %r6, 3584;
	sub.s32 	%r9, %r1, %r417;
	setp.gt.u32 	%p1, %r9, 3583;
	@%p1 bra 	$L__BB5_26;
	mov.u32 	%r10, %tid.x;
	setp.ge.u32 	%p66, %r10, %r9;
	mov.b64 	%rd464, 0;
	mov.u32 	%r408, %r10;
	@%p66 bra 	$L__BB5_3;
	add.s32 	%r222, %r417, %r10;
	mul.wide.u32 	%rd233, %r222, 4;
	add.s64 	%rd234, %rd1, %rd233;
	ld.global.u32 	%r223, [%rd234];
	setp.gt.s32 	%p67, %r223, %r3;
	selp.u64 	%rd464, 1, 0, %p67;
	add.s32 	%r408, %r10, 512;
$L__BB5_3:
	setp.ge.u32 	%p68, %r408, %r9;
	@%p68 bra 	$L__BB5_17;
	not.b32 	%r224, %r408;
	add.s32 	%r225, %r1, %r224;
	sub.s32 	%r226, %r225, %r417;
	shr.u32 	%r227, %r226, 9;
	add.s32 	%r13, %r227, 1;
	and.b32  	%r14, %r13, 15;
	setp.lt.u32 	%p69, %r226, 7680;
	@%p69 bra 	$L__BB5_8;
	or.b32  	%r407, %r408, 4096;
	add.s32 	%r406, %r408, %r417;
	and.b32  	%r228, %r13, 16777200;
	neg.s32 	%r405, %r228;
$L__BB5_6:
	.pragma "nounroll";
	mul.wide.u32 	%rd236, %r406, 4;
	add.s64 	%rd237, %rd1, %rd236;
	ld.global.u32 	%r229, [%rd237];
	setp.gt.s32 	%p70, %r229, %r3;
	selp.u64 	%rd238, 1, 0, %p70;
	add.s64 	%rd239, %rd464, %rd238;
	add.s32 	%r230, %r406, 512;
	mul.wide.u32 	%rd240, %r230, 4;
	add.s64 	%rd241, %rd1, %rd240;
	ld.global.u32 	%r231, [%rd241];
	setp.gt.s32 	%p71, %r231, %r3;
	selp.u64 	%rd242, 1, 0, %p71;
	add.s64 	%rd243, %rd239, %rd242;
	add.s32 	%r232, %r406, 1024;
	mul.wide.u32 	%rd244, %r232, 4;
	add.s64 	%rd245, %rd1, %rd244;
	ld.global.u32 	%r233, [%rd245];
	setp.gt.s32 	%p72, %r233, %r3;
	selp.u64 	%rd246, 1, 0, %p72;
	add.s64 	%rd247, %rd243, %rd246;
	add.s32 	%r234, %r406, 1536;
	mul.wide.u32 	%rd248, %r234, 4;
	add.s64 	%rd249, %rd1, %rd248;
	ld.global.u32 	%r235, [%rd249];
	setp.gt.s32 	%p73, %r235, %r3;
	selp.u64 	%rd250, 1, 0, %p73;
	add.s64 	%rd251, %rd247, %rd250;
	add.s32 	%r236, %r406, 2048;
	mul.wide.u32 	%rd252, %r236, 4;
	add.s64 	%rd253, %rd1, %rd252;
	ld.global.u32 	%r237, [%rd253];
	setp.gt.s32 	%p74, %r237, %r3;
	selp.u64 	%rd254, 1, 0, %p74;
	add.s64 	%rd255, %rd251, %rd254;
	add.s32 	%r238, %r406, 2560;
	mul.wide.u32 	%rd256, %r238, 4;
	add.s64 	%rd257, %rd1, %rd256;
	ld.global.u32 	%r239, [%rd257];
	setp.gt.s32 	%p75, %r239, %r3;
	selp.u64 	%rd258, 1, 0, %p75;
	add.s64 	%rd259, %rd255, %rd258;
	add.s32 	%r240, %r406, 3072;
	mul.wide.u32 	%rd260, %r240, 4;
	add.s64 	%rd261, %rd1, %rd260;
	ld.global.u32 	%r241, [%rd261];
	setp.gt.s32 	%p76, %r241, %r3;
	selp.u64 	%rd262, 1, 0, %p76;
	add.s64 	%rd263, %rd259, %rd262;
	add.s32 	%r242, %r406, 3584;
	mul.wide.u32 	%rd264, %r242, 4;
	add.s64 	%rd265, %rd1, %rd264;
	ld.global.u32 	%r243, [%rd265];
	setp.gt.s32 	%p77, %r243, %r3;
	selp.u64 	%rd266, 1, 0, %p77;
	add.s64 	%rd267, %rd263, %rd266;
	add.s32 	%r244, %r406, 4096;
	mul.wide.u32 	%rd268, %r244, 4;
	add.s64 	%rd269, %rd1, %rd268;
	ld.global.u32 	%r245, [%rd269];
	setp.gt.s32 	%p78, %r245, %r3;
	selp.u64 	%rd270, 1, 0, %p78;
	add.s64 	%rd271, %rd267, %rd270;
	add.s32 	%r246, %r406, 4608;
	mul.wide.u32 	%rd272, %r246, 4;
	add.s64 	%rd273, %rd1, %rd272;
	ld.global.u32 	%r247, [%rd273];
	setp.gt.s32 	%p79, %r247, %r3;
	selp.u64 	%rd274, 1, 0, %p79;
	add.s64 	%rd275, %rd271, %rd274;
	add.s32 	%r248, %r406, 5120;
	mul.wide.u32 	%rd276, %r248, 4;
	add.s64 	%rd277, %rd1, %rd276;
	ld.global.u32 	%r249, [%rd277];
	setp.gt.s32 	%p80, %r249, %r3;
	selp.u64 	%rd278, 1, 0, %p80;
	add.s64 	%rd279, %rd275, %rd278;
	add.s32 	%r250, %r406, 5632;
	mul.wide.u32 	%rd280, %r250, 4;
	add.s64 	%rd281, %rd1, %rd280;
	ld.global.u32 	%r251, [%rd281];
	setp.gt.s32 	%p81, %r251, %r3;
	selp.u64 	%rd282, 1, 0, %p81;
	add.s64 	%rd283, %rd279, %rd282;
	add.s32 	%r252, %r406, 6144;
	mul.wide.u32 	%rd284, %r252, 4;
	add.s64 	%rd285, %rd1, %rd284;
	ld.global.u32 	%r253, [%rd285];
	setp.gt.s32 	%p82, %r253, %r3;
	selp.u64 	%rd286, 1, 0, %p82;
	add.s64 	%rd287, %rd283, %rd286;
	add.s32 	%r254, %r406, 6656;
	mul.wide.u32 	%rd288, %r254, 4;
	add.s64 	%rd289, %rd1, %rd288;
	ld.global.u32 	%r255, [%rd289];
	setp.gt.s32 	%p83, %r255, %r3;
	selp.u64 	%rd290, 1, 0, %p83;
	add.s64 	%rd291, %rd287, %rd290;
	add.s32 	%r256, %r406, 7168;
	mul.wide.u32 	%rd292, %r256, 4;
	add.s64 	%rd293, %rd1, %rd292;
	ld.global.u32 	%r257, [%rd293];
	setp.gt.s32 	%p84, %r257, %r3;
	selp.u64 	%rd294, 1, 0, %p84;
	add.s64 	%rd295, %rd291, %rd294;
	add.s32 	%r258, %r406, 7680;
	mul.wide.u32 	%rd296, %r258, 4;
	add.s64 	%rd297, %rd1, %rd296;
	ld.global.u32 	%r259, [%rd297];
	setp.gt.s32 	%p85, %r259, %r3;
	selp.u64 	%rd298, 1, 0, %p85;
	add.s64 	%rd464, %rd295, %rd298;
	add.s32 	%r407, %r407, 8192;
	add.s32 	%r406, %r406, 8192;
	add.s32 	%r405, %r405, 16;
	setp.ne.s32 	%p86, %r405, 0;
	@%p86 bra 	$L__BB5_6;
	add.s32 	%r408, %r407, -4096;
$L__BB5_8:
	setp.eq.s32 	%p87, %r14, 0;
	@%p87 bra 	$L__BB5_17;
	and.b32  	%r26, %r13, 7;
	setp.lt.u32 	%p88, %r14, 8;
	@%p88 bra 	$L__BB5_11;
	add.s32 	%r260, %r408, %r417;
	mul.wide.u32 	%rd300, %r260, 4;
	add.s64 	%rd301, %rd1, %rd300;
	ld.global.u32 	%r261, [%rd301];
	setp.gt.s32 	%p89, %r261, %r3;
	selp.u64 	%rd302, 1, 0, %p89;
	add.s64 	%rd303, %rd464, %rd302;
	add.s32 	%r262, %r260, 512;
	mul.wide.u32 	%rd304, %r262, 4;
	add.s64 	%rd305, %rd1, %rd304;
	ld.global.u32 	%r263, [%rd305];
	setp.gt.s32 	%p90, %r263, %r3;
	selp.u64 	%rd306, 1, 0, %p90;
	add.s64 	%rd307, %rd303, %rd306;
	add.s32 	%r264, %r260, 1024;
	mul.wide.u32 	%rd308, %r264, 4;
	add.s64 	%rd309, %rd1, %rd308;
	ld.global.u32 	%r265, [%rd309];
	setp.gt.s32 	%p91, %r265, %r3;
	selp.u64 	%rd310, 1, 0, %p91;
	add.s64 	%rd311, %rd307, %rd310;
	add.s32 	%r266, %r260, 1536;
	mul.wide.u32 	%rd312, %r266, 4;
	add.s64 	%rd313, %rd1, %rd312;
	ld.global.u32 	%r267, [%rd313];
	setp.gt.s32 	%p92, %r267, %r3;
	selp.u64 	%rd314, 1, 0, %p92;
	add.s64 	%rd315, %rd311, %rd314;
	add.s32 	%r268, %r260, 2048;
	mul.wide.u32 	%rd316, %r268, 4;
	add.s64 	%rd317, %rd1, %rd316;
	ld.global.u32 	%r269, [%rd317];
	setp.gt.s32 	%p93, %r269, %r3;
	selp.u64 	%rd318, 1, 0, %p93;
	add.s64 	%rd319, %rd315, %rd318;
	add.s32 	%r270, %r260, 2560;
	mul.wide.u32 	%rd320, %r270, 4;
	add.s64 	%rd321, %rd1, %rd320;
	ld.global.u32 	%r271, [%rd321];
	setp.gt.s32 	%p94, %r271, %r3;
	selp.u64 	%rd322, 1, 0, %p94;
	add.s64 	%rd323, %rd319, %rd322;
	add.s32 	%r272, %r260, 3072;
	mul.wide.u32 	%rd324, %r272, 4;
	add.s64 	%rd325, %rd1, %rd324;
	ld.global.u32 	%r273, [%rd325];
	setp.gt.s32 	%p95, %r273, %r3;
	selp.u64 	%rd326, 1, 0, %p95;
	add.s64 	%rd327, %rd323, %rd326;
	add.s32 	%r274, %r260, 3584;
	mul.wide.u32 	%rd328, %r274, 4;
	add.s64 	%rd329, %rd1, %rd328;
	ld.global.u32 	%r275, [%rd329];
	setp.gt.s32 	%p96, %r275, %r3;
	selp.u64 	%rd330, 1, 0, %p96;
	add.s64 	%rd464, %rd327, %rd330;
	add.s32 	%r408, %r408, 4096;
$L__BB5_11:
	setp.eq.s32 	%p97, %r26, 0;
	@%p97 bra 	$L__BB5_17;
	and.b32  	%r29, %r13, 3;
	setp.lt.u32 	%p98, %r26, 4;
	@%p98 bra 	$L__BB5_14;
	add.s32 	%r276, %r408, %r417;
	mul.wide.u32 	%rd332, %r276, 4;
	add.s64 	%rd333, %rd1, %rd332;
	ld.global.u32 	%r277, [%rd333];
	setp.gt.s32 	%p99, %r277, %r3;
	selp.u64 	%rd334, 1, 0, %p99;
	add.s64 	%rd335, %rd464, %rd334;
	add.s32 	%r278, %r276, 512;
	mul.wide.u32 	%rd336, %r278, 4;
	add.s64 	%rd337, %rd1, %rd336;
	ld.global.u32 	%r279, [%rd337];
	setp.gt.s32 	%p100, %r279, %r3;
	selp.u64 	%rd338, 1, 0, %p100;
	add.s64 	%rd339, %rd335, %rd338;
	add.s32 	%r280, %r276, 1024;
	mul.wide.u32 	%rd340, %r280, 4;
	add.s64 	%rd341, %rd1, %rd340;
	ld.global.u32 	%r281, [%rd341];
	setp.gt.s32 	%p101, %r281, %r3;
	selp.u64 	%rd342, 1, 0, %p101;
	add.s64 	%rd343, %rd339, %rd342;
	add.s32 	%r282, %r276, 1536;
	mul.wide.u32 	%rd344, %r282, 4;
	add.s64 	%rd345, %rd1, %rd344;
	ld.global.u32 	%r283, [%rd345];
	setp.gt.s32 	%p102, %r283, %r3;
	selp.u64 	%rd346, 1, 0, %p102;
	add.s64 	%rd464, %rd343, %rd346;
	add.s32 	%r408, %r408, 2048;
$L__BB5_14:
	setp.eq.s32 	%p103, %r29, 0;
	@%p103 bra 	$L__BB5_17;
	add.s32 	%r412, %r408, %r417;
	neg.s32 	%r411, %r29;
$L__BB5_16:
	.pragma "nounroll";
	mul.wide.u32 	%rd347, %r412, 4;
	add.s64 	%rd348, %rd1, %rd347;
	ld.global.u32 	%r284, [%rd348];
	setp.gt.s32 	%p104, %r284, %r3;
	selp.u64 	%rd349, 1, 0, %p104;
	add.s64 	%rd464, %rd464, %rd349;
	add.s32 	%r412, %r412, 512;
	add.s32 	%r411, %r411, 1;
	setp.ne.s32 	%p105, %r411, 0;
	@%p105 bra 	$L__BB5_16;
$L__BB5_17:
	setp.lt.u32 	%p106, %r9, 512;
	@%p106 bra 	$L__BB5_22;
	// begin inline asm
	mov.u32 %r348, %laneid;
	// end inline asm
	mov.b64 	{%r350, %r355}, %rd464;
	mov.b32 	%r356, 1;
	mov.b32 	%r397, 31;
	mov.b32 	%r398, -1;
	// begin inline asm
	shfl.sync.down.b32 %r349, %r350, %r356, %r397, %r398;
	// end inline asm
	// begin inline asm
	shfl.sync.down.b32 %r354, %r355, %r356, %r397, %r398;
	// end inline asm
	mov.b64 	%rd408, {%r349, %r354};
	setp.gt.s32 	%p130, %r348, 30;
	selp.b64 	%rd409, 0, %rd408, %p130;
	add.s64 	%rd410, %rd409, %rd464;
	mov.b64 	{%r360, %r365}, %rd410;
	mov.b32 	%r366, 2;
	// begin inline asm
	shfl.sync.down.b32 %r359, %r360, %r366, %r397, %r398;
	// end inline asm
	// begin inline asm
	shfl.sync.down.b32 %r364, %r365, %r366, %r397, %r398;
	// end inline asm
	mov.b64 	%rd411, {%r359, %r364};
	setp.gt.s32 	%p131, %r348, 29;
	selp.b64 	%rd412, 0, %rd411, %p131;
	add.s64 	%rd413, %rd412, %rd410;
	mov.b64 	{%r370, %r375}, %rd413;
	mov.b32 	%r376, 4;
	// begin inline asm
	shfl.sync.down.b32 %r369, %r370, %r376, %r397, %r398;
	// end inline asm
	// begin inline asm
	shfl.sync.down.b32 %r374, %r375, %r376, %r397, %r398;
	// end inline asm
	mov.b64 	%rd414, {%r369, %r374};
	setp.gt.s32 	%p132, %r348, 27;
	selp.b64 	%rd415, 0, %rd414, %p132;
	add.s64 	%rd416, %rd415, %rd413;
	mov.b64 	{%r380, %r385}, %rd416;
	mov.b32 	%r386, 8;
	// begin inline asm
	shfl.sync.down.b32 %r379, %r380, %r386, %r397, %r398;
	// end inline asm
	// begin inline asm
	shfl.sync.down.b32 %r384, %r385, %r386, %r397, %r398;
	// end inline asm
	mov.b64 	%rd417, {%r379, %r384};
	setp.gt.s32 	%p133, %r348, 23;
	selp.b64 	%rd418, 0, %rd417, %p133;
	add.s64 	%rd419, %rd418, %rd416;
	mov.b64 	{%r390, %r395}, %rd419;
	mov.b32 	%r396, 16;
	// begin inline asm
	shfl.sync.down.b32 %r389, %r390, %r396, %r397, %r398;
	// end inline asm
	// begin inline asm
	shfl.sync.down.b32 %r394, %r395, %r396, %r397, %r398;
	// end inline asm
	mov.b64 	%rd420, {%r389, %r394};
	setp.gt.s32 	%p134, %r348, 15;
	selp.b64 	%rd421, 0, %rd420, %p134;
	add.s64 	%rd475, %rd421, %rd419;
	setp.ne.s32 	%p135, %r348, 0;
	@%p135 bra 	$L__BB5_20;
	shr.u32 	%r399, %r10, 2;
	and.b32  	%r400, %r399, 248;
	mov.u32 	%r401, _ZZN3cub18CUB_300001_SM_10006detail6reduce18DeviceReduceKernelINS2_10policy_hubIljN4cuda3std3__44plusIlEEE10Policy1000EN6thrust24THRUST_300001_SM_1000_NS18transform_iteratorINSD_6detail10functional5actorINSG_9compositeIJNSG_16operator_adaptorINS7_7greaterIvEEEENSH_INSG_8argumentILj0EEEEENSH_INSG_5valueIiEEEEEEEEENSF_15normal_iteratorINSD_10device_ptrIiEEEEllEEjS9_lNS7_10__identityEEEvT0_PT3_T1_NS0_13GridEvenShareIS14_EET2_T4_E12temp_storage;
	add.s32 	%r402, %r401, %r400;
	st.shared.u64 	[%r402+16], %rd475;
$L__BB5_20:
	bar.sync 	0;
	setp.ne.s32 	%p136, %r10, 0;
	@%p136 bra 	$L__BB5_48;
	ld.shared.u64 	%rd422, [_ZZN3cub18CUB_300001_SM_10006detail6reduce18DeviceReduceKernelINS2_10policy_hubIljN4cuda3std3__44plusIlEEE10Policy1000EN6thrust24THRUST_300001_SM_1000_NS18transform_iteratorINSD_6detail10functional5actorINSG_9compositeIJNSG_16operator_adaptorINS7_7greaterIvEEEENSH_INSG_8argumentILj0EEEEENSH_INSG_5valueIiEEEEEEEEENSF_15normal_iteratorINSD_10device_ptrIiEEEEllEEjS9_lNS7_10__identityEEEvT0_PT3_T1_NS0_13GridEvenShareIS14_EET2_T4_E12temp_storage+24];
	add.s64 	%rd423, %rd422, %rd475;
	ld.shared.u64 	%rd424, [_ZZN3cub18CUB_300001_SM_10006detail6reduce18DeviceReduceKernelINS2_10policy_hubIljN4cuda3std3__44plusIlEEE10Policy1000EN6thrust24THRUST_300001_SM_1000_NS18transform_iteratorINSD_6detail10functional5actorINSG_9compositeIJNSG_16operator_adaptorINS7_7greaterIvEEEENSH_INSG_8argumentILj0EEEEENSH_INSG_5valueIiEEEEEEEEENSF_15normal_iteratorINSD_10device_ptrIiEEEEllEEjS9_lNS7_10__identityEEEvT0_PT3_T1_NS0_13GridEvenShareIS14_EET2_T4_E12temp_storage+32];
	add.s64 	%rd425, %rd423, %rd424;
	ld.shared.u64 	%rd426, [_ZZN3cub18CUB_300001_SM_10006detail6reduce18DeviceReduceKernelINS2_10policy_hubIljN4cuda3std3__44plusIlEEE10Policy1000EN6thrust24THRUST_300001_SM_1000_NS18transform_iteratorINSD_6detail10functional5actorINSG_9compositeIJNSG_16operator_adaptorINS7_7greaterIvEEEENSH_INSG_8argumentILj0EEEEENSH_INSG_5valueIiEEEEEEEEENSF_15normal_iteratorINSD_10device_ptrIiEEEEllEEjS9_lNS7_10__identityEEEvT0_PT3_T1_NS0_13GridEvenShareIS14_EET2_T4_E12temp_storage+40];
	add.s64 	%rd427, %rd425, %rd426;
	ld.shared.u64 	%rd428, [_ZZN3cub18CUB_300001_SM_10006detail6reduce18DeviceReduceKernelINS2_10policy_hubIljN4cuda3std3__44plusIlEEE10Policy1000EN6thrust24THRUST_300001_SM_1000_NS18transform_iteratorINSD_6detail10functional5actorINSG_9compositeIJNSG_16operator_adaptorINS7_7greaterIvEEEENSH_INSG_8argumentILj0EEEEENSH_INSG_5valueIiEEEEEEEEENSF_15normal_iteratorINSD_10device_ptrIiEEEEllEEjS9_lNS7_10__identityEEEvT0_PT3_T1_NS0_13GridEvenShareIS14_EET2_T4_E12temp_storage+48];
	add.s64 	%rd429, %rd427, %rd428;
	ld.shared.u64 	%rd430, [_ZZN3cub18CUB_300001_SM_10006detail6reduce18DeviceReduceKernelINS2_10policy_hubIljN4cuda3std3__44plusIlEEE10Policy1000EN6thrust24THRUST_300001_SM_1000_NS18transform_iteratorINSD_6detail10functional5actorINSG_9compositeIJNSG_16operator_adaptorINS7_7greaterIvEEEENSH_INSG_8argumentILj0EEEEENSH_INSG_5valueIiEEEEEEEEENSF_15normal_iteratorINSD_10device_ptrIiEEEEllEEjS9_lNS7_10__identityEEEvT0_PT3_T1_NS0_13GridEvenShareIS14_EET2_T4_E12temp_storage+56];
	add.s64 	%rd431, %rd429, %rd430;
	ld.shared.u64 	%rd432, [_ZZN3cub18CUB_300001_SM_10006detail6reduce18DeviceReduceKernelINS2_10policy_hubIljN4cuda3std3__44plusIlEEE10Policy1000EN6thrust24THRUST_300001_SM_1000_NS18transform_iteratorINSD_6detail10functional5actorINSG_9compositeIJNSG_16operator_adaptorINS7_7greaterIvEEEENSH_INSG_8argumentILj0EEEEENSH_INSG_5valueIiEEEEEEEEENSF_15normal_iteratorINSD_10device_ptrIiEEEEllEEjS9_lNS7_10__identityEEEvT0_PT3_T1_NS0_13GridEvenShareIS14_EET2_T4_E12temp_storage+64];
	add.s64 	%rd433, %rd431, %rd432;
	ld.shared.u64 	%rd434, [_ZZN3cub18CUB_300001_SM_10006detail6reduce18DeviceReduceKernelINS2_10policy_hubIljN4cuda3std3__44plusIlEEE10Policy1000EN6thrust24THRUST_300001_SM_1000_NS18transform_iteratorINSD_6detail10functional5actorINSG_9compositeIJNSG_16operator_adaptorINS7_7greaterIvEEEENSH_INSG_8argumentILj0EEEEENSH_INSG_5valueIiEEEEEEEEENSF_15normal_iteratorINSD_10device_ptrIiEEEEllEEjS9_lNS7_10__identityEEEvT0_PT3_T1_NS0_13GridEvenShareIS14_EET2_T4_E12temp_storage+72];
	add.s64 	%rd435, %rd433, %rd434;
	ld.shared.u64 	%rd436, [_ZZN3cub18CUB_300001_SM_10006detail6reduce18DeviceReduceKernelINS2_10policy_hubIljN4cuda3std3__44plusIlEEE10Policy1000EN6thrust24THRUST_300001_SM_1000_NS18transform_iteratorINSD_6detail10functional5actorINSG_9compositeIJNSG_16operator_adaptorINS7_7greaterIvEEEENSH_INSG_8argumentILj0EEEEENSH_INSG_5valueIiEEEEEEEEENSF_15normal_iteratorINSD_10device_ptrIiEEEEllEEjS9_lNS7_10__identityEEEvT0_PT3_T1_NS0_13GridEvenShareIS14_EET2_T4_E12temp_storage+80];
	add.s64 	%rd437, %rd435, %rd436;
	ld.shared.u64 	%rd438, [_ZZN3cub18CUB_300001_SM_10006detail6reduce18DeviceReduceKernelINS2_10policy_hubIljN4cuda3std3__44plusIlEEE10Policy1000EN6thrust24THRUST_300001_SM_1000_NS18transform_iteratorINSD_6detail10functional5actorINSG_9compositeIJNSG_16operator_adaptorINS7_7greaterIvEEEENSH_INSG_8argumentILj0EEEEENSH_INSG_5valueIiEEEEEEEEENSF_15normal_iteratorINSD_10device_ptrIiEEEEllEEjS9_lNS7_10__identityEEEvT0_PT3_T1_NS0_13GridEvenShareIS14_EET2_T4_E12temp_storage+88];
	add.s64 	%rd439, %rd437, %rd438;
	ld.shared.u64 	%rd440, [_ZZN3cub18CUB_300001_SM_10006detail6reduce18DeviceReduceKernelINS2_10policy_hubIljN4cuda3std3__44plusIlEEE10Policy1000EN6thrust24THRUST_300001_SM_1000_NS18transform_iteratorINSD_6detail10functional5actorINSG_9compositeIJNSG_16operator_adaptorINS7_7greaterIvEEEENSH_INSG_8argumentILj0EEEEENSH_INSG_5valueIiEEEEEEEEENSF_15normal_iteratorINSD_10device_ptrIiEEEEllEEjS9_lNS7_10__identityEEEvT0_PT3_T1_NS0_13GridEvenShareIS14_EET2_T4_E12temp_storage+96];
	add.s64 	%rd441, %rd439, %rd440;
	ld.shared.u64 	%rd442, [_ZZN3cub18CUB_300001_SM_10006detail6reduce18DeviceReduceKernelINS2_10policy_hubIljN4cuda3std3__44plusIlEEE10Policy1000EN6thrust24THRUST_300001_SM_1000_NS18transform_iteratorINSD_6detail10functional5actorINSG_9compositeIJNSG_16operator_adaptorINS7_7greaterIvEEEENSH_INSG_8argumentILj0EEEEENSH_INSG_5valueIiEEEEEEEEENSF_15normal_iteratorINSD_10device_ptrIiEEEEllEEjS9_lNS7_10__identityEEEvT0_PT3_T1_NS0_13GridEvenShareIS14_EET2_T4_E12temp_storage+104];
	add.s64 	%rd443, %rd441, %rd442;
	ld.shared.u64 	%rd444, [_ZZN3cub18CUB_300001_SM_10006detail6reduce18DeviceReduceKernelINS2_10policy_hubIljN4cuda3std3__44plusIlEEE10Policy1000EN6thrust24THRUST_300001_SM_1000_NS18transform_iteratorINSD_6detail10functional5actorINSG_9compositeIJNSG_16operator_adaptorINS7_7greaterIvEEEENSH_INSG_8argumentILj0EEEEENSH_INSG_5valueIiEEEEEEEEENSF_15normal_iteratorINSD_10device_ptrIiEEEEllEEjS9_lNS7_10__identityEEEvT0_PT3_T1_NS0_13GridEvenShareIS14_EET2_T4_E12temp_storage+112];
	add.s64 	%rd445, %rd443, %rd444;
	ld.shared.u64 	%rd446, [_ZZN3cub18CUB_300001_SM_10006detail6reduce18DeviceReduceKernelINS2_10policy_hubIljN4cuda3std3__44plusIlEEE10Policy1000EN6thrust24THRUST_300001_SM_1000_NS18transform_iteratorINSD_6detail10functional5actorINSG_9compositeIJNSG_16operator_adaptorINS7_7greaterIvEEEENSH_INSG_8argumentILj0EEEEENSH_INSG_5valueIiEEEEEEEEENSF_15normal_iteratorINSD_10device_ptrIiEEEEllEEjS9_lNS7_10__identityEEEvT0_PT3_T1_NS0_13GridEvenShareIS14_EET2_T4_E12temp_storage+120];
	add.s64 	%rd447, %rd445, %rd446;
	ld.shared.u64 	%rd448, [_ZZN3cub18CUB_300001_SM_10006detail6reduce18DeviceReduceKernelINS2_10policy_hubIljN4cuda3std3__44plusIlEEE10Policy1000EN6thrust24THRUST_300001_SM_1000_NS18transform_iteratorINSD_6detail10functional5actorINSG_9compositeIJNSG_16operator_adaptorINS7_7greaterIvEEEENSH_INSG_8argumentILj0EEEEENSH_INSG_5valueIiEEEEEEEEENSF_15normal_iteratorINSD_10device_ptrIiEEEEllEEjS9_lNS7_10__identityEEEvT0_PT3_T1_NS0_13GridEvenShareIS14_EET2_T4_E12temp_storage+128];
	add.s64 	%rd449, %rd447, %rd448;
	ld.shared.u64 	%rd450, [_ZZN3cub18CUB_300001_SM_10006detail6reduce18DeviceReduceKernelINS2_10policy_hubIljN4cuda3std3__44plusIlEEE10Policy1000EN6thrust24THRUST_300001_SM_1000_NS18transform_iteratorINSD_6detail10functional5actorINSG_9compositeIJNSG_16operator_adaptorINS7_7greaterIvEEEENSH_INSG_8argumentILj0EEEEENSH_INSG_5valueIiEEEEEEEEENSF_15normal_iteratorINSD_10device_ptrIiEEEEllEEjS9_lNS7_10__identityEEEvT0_PT3_T1_NS0_13GridEvenShareIS14_EET2_T4_E12temp_storage+136];
	add.s64 	%rd475, %rd449, %rd450;
	bra.uni 	$L__BB5_48;
$L__BB5_22:
	// begin inline asm
	mov.u32 %r285, %laneid;
	// end inline asm
	and.b32  	%r336, %r10, 992;
	add.s32 	%r337, %r336, 32;
	setp.gt.u32 	%p107, %r337, %r9;
	not.b32 	%r338, %r336;
	add.s32 	%r339, %r9, %r338;
	selp.b32 	%r334, %r339, 31, %p107;
	mov.b64 	{%r287, %r292}, %rd464;
	mov.b32 	%r293, 1;
	mov.b32 	%r335, -1;
	// begin inline asm
	shfl.sync.down.b32 %r286, %r287, %r293, %r334, %r335;
	// end inline asm
	// begin inline asm
	shfl.sync.down.b32 %r291, %r292, %r293, %r334, %r335;
	// end inline asm
	mov.b64 	%rd350, {%r286, %r291};
	setp.lt.s32 	%p108, %r285, %r334;
	selp.b64 	%rd351, %rd350, 0, %p108;
	add.s64 	%rd352, %rd351, %rd464;
	mov.b64 	{%r297, %r302}, %rd352;
	mov.b32 	%r303, 2;
	// begin inline asm
	shfl.sync.down.b32 %r296, %r297, %r303, %r334, %r335;
	// end inline asm
	// begin inline asm
	shfl.sync.down.b32 %r301, %r302, %r303, %r334, %r335;
	// end inline asm
	mov.b64 	%rd353, {%r296, %r301};
	add.s32 	%r340, %r285, 2;
	setp.gt.s32 	%p109, %r340, %r334;
	selp.b64 	%rd354, 0, %rd353, %p109;
	add.s64 	%rd355, %rd354, %rd352;
	mov.b64 	{%r307, %r312}, %rd355;
	mov.b32 	%r313, 4;
	// begin inline asm
	shfl.sync.down.b32 %r306, %r307, %r313, %r334, %r335;
	// end inline asm
	// begin inline asm
	shfl.sync.down.b32 %r311, %r312, %r313, %r334, %r335;
	// end inline asm
	mov.b64 	%rd356, {%r306, %r311};
	add.s32 	%r341, %r285, 4;
	setp.gt.s32 	%p110, %r341, %r334;
	selp.b64 	%rd357, 0, %rd356, %p110;
	add.s64 	%rd358, %rd357, %rd355;
	mov.b64 	{%r317, %r322}, %rd358;
	mov.b32 	%r323, 8;
	// begin inline asm
	shfl.sync.down.b32 %r316, %r317, %r323, %r334, %r335;
	// end inline asm
	// begin inline asm
	shfl.sync.down.b32 %r321, %r322, %r323, %r334, %r335;
	// end inline asm
	mov.b64 	%rd359, {%r316, %r321};
	add.s32 	%r342, %r285, 8;
	setp.gt.s32 	%p111, %r342, %r334;
	selp.b64 	%rd360, 0, %rd359, %p111;
	add.s64 	%rd361, %rd360, %rd358;
	mov.b64 	{%r327, %r332}, %rd361;
	mov.b32 	%r333, 16;
	// begin inline asm
	shfl.sync.down.b32 %r326, %r327, %r333, %r334, %r335;
	// end inline asm
	// begin inline asm
	shfl.sync.down.b32 %r331, %r332, %r333, %r334, %r335;
	// end inline asm
	mov.b64 	%rd362, {%r326, %r331};
	add.s32 	%r343, %r285, 16;
	setp.gt.s32 	%p112, %r343, %r334;
	selp.b64 	%rd363, 0, %rd362, %p112;
	add.s64 	%rd475, %rd363, %rd361;
	setp.ne.s32 	%p113, %r285, 0;
	@%p113 bra 	$L__BB5_24;
	shr.u32 	%r344, %r10, 2;
	and.b32  	%r345, %r344, 248;
	mov.u32 	%r346, _ZZN3cub18CUB_300001_SM_10006detail6reduce18DeviceReduceKernelINS2_10policy_hubIljN4cuda3std3__44plusIlEEE10Policy1000EN6thrust24THRUST_300001_SM_1000_NS18transform_iteratorINSD_6detail10functional5actorINSG_9compositeIJNSG_16operator_adaptorINS7_7greaterIvEEEENSH_INSG_8argumentILj0EEEEENSH_INSG_5valueIiEEEEEEEEENSF_15normal_iteratorINSD_10device_ptrIiEEEEllEEjS9_lNS7_10__identityEEEvT0_PT3_T1_NS0_13GridEvenShareIS14_EET2_T4_E12temp_storage;
	add.s32 	%r347, %r346, %r345;
	st.shared.u64 	[%r347+16], %rd475;
$L__BB5_24:
	bar.sync 	0;
	setp.ne.s32 	%p114, %r10, 0;
	@%p114 bra 	$L__BB5_48;
	setp.gt.u32 	%p115, %r9, 32;
	ld.shared.u64 	%rd364, [_ZZN3cub18CUB_300001_SM_10006detail6reduce18DeviceReduceKernelINS2_10policy_hubIljN4cuda3std3__44plusIlEEE10Policy1000EN6thrust24THRUST_300001_SM_1000_NS18transform_iteratorINSD_6detail10functional5actorINSG_9compositeIJNSG_16operator_adaptorINS7_7greaterIvEEEENSH_INSG_8argumentILj0EEEEENSH_INSG_5valueIiEEEEEEEEENSF_15normal_iteratorINSD_10device_ptrIiEEEEllEEjS9_lNS7_10__identityEEEvT0_PT3_T1_NS0_13GridEvenShareIS14_EET2_T4_E12temp_storage+24];
	selp.b64 	%rd365, %rd364, 0, %p115;
	add.s64 	%rd366, %rd365, %rd475;
	setp.gt.u32 	%p116, %r9, 64;
	ld.shared.u64 	%rd367, [_ZZN3cub18CUB_300001_SM_10006detail6reduce18DeviceReduceKernelINS2_10policy_hubIljN4cuda3std3__44plusIlEEE10Policy1000EN6thrust24THRUST_300001_SM_1000_NS18transform_iteratorINSD_6detail10functional5actorINSG_9compositeIJNSG_16operator_adaptorINS7_7greaterIvEEEENSH_INSG_8argumentILj0EEEEENSH_INSG_5valueIiEEEEEEEEENSF_15normal_iteratorINSD_10device_ptrIiEEEEllEEjS9_lNS7_10__identityEEEvT0_PT3_T1_NS0_13GridEvenShareIS14_EET2_T4_E12temp_storage+32];
	selp.b64 	%rd368, %rd367, 0, %p116;
	add.s64 	%rd369, %rd366, %rd368;
	setp.gt.u32 	%p117, %r9, 96;
	ld.shared.u64 	%rd370, [_ZZN3cub18CUB_300001_SM_10006detail6reduce18DeviceReduceKernelINS2_10policy_hubIljN4cuda3std3__44plusIlEEE10Policy1000EN6thrust24THRUST_300001_SM_1000_NS18transform_iteratorINSD_6detail10functional5actorINSG_9compositeIJNSG_16operator_adaptorINS7_7greaterIvEEEENSH_INSG_8argumentILj0EEEEENSH_INSG_5valueIiEEEEEEEEENSF_15normal_iteratorINSD_10device_ptrIiEEEEllEEjS9_lNS7_10__identityEEEvT0_PT3_T1_NS0_13GridEvenShareIS14_EET2_T4_E12temp_storage+40];
	selp.b64 	%rd371, %rd370, 0, %p117;
	add.s64 	%rd372, %rd369, %rd371;
	setp.gt.u32 	%p118, %r9, 128;
	ld.shared.u64 	%rd373, [_ZZN3cub18CUB_300001_SM_10006detail6reduce18DeviceReduceKernelINS2_10policy_hubIljN4cuda3std3__44plusIlEEE10Policy1000EN6thrust24THRUST_300001_SM_1000_NS18transform_iteratorINSD_6detail10functional5actorINSG_9compositeIJNSG_16operator_adaptorINS7_7greaterIvEEEENSH_INSG_8argumentILj0EEEEENSH_INSG_5valueIiEEEEEEEEENSF_15normal_iteratorINSD_10device_ptrIiEEEEllEEjS9_lNS7_10__identityEEEvT0_PT3_T1_NS0_13GridEvenShareIS14_EET2_T4_E12temp_storage+48];
	selp.b64 	%rd374, %rd373, 0, %p118;
	add.s64 	%rd375, %rd372, %rd374;
	setp.gt.u32 	%p119, %r9, 160;
	ld.shared.u64 	%rd376, [_ZZN3cub18CUB_300001_SM_10006detail6reduce18DeviceReduceKernelINS2_10policy_hubIljN4cuda3std3__44plusIlEEE10Policy1000EN6thrust24THRUST_300001_SM_1000_NS18transform_iteratorINSD_6detail10functional5actorINSG_9compositeIJNSG_16operator_adaptorINS7_7greaterIvEEEENSH_INSG_8argumentILj0EEEEENSH_INSG_5valueIiEEEEEEEEENSF_15normal_iteratorINSD_10device_ptrIiEEEEllEEjS9_lNS7_10__identityEEEvT0_PT3_T1_NS0_13GridEvenShareIS14_EET2_T4_E12temp_storage+56];
	selp.b64 	%rd377, %rd376, 0, %p119;
	add.s64 	%rd378, %rd375, %rd377;
	setp.gt.u32 	%p120, %r9, 192;
	ld.shared.u64 	%rd379, [_ZZN3cub18CUB_300001_SM_10006detail6reduce18DeviceReduceKernelINS2_10policy_hubIljN4cuda3std3__44plusIlEEE10Policy1000EN6thrust24THRUST_300001_SM_1000_NS18transform_iteratorINSD_6detail10functional5actorINSG_9compositeIJNSG_16operator_adaptorINS7_7greaterIvEEEENSH_INSG_8argumentILj0EEEEENSH_INSG_5valueIiEEEEEEEEENSF_15normal_iteratorINSD_10device_ptrIiEEEEllEEjS9_lNS7_10__identityEEEvT0_PT3_T1_NS0_13GridEvenShareIS14_EET2_T4_E12temp_storage+64];
	selp.b64 	%rd380, %rd379, 0, %p120;
	add.s64 	%rd381, %rd378, %rd380;
	setp.gt.u32 	%p121, %r9, 224;
	ld.shared.u64 	%rd382, [_ZZN3cub18CUB_300001_SM_10006detail6reduce18DeviceReduceKernelINS2_10policy_hubIljN4cuda3std3__44plusIlEEE10Policy1000EN6thrust24THRUST_300001_SM_1000_NS18transform_iteratorINSD_6detail10functional5actorINSG_9compositeIJNSG_16operator_adaptorINS7_7greaterIvEEEENSH_INSG_8argumentILj0EEEEENSH_INSG_5valueIiEEEEEEEEENSF_15normal_iteratorINSD_10device_ptrIiEEEEllEEjS9_lNS7_10__identityEEEvT0_PT3_T1_NS0_13GridEvenShareIS14_EET2_T4_E12temp_storage+72];
	selp.b64 	%rd383, %rd382, 0, %p121;
	add.s64 	%rd384, %rd381, %rd383;
	setp.gt.u32 	%p122, %r9, 256;
	ld.shared.u64 	%rd385, [_ZZN3cub18CUB_300001_SM_10006detail6reduce18DeviceReduceKernelINS2_10policy_hubIljN4cuda3std3__44plusIlEEE10Policy1000EN6thrust24THRUST_300001_SM_1000_NS18transform_iteratorINSD_6detail10functional5actorINSG_9compositeIJNSG_16operator_adaptorINS7_7greaterIvEEEENSH_INSG_8argumentILj0EEEEENSH_INSG_5valueIiEEEEEEEEENSF_15normal_iteratorINSD_10device_ptrIiEEEEllEEjS9_lNS7_10__identityEEEvT0_PT3_T1_NS0_13GridEvenShareIS14_EET2_T4_E12temp_storage+80];
	selp.b64 	%rd386, %rd385, 0, %p122;
	add.s64 	%rd387, %rd384, %rd386;
	setp.gt.u32 	%p123, %r9, 288;
	ld.shared.u64 	%rd388, [_ZZN3cub18CUB_300001_SM_10006detail6reduce18DeviceReduceKernelINS2_10policy_hubIljN4cuda3std3__44plusIlEEE10Policy1000EN6thrust24THRUST_300001_SM_1000_NS18transform_iteratorINSD_6detail10functional5actorINSG_9compositeIJNSG_16operator_adaptorINS7_7greaterIvEEEENSH_INSG_8argumentILj0EEEEENSH_INSG_5valueIiEEEEEEEEENSF_15normal_iteratorINSD_10device_ptrIiEEEEllEEjS9_lNS7_10__identityEEEvT0_PT3_T1_NS0_13GridEvenShareIS14_EET2_T4_E12temp_storage+88];
	selp.b64 	%rd389, %rd388, 0, %p123;
	add.s64 	%rd390, %rd387, %rd389;
	setp.gt.u32 	%p124, %r9, 320;
	ld.shared.u64 	%rd391, [_ZZN3cub18CUB_300001_SM_10006detail6reduce18DeviceReduceKernelINS2_10policy_hubIljN4cuda3std3__44plusIlEEE10Policy1000EN6thrust24THRUST_300001_SM_1000_NS18transform_iteratorINSD_6detail10functional5actorINSG_9compositeIJNSG_16operator_adaptorINS7_7greaterIvEEEENSH_INSG_8argumentILj0EEEEENSH_INSG_5valueIiEEEEEEEEENSF_15normal_iteratorINSD_10device_ptrIiEEEEllEEjS9_lNS7_10__identityEEEvT0_PT3_T1_NS0_13GridEvenShareIS14_EET2_T4_E12temp_storage+96];
	selp.b64 	%rd392, %rd391, 0, %p124;
	add.s64 	%rd393, %rd390, %rd392;
	setp.gt.u32 	%p125, %r9, 352;
	ld.shared.u64 	%rd394, [_ZZN3cub18CUB_300001_SM_10006detail6reduce18DeviceReduceKernelINS2_10policy_hubIljN4cuda3std3__44plusIlEEE10Policy1000EN6thrust24THRUST_300001_SM_1000_NS18transform_iteratorINSD_6detail10functional5actorINSG_9compositeIJNSG_16operator_adaptorINS7_7greaterIvEEEENSH_INSG_8argumentILj0EEEEENSH_INSG_5valueIiEEEEEEEEENSF_15normal_iteratorINSD_10device_ptrIiEEEEllEEjS9_lNS7_10__identityEEEvT0_PT3_T1_NS0_13GridEvenShareIS14_EET2_T4_E12temp_storage+104];
	selp.b64 	%rd395, %rd394, 0, %p125;
	add.s64 	%rd396, %rd393, %rd395;
	setp.gt.u32 	%p126, %r9, 384;
	ld.shared.u64 	%rd397, [_ZZN3cub18CUB_300001_SM_10006detail6reduce18DeviceReduceKernelINS2_10policy_hubIljN4cuda3std3__44plusIlEEE10Policy1000EN6thrust24THRUST_300001_SM_1000_NS18transform_iteratorINSD_6detail10functional5actorINSG_9compositeIJNSG_16operator_adaptorINS7_7greaterIvEEEENSH_INSG_8argumentILj0EEEEENSH_INSG_5valueIiEEEEEEEEENSF_15normal_iteratorINSD_10device_ptrIiEEEEllEEjS9_lNS7_10__identityEEEvT0_PT3_T1_NS0_13GridEvenShareIS14_EET2_T4_E12temp_storage+112];
	selp.b64 	%rd398, %rd397, 0, %p126;
	add.s64 	%rd399, %rd396, %rd398;
	setp.gt.u32 	%p127, %r9, 416;
	ld.shared.u64 	%rd400, [_ZZN3cub18CUB_300001_SM_10006detail6reduce18DeviceReduceKernelINS2_10policy_hubIljN4cuda3std3__44plusIlEEE10Policy1000EN6thrust24THRUST_300001_SM_1000_NS18transform_iteratorINSD_6detail10functional5actorINSG_9compositeIJNSG_16operator_adaptorINS7_7greaterIvEEEENSH_INSG_8argumentILj0EEEEENSH_INSG_5valueIiEEEEEEEEENSF_15normal_iteratorINSD_10device_ptrIiEEEEllEEjS9_lNS7_10__identityEEEvT0_PT3_T1_NS0_13GridEvenShareIS14_EET2_T4_E12temp_storage+120];
	selp.b64 	%rd401, %rd400, 0, %p127;
	add.s64 	%rd402, %rd399, %rd401;
	setp.gt.u32 	%p128, %r9, 448;
	ld.shared.u64 	%rd403, [_ZZN3cub18CUB_300001_SM_10006detail6reduce18DeviceReduceKernelINS2_10policy_hubIljN4cuda3std3__44plusIlEEE10Policy1000EN6thrust24THRUST_300001_SM_1000_NS18transform_iteratorINSD_6detail10functional5actorINSG_9compositeIJNSG_16operator_adaptorINS7_7greaterIvEEEENSH_INSG_8argumentILj0EEEEENSH_INSG_5valueIiEEEEEEEEENSF_15normal_iteratorINSD_10device_ptrIiEEEEllEEjS9_lNS7_10__identityEEEvT0_PT3_T1_NS0_13GridEvenShareIS14_EET2_T4_E12temp_storage+128];
	selp.b64 	%rd404, %rd403, 0, %p128;
	add.s64 	%rd405, %rd402, %rd404;
	setp.gt.u32 	%p129, %r9, 480;
	ld.shared.u64 	%rd406, [_ZZN3cub18CUB_300001_SM_10006detail6reduce18DeviceReduceKernelINS2_10policy_hubIljN4cuda3std3__44plusIlEEE10Policy1000EN6thrust24THRUST_300001_SM_1000_NS18transform_iteratorINSD_6detail10functional5actorINSG_9compositeIJNSG_16operator_adaptorINS7_7greaterIvEEEENSH_INSG_8argumentILj0EEEEENSH_INSG_5valueIiEEEEEEEEENSF_15normal_iteratorINSD_10device_ptrIiEEEEllEEjS9_lNS7_10__identityEEEvT0_PT3_T1_NS0_13GridEvenShareIS14_EET2_T4_E12temp_storage+136];
	selp.b64 	%rd407, %rd406, 0, %p129;
	add.s64 	%rd475, %rd405, %rd407;
	bra.uni 	$L__BB5_48;
$L__BB5_26:
	mov.u32 	%r38, %tid.x;
	add.s32 	%r75, %r417, %r38;
	mul.wide.u32 	%rd42, %r75, 4;
	add.s64 	%rd43, %rd1, %rd42;
	ld.global.u32 	%r76, [%rd43];
	setp.gt.s32 	%p2, %r76, %r3;
	selp.u64 	%rd44, 1, 0, %p2;
	ld.global.u32 	%r77, [%rd43+2048];
	setp.gt.s32 	%p3, %r77, %r3;
	selp.u64 	%rd45, 1, 0, %p3;
	ld.global.u32 	%r78, [%rd43+4096];
	setp.gt.s32 	%p4, %r78, %r3;
	selp.u64 	%rd46, 1, 0, %p4;
	ld.global.u32 	%r79, [%rd43+6144];
	setp.gt.s32 	%p5, %r79, %r3;
	selp.u64 	%rd47, 1, 0, %p5;
	ld.global.u32 	%r80, [%rd43+8192];
	setp.gt.s32 	%p6, %r80, %r3;
	selp.u64 	%rd48, 1, 0, %p6;
	ld.global.u32 	%r81, [%rd43+10240];
	setp.gt.s32 	%p7, %r81, %r3;
	selp.u64 	%rd49, 1, 0, %p7;
	ld.global.u32 	%r82, [%rd43+12288];
	setp.gt.s32 	%p8, %r82, %r3;
	selp.u64 	%rd50, 1, 0, %p8;
	add.s64 	%rd51, %rd45, %rd44;
	add.s64 	%rd52, %rd51, %rd46;
	add.s64 	%rd53, %rd52, %rd47;
	add.s64 	%rd54, %rd53, %rd48;
	add.s64 	%rd55, %rd54, %rd49;
	add.s64 	%rd474, %rd55, %rd50;
	setp.lt.u32 	%p9, %r9, %r7;
	@%p9 bra 	$L__BB5_44;
	add.s32 	%r39, %r7, %r417;
	not.b32 	%r84, %r38;
	add.s32 	%r85, %r84, %r1;
	sub.s32 	%r86, %r85, %r7;
	sub.s32 	%r414, %r86, %r417;
	add.s32 	%r87, %r39, %r38;
	add.s32 	%r413, %r87, 4096;
	mov.b32 	%r416, 0;
	cvt.u64.u32 	%rd57, %r38;
	mov.u32 	%r415, %r39;
$L__BB5_28:
	add.s32 	%r417, %r417, %r7;
	add.s32 	%r88, %r1, -3584;
	setp.gt.u32 	%p10, %r417, %r88;
	@%p10 bra 	$L__BB5_30;
	cvt.u64.u32 	%rd56, %r417;
	add.s64 	%rd58, %rd57, %rd56;
	shl.b64 	%rd59, %rd58, 2;
	add.s64 	%rd60, %rd1, %rd59;
	ld.global.u32 	%r89, [%rd60];
	setp.gt.s32 	%p11, %r89, %r3;
	selp.u64 	%rd61, 1, 0, %p11;
	ld.global.u32 	%r90, [%rd60+2048];
	setp.gt.s32 	%p12, %r90, %r3;
	selp.u64 	%rd62, 1, 0, %p12;
	ld.global.u32 	%r91, [%rd60+4096];
	setp.gt.s32 	%p13, %r91, %r3;
	selp.u64 	%rd63, 1, 0, %p13;
	ld.global.u32 	%r92, [%rd60+6144];
	setp.gt.s32 	%p14, %r92, %r3;
	selp.u64 	%rd64, 1, 0, %p14;
	ld.global.u32 	%r93, [%rd60+8192];
	setp.gt.s32 	%p15, %r93, %r3;
	selp.u64 	%rd65, 1, 0, %p15;
	ld.global.u32 	%r94, [%rd60+10240];
	setp.gt.s32 	%p16, %r94, %r3;
	selp.u64 	%rd66, 1, 0, %p16;
	ld.global.u32 	%r95, [%rd60+12288];
	setp.gt.s32 	%p17, %r95, %r3;
	selp.u64 	%rd67, 1, 0, %p17;
	add.s64 	%rd68, %rd474, %rd61;
	add.s64 	%rd69, %rd68, %rd62;
	add.s64 	%rd70, %rd69, %rd63;
	add.s64 	%rd71, %rd70, %rd64;
	add.s64 	%rd72, %rd71, %rd65;
	add.s64 	%rd73, %rd72, %rd66;
	add.s64 	%rd474, %rd73, %rd67;
	sub.s32 	%r96, %r1, %r417;
	setp.lt.u32 	%p18, %r96, %r7;
	add.s32 	%r416, %r416, 1;
	add.s32 	%r415, %r415, %r7;
	sub.s32 	%r414, %r414, %r7;
	add.s32 	%r413, %r413, %r7;
	@%p18 bra 	$L__BB5_44;
	bra.uni 	$L__BB5_28;
$L__BB5_30:
	setp.le.u32 	%p19, %r1, %r417;
	sub.s32 	%r97, %r1, %r417;
	setp.ge.s32 	%p20, %r38, %r97;
	or.pred  	%p21, %p19, %p20;
	@%p21 bra 	$L__BB5_44;
	not.b32 	%r99, %r38;
	add.s32 	%r100, %r1, %r99;
	sub.s32 	%r101, %r100, %r39;
	mul.lo.s32 	%r102, %r2, %r416;
	mad.lo.s32 	%r103, %r102, -3584, %r101;
	shr.u32 	%r104, %r103, 9;
	add.s32 	%r52, %r104, 1;
	and.b32  	%r53, %r52, 15;
	setp.lt.u32 	%p22, %r103, 7680;
	mov.u32 	%r422, %r38;
	@%p22 bra 	$L__BB5_35;
	or.b32  	%r420, %r38, 4096;
	shr.u32 	%r105, %r414, 9;
	add.s32 	%r106, %r105, 1;
	and.b32  	%r107, %r106, 16777200;
	neg.s32 	%r418, %r107;
$L__BB5_33:
	.pragma "nounroll";
	add.s32 	%r108, %r413, -4096;
	mul.wide.u32 	%rd75, %r108, 4;
	add.s64 	%rd76, %rd1, %rd75;
	ld.global.u32 	%r109, [%rd76];
	setp.gt.s32 	%p23, %r109, %r3;
	selp.u64 	%rd77, 1, 0, %p23;
	add.s64 	%rd78, %rd474, %rd77;
	add.s32 	%r110, %r413, -3584;
	mul.wide.u32 	%rd79, %r110, 4;
	add.s64 	%rd80, %rd1, %rd79;
	ld.global.u32 	%r111, [%rd80];
	setp.gt.s32 	%p24, %r111, %r3;
	selp.u64 	%rd81, 1, 0, %p24;
	add.s64 	%rd82, %rd78, %rd81;
	add.s32 	%r112, %r413, -3072;
	mul.wide.u32 	%rd83, %r112, 4;
	add.s64 	%rd84, %rd1, %rd83;
	ld.global.u32 	%r113, [%rd84];
	setp.gt.s32 	%p25, %r113, %r3;
	selp.u64 	%rd85, 1, 0, %p25;
	add.s64 	%rd86, %rd82, %rd85;
	add.s32 	%r114, %r413, -2560;
	mul.wide.u32 	%rd87, %r114, 4;
	add.s64 	%rd88, %rd1, %rd87;
	ld.global.u32 	%r115, [%rd88];
	setp.gt.s32 	%p26, %r115, %r3;
	selp.u64 	%rd89, 1, 0, %p26;
	add.s64 	%rd90, %rd86, %rd89;
	add.s32 	%r116, %r413, -2048;
	mul.wide.u32 	%rd91, %r116, 4;
	add.s64 	%rd92, %rd1, %rd91;
	ld.global.u32 	%r117, [%rd92];
	setp.gt.s32 	%p27, %r117, %r3;
	selp.u64 	%rd93, 1, 0, %p27;
	add.s64 	%rd94, %rd90, %rd93;
	add.s32 	%r118, %r413, -1536;
	mul.wide.u32 	%rd95, %r118, 4;
	add.s64 	%rd96, %rd1, %rd95;
	ld.global.u32 	%r119, [%rd96];
	setp.gt.s32 	%p28, %r119, %r3;
	selp.u64 	%rd97, 1, 0, %p28;
	add.s64 	%rd98, %rd94, %rd97;
	add.s32 	%r120, %r413, -1024;
	mul.wide.u32 	%rd99, %r120, 4;
	add.s64 	%rd100, %rd1, %rd99;
	ld.global.u32 	%r121, [%rd100];
	setp.gt.s32 	%p29, %r121, %r3;
	selp.u64 	%rd101, 1, 0, %p29;
	add.s64 	%rd102, %rd98, %rd101;
	add.s32 	%r122, %r413, 3584;
	add.s32 	%r123, %r413, -512;
	mul.wide.u32 	%rd103, %r123, 4;
	add.s64 	%rd104, %rd1, %rd103;
	ld.global.u32 	%r124, [%rd104];
	setp.gt.s32 	%p30, %r124, %r3;
	selp.u64 	%rd105, 1, 0, %p30;
	add.s64 	%rd106, %rd102, %rd105;
	mul.wide.u32 	%rd107, %r413, 4;
	add.s64 	%rd108, %rd1, %rd107;
	ld.global.u32 	%r125, [%rd108];
	setp.gt.s32 	%p31, %r125, %r3;
	selp.u64 	%rd109, 1, 0, %p31;
	add.s64 	%rd110, %rd106, %rd109;
	add.s32 	%r126, %r413, 512;
	mul.wide.u32 	%rd111, %r126, 4;
	add.s64 	%rd112, %rd1, %rd111;
	ld.global.u32 	%r127, [%rd112];
	setp.gt.s32 	%p32, %r127, %r3;
	selp.u64 	%rd113, 1, 0, %p32;
	add.s64 	%rd114, %rd110, %rd113;
	add.s32 	%r128, %r413, 1024;
	mul.wide.u32 	%rd115, %r128, 4;
	add.s64 	%rd116, %rd1, %rd115;
	ld.global.u32 	%r129, [%rd116];
	setp.gt.s32 	%p33, %r129, %r3;
	selp.u64 	%rd117, 1, 0, %p33;
	add.s64 	%rd118, %rd114, %rd117;
	add.s32 	%r130, %r413, 1536;
	mul.wide.u32 	%rd119, %r130, 4;
	add.s64 	%rd120, %rd1, %rd119;
	ld.global.u32 	%r131, [%rd120];
	setp.gt.s32 	%p34, %r131, %r3;
	selp.u64 	%rd121, 1, 0, %p34;
	add.s64 	%rd122, %rd118, %rd121;
	add.s32 	%r132, %r413, 2048;
	mul.wide.u32 	%rd123, %r132, 4;
	add.s64 	%rd124, %rd1, %rd123;
	ld.global.u32 	%r133, [%rd124];
	setp.gt.s32 	%p35, %r133, %r3;
	selp.u64 	%rd125, 1, 0, %p35;
	add.s64 	%rd126, %rd122, %rd125;
	add.s32 	%r134, %r413, 2560;
	mul.wide.u32 	%rd127, %r134, 4;
	add.s64 	%rd128, %rd1, %rd127;
	ld.global.u32 	%r135, [%rd128];
	setp.gt.s32 	%p36, %r135, %r3;
	selp.u64 	%rd129, 1, 0, %p36;
	add.s64 	%rd130, %rd126, %rd129;
	add.s32 	%r136, %r413, 3072;
	mul.wide.u32 	%rd131, %r136, 4;
	add.s64 	%rd132, %rd1, %rd131;
	ld.global.u32 	%r137, [%rd132];
	setp.gt.s32 	%p37, %r137, %r3;
	selp.u64 	%rd133, 1, 0, %p37;
	add.s64 	%rd134, %rd130, %rd133;
	mul.wide.u32 	%rd135, %r122, 4;
	add.s64 	%rd136, %rd1, %rd135;
	ld.global.u32 	%r138, [%rd136];
	setp.gt.s32 	%p38, %r138, %r3;
	selp.u64 	%rd137, 1, 0, %p38;
	add.s64 	%rd474, %rd134, %rd137;
	add.s32 	%r420, %r420, 8192;
	add.s32 	%r413, %r413, 8192;
	add.s32 	%r418, %r418, 16;
	setp.ne.s32 	%p39, %r418, 0;
	@%p39 bra 	$L__BB5_33;
	add.s32 	%r422, %r420, -4096;
$L__BB5_35:
	setp.eq.s32 	%p40, %r53, 0;
	@%p40 bra 	$L__BB5_44;
	and.b32  	%r64, %r52, 7;
	setp.lt.u32 	%p41, %r53, 8;
	@%p41 bra 	$L__BB5_38;
	add.s32 	%r139, %r422, %r417;
	mul.wide.u32 	%rd139, %r139, 4;
	add.s64 	%rd140, %rd1, %rd139;
	ld.global.u32 	%r140, [%rd140];
	setp.gt.s32 	%p42, %r140, %r3;
	selp.u64 	%rd141, 1, 0, %p42;
	add.s64 	%rd142, %rd474, %rd141;
	add.s32 	%r141, %r139, 512;
	mul.wide.u32 	%rd143, %r141, 4;
	add.s64 	%rd144, %rd1, %rd143;
	ld.global.u32 	%r142, [%rd144];
	setp.gt.s32 	%p43, %r142, %r3;
	selp.u64 	%rd145, 1, 0, %p43;
	add.s64 	%rd146, %rd142, %rd145;
	add.s32 	%r143, %r139, 1024;
	mul.wide.u32 	%rd147, %r143, 4;
	add.s64 	%rd148, %rd1, %rd147;
	ld.global.u32 	%r144, [%rd148];
	setp.gt.s32 	%p44, %r144, %r3;
	selp.u64 	%rd149, 1, 0, %p44;
	add.s64 	%rd150, %rd146, %rd149;
	add.s32 	%r145, %r139, 1536;
	mul.wide.u32 	%rd151, %r145, 4;
	add.s64 	%rd152, %rd1, %rd151;
	ld.global.u32 	%r146, [%rd152];
	setp.gt.s32 	%p45, %r146, %r3;
	selp.u64 	%rd153, 1, 0, %p45;
	add.s64 	%rd154, %rd150, %rd153;
	add.s32 	%r147, %r139, 2048;
	mul.wide.u32 	%rd155, %r147, 4;
	add.s64 	%rd156, %rd1, %rd155;
	ld.global.u32 	%r148, [%rd156];
	setp.gt.s32 	%p46, %r148, %r3;
	selp.u64 	%rd157, 1, 0, %p46;
	add.s64 	%rd158, %rd154, %rd157;
	add.s32 	%r149, %r139, 2560;
	mul.wide.u32 	%rd159, %r149, 4;
	add.s64 	%rd160, %rd1, %rd159;
	ld.global.u32 	%r150, [%rd160];
	setp.gt.s32 	%p47, %r150, %r3;
	selp.u64 	%rd161, 1, 0, %p47;
	add.s64 	%rd162, %rd158, %rd161;
	add.s32 	%r151, %r139, 3072;
	mul.wide.u32 	%rd163, %r151, 4;
	add.s64 	%rd164, %rd1, %rd163;
	ld.global.u32 	%r152, [%rd164];
	setp.gt.s32 	%p48, %r152, %r3;
	selp.u64 	%rd165, 1, 0, %p48;
	add.s64 	%rd166, %rd162, %rd165;
	add.s32 	%r153, %r139, 3584;
	mul.wide.u32 	%rd167, %r153, 4;
	add.s64 	%rd168, %rd1, %rd167;
	ld.global.u32 	%r154, [%rd168];
	setp.gt.s32 	%p49, %r154, %r3;
	selp.u64 	%rd169, 1, 0, %p49;
	add.s64 	%rd474, %rd166, %rd169;
	add.s32 	%r422, %r422, 4096;
$L__BB5_38:
	setp.eq.s32 	%p50, %r64, 0;
	@%p50 bra 	$L__BB5_44;
	setp.lt.u32 	%p51, %r64, 4;
	@%p51 bra 	$L__BB5_41;
	add.s32 	%r155, %r422, %r417;
	mul.wide.u32 	%rd171, %r155, 4;
	add.s64 	%rd172, %rd1, %rd171;
	ld.global.u32 	%r156, [%rd172];
	setp.gt.s32 	%p52, %r156, %r3;
	selp.u64 	%rd173, 1, 0, %p52;
	add.s64 	%rd174, %rd474, %rd173;
	add.s32 	%r157, %r155, 512;
	mul.wide.u32 	%rd175, %r157, 4;
	add.s64 	%rd176, %rd1, %rd175;
	ld.global.u32 	%r158, [%rd176];
	setp.gt.s32 	%p53, %r158, %r3;
	selp.u64 	%rd177, 1, 0, %p53;
	add.s64 	%rd178, %rd174, %rd177;
	add.s32 	%r159, %r155, 1024;
	mul.wide.u32 	%rd179, %r159, 4;
	add.s64 	%rd180, %rd1, %rd179;
	ld.global.u32 	%r160, [%rd180];
	setp.gt.s32 	%p54, %r160, %r3;
	selp.u64 	%rd181, 1, 0, %p54;
	add.s64 	%rd182, %rd178, %rd181;
	add.s32 	%r161, %r155, 1536;
	mul.wide.u32 	%rd183, %r161, 4;
	add.s64 	%rd184, %rd1, %rd183;
	ld.global.u32 	%r162, [%rd184];
	setp.gt.s32 	%p55, %r162, %r3;
	selp.u64 	%rd185, 1, 0, %p55;
	add.s64 	%rd474, %rd182, %rd185;
	add.s32 	%r422, %r422, 2048;
$L__BB5_41:
	and.b32  	%r163, %r52, 3;
	setp.eq.s32 	%p56, %r163, 0;
	@%p56 bra 	$L__BB5_44;
	add.s32 	%r425, %r422, %r415;
	cvt.u16.u32 	%rs1, %r414;
	shr.u16 	%rs2, %rs1, 9;
	add.s16 	%rs3, %rs2, 1;
	cvt.u32.u16 	%r164, %rs3;
	and.b32  	%r165, %r164, 3;
	neg.s32 	%r424, %r165;
$L__BB5_43:
	.pragma "nounroll";
	mul.wide.u32 	%rd186, %r425, 4;
	add.s64 	%rd187, %rd1, %rd186;
	ld.global.u32 	%r166, [%rd187];
	setp.gt.s32 	%p57, %r166, %r3;
	selp.u64 	%rd188, 1, 0, %p57;
	add.s64 	%rd474, %rd474, %rd188;
	add.s32 	%r425, %r425, 512;
	add.s32 	%r424, %r424, 1;
	setp.ne.s32 	%p58, %r424, 0;
	@%p58 bra 	$L__BB5_43;
$L__BB5_44:
	// begin inline asm
	mov.u32 %r167, %laneid;
	// end inline asm
	mov.b64 	{%r169, %r174}, %rd474;
	mov.b32 	%r175, 1;
	mov.b32 	%r216, 31;
	mov.b32 	%r217, -1;
	// begin inline asm
	shfl.sync.down.b32 %r168, %r169, %r175, %r216, %r217;
	// end inline asm
	// begin inline asm
	shfl.sync.down.b32 %r173, %r174, %r175, %r216, %r217;
	// end inline asm
	mov.b64 	%rd189, {%r168, %r173};
	setp.gt.s32 	%p59, %r167, 30;
	selp.b64 	%rd190, 0, %rd189, %p59;
	add.s64 	%rd191, %rd190, %rd474;
	mov.b64 	{%r179, %r184}, %rd191;
	mov.b32 	%r185, 2;
	// begin inline asm
	shfl.sync.down.b32 %r178, %r179, %r185, %r216, %r217;
	// end inline asm
	// begin inline asm
	shfl.sync.down.b32 %r183, %r184, %r185, %r216, %r217;
	// end inline asm
	mov.b64 	%rd192, {%r178, %r183};
	setp.gt.s32 	%p60, %r167, 29;
	selp.b64 	%rd193, 0, %rd192, %p60;
	add.s64 	%rd194, %rd193, %rd191;
	mov.b64 	{%r189, %r194}, %rd194;
	mov.b32 	%r195, 4;
	// begin inline asm
	shfl.sync.down.b32 %r188, %r189, %r195, %r216, %r217;
	// end inline asm
	// begin inline asm
	shfl.sync.down.b32 %r193, %r194, %r195, %r216, %r217;
	// end inline asm
	mov.b64 	%rd195, {%r188, %r193};
	setp.gt.s32 	%p61, %r167, 27;
	selp.b64 	%rd196, 0, %rd195, %p61;
	add.s64 	%rd197, %rd196, %rd194;
	mov.b64 	{%r199, %r204}, %rd197;
	mov.b32 	%r205, 8;
	// begin inline asm
	shfl.sync.down.b32 %r198, %r199, %r205, %r216, %r217;
	// end inline asm
	// begin inline asm
	shfl.sync.down.b32 %r203, %r204, %r205, %r216, %r217;
	// end inline asm
	mov.b64 	%rd198, {%r198, %r203};
	setp.gt.s32 	%p62, %r167, 23;
	selp.b64 	%rd199, 0, %rd198, %p62;
	add.s64 	%rd200, %rd199, %rd197;
	mov.b64 	{%r209, %r214}, %rd200;
	mov.b32 	%r215, 16;
	// begin inline asm
	shfl.sync.down.b32 %r208, %r209, %r215, %r216, %r217;
	// end inline asm
	// begin inline asm
	shfl.sync.down.b32 %r213, %r214, %r215, %r216, %r217;
	// end inline asm
	mov.b64 	%rd201, {%r208, %r213};
	setp.gt.s32 	%p63, %r167, 15;
	selp.b64 	%rd202, 0, %rd201, %p63;
	add.s64 	%rd475, %rd202, %rd200;
	setp.ne.s32 	%p64, %r167, 0;
	@%p64 bra 	$L__BB5_46;
	shr.u32 	%r218, %r38, 2;
	and.b32  	%r219, %r218, 248;
	mov.u32 	%r220, _ZZN3cub18CUB_300001_SM_10006detail6reduce18DeviceReduceKernelINS2_10policy_hubIljN4cuda3std3__44plusIlEEE10Policy1000EN6thrust24THRUST_300001_SM_1000_NS18transform_iteratorINSD_6detail10functional5actorINSG_9compositeIJNSG_16operator_adaptorINS7_7greaterIvEEEENSH_INSG_8argumentILj0EEEEENSH_INSG_5valueIiEEEEEEEEENSF_15normal_iteratorINSD_10device_ptrIiEEEEllEEjS9_lNS7_10__identityEEEvT0_PT3_T1_NS0_13GridEvenShareIS14_EET2_T4_E12temp_storage;
	add.s32 	%r221, %r220, %r219;
	st.shared.u64 	[%r221+16], %rd475;
$L__BB5_46:
	bar.sync 	0;
	setp.ne.s32 	%p65, %r38, 0;
	@%p65 bra 	$L__BB5_48;
	ld.shared.u64 	%rd203, [_ZZN3cub18CUB_300001_SM_10006detail6reduce18DeviceReduceKernelINS2_10policy_hubIljN4cuda3std3__44plusIlEEE10Policy1000EN6thrust24THRUST_300001_SM_1000_NS18transform_iteratorINSD_6detail10functional5actorINSG_9compositeIJNSG_16operator_adaptorINS7_7greaterIvEEEENSH_INSG_8argumentILj0EEEEENSH_INSG_5valueIiEEEEEEEEENSF_15normal_iteratorINSD_10device_ptrIiEEEEllEEjS9_lNS7_10__identityEEEvT0_PT3_T1_NS0_13GridEvenShareIS14_EET2_T4_E12temp_storage+24];
	add.s64 	%rd204, %rd203, %rd475;
	ld.shared.u64 	%rd205, [_ZZN3cub18CUB_300001_SM_10006detail6reduce18DeviceReduceKernelINS2_10policy_hubIljN4cuda3std3__44plusIlEEE10Policy1000EN6thrust24THRUST_300001_SM_1000_NS18transform_iteratorINSD_6detail10functional5actorINSG_9compositeIJNSG_16operator_adaptorINS7_7greaterIvEEEENSH_INSG_8argumentILj0EEEEENSH_INSG_5valueIiEEEEEEEEENSF_15normal_iteratorINSD_10device_ptrIiEEEEllEEjS9_lNS7_10__identityEEEvT0_PT3_T1_NS0_13GridEvenShareIS14_EET2_T4_E12temp_storage+32];
	add.s64 	%rd206, %rd204, %rd205;
	ld.shared.u64 	%rd207, [_ZZN3cub18CUB_300001_SM_10006detail6reduce18DeviceReduceKernelINS2_10policy_hubIljN4cuda3std3__44plusIlEEE10Policy1000EN6thrust24THRUST_300001_SM_1000_NS18transform_iteratorINSD_6detail10functional5actorINSG_9compositeIJNSG_16operator_adaptorINS7_7greaterIvEEEENSH_INSG_8argumentILj0EEEEENSH_INSG_5valueIiEEEEEEEEENSF_15normal_iteratorINSD_10device_ptrIiEEEEllEEjS9_lNS7_10__identityEEEvT0_PT3_T1_NS0_13GridEvenShareIS14_EET2_T4_E12temp_storage+40];
	add.s64 	%rd208, %rd206, %rd207;
	ld.shared.u64 	%rd209, [_ZZN3cub18CUB_300001_SM_10006detail6reduce18DeviceReduceKernelINS2_10policy_hubIljN4cuda3std3__44plusIlEEE10Policy1000EN6thrust24THRUST_300001_SM_1000_NS18transform_iteratorINSD_6detail10functional5actorINSG_9compositeIJNSG_16operator_adaptorINS7_7greaterIvEEEENSH_INSG_8argumentILj0EEEEENSH_INSG_5valueIiEEEEEEEEENSF_15normal_iteratorINSD_10device_ptrIiEEEEllEEjS9_lNS7_10__identityEEEvT0_PT3_T1_NS0_13GridEvenShareIS14_EET2_T4_E12temp_storage+48];
	add.s64 	%rd210, %rd208, %rd209;
	ld.shared.u64 	%rd211, [_ZZN3cub18CUB_300001_SM_10006detail6reduce18DeviceReduceKernelINS2_10policy_hubIljN4cuda3std3__44plusIlEEE10Policy1000EN6thrust24THRUST_300001_SM_1000_NS18transform_iteratorINSD_6detail10functional5actorINSG_9compositeIJNSG_16operator_adaptorINS7_7greaterIvEEEENSH_INSG_8argumentILj0EEEEENSH_INSG_5valueIiEEEEEEEEENSF_15normal_iteratorINSD_10device_ptrIiEEEEllEEjS9_lNS7_10__identityEEEvT0_PT3_T1_NS0_13GridEvenShareIS14_EET2_T4_E12temp_storage+56];
	add.s64 	%rd212, %rd210, %rd211;
	ld.shared.u64 	%rd213, [_ZZN3cub18CUB_300001_SM_10006detail6reduce18DeviceReduceKernelINS2_10policy_hubIljN4cuda3std3__44plusIlEEE10Policy1000EN6thrust24THRUST_300001_SM_1000_NS18transform_iteratorINSD_6detail10functional5actorINSG_9compositeIJNSG_16operator_adaptorINS7_7greaterIvEEEENSH_INSG_8argumentILj0EEEEENSH_INSG_5valueIiEEEEEEEEENSF_15normal_iteratorINSD_10device_ptrIiEEEEllEEjS9_lNS7_10__identityEEEvT0_PT3_T1_NS0_13GridEvenShareIS14_EET2_T4_E12temp_storage+64];
	add.s64 	%rd214, %rd212, %rd213;
	ld.shared.u64 	%rd215, [_ZZN3cub18CUB_300001_SM_10006detail6reduce18DeviceReduceKernelINS2_10policy_hubIljN4cuda3std3__44plusIlEEE10Policy1000EN6thrust24THRUST_300001_SM_1000_NS18transform_iteratorINSD_6detail10functional5actorINSG_9compositeIJNSG_16operator_adaptorINS7_7greaterIvEEEENSH_INSG_8argumentILj0EEEEENSH_INSG_5valueIiEEEEEEEEENSF_15normal_iteratorINSD_10device_ptrIiEEEEllEEjS9_lNS7_10__identityEEEvT0_PT3_T1_NS0_13GridEvenShareIS14_EET2_T4_E12temp_storage+72];
	add.s64 	%rd216, %rd214, %rd215;
	ld.shared.u64 	%rd217, [_ZZN3cub18CUB_300001_SM_10006detail6reduce18DeviceReduceKernelINS2_10policy_hubIljN4cuda3std3__44plusIlEEE10Policy1000EN6thrust24THRUST_300001_SM_1000_NS18transform_iteratorINSD_6detail10functional5actorINSG_9compositeIJNSG_16operator_adaptorINS7_7greaterIvEEEENSH_INSG_8argumentILj0EEEEENSH_INSG_5valueIiEEEEEEEEENSF_15normal_iteratorINSD_10device_ptrIiEEEEllEEjS9_lNS7_10__identityEEEvT0_PT3_T1_NS0_13GridEvenShareIS14_EET2_T4_E12temp_storage+80];
	add.s64 	%rd218, %rd216, %rd217;
	ld.shared.u64 	%rd219, [_ZZN3cub18CUB_300001_SM_10006detail6reduce18DeviceReduceKernelINS2_10policy_hubIljN4cuda3std3__44plusIlEEE10Policy1000EN6thrust24THRUST_300001_SM_1000_NS18transform_iteratorINSD_6detail10functional5actorINSG_9compositeIJNSG_16operator_adaptorINS7_7greaterIvEEEENSH_INSG_8argumentILj0EEEEENSH_INSG_5valueIiEEEEEEEEENSF_15normal_iteratorINSD_10device_ptrIiEEEEllEEjS9_lNS7_10__identityEEEvT0_PT3_T1_NS0_13GridEvenShareIS14_EET2_T4_E12temp_storage+88];
	add.s64 	%rd220, %rd218, %rd219;
	ld.shared.u64 	%rd221, [_ZZN3cub18CUB_300001_SM_10006detail6reduce18DeviceReduceKernelINS2_10policy_hubIljN4cuda3std3__44plusIlEEE10Policy1000EN6thrust24THRUST_300001_SM_1000_NS18transform_iteratorINSD_6detail10functional5actorINSG_9compositeIJNSG_16operator_adaptorINS7_7greaterIvEEEENSH_INSG_8argumentILj0EEEEENSH_INSG_5valueIiEEEEEEEEENSF_15normal_iteratorINSD_10device_ptrIiEEEEllEEjS9_lNS7_10__identityEEEvT0_PT3_T1_NS0_13GridEvenShareIS14_EET2_T4_E12temp_storage+96];
	add.s64 	%rd222, %rd220, %rd221;
	ld.shared.u64 	%rd223, [_ZZN3cub18CUB_300001_SM_10006detail6reduce18DeviceReduceKernelINS2_10policy_hubIljN4cuda3std3__44plusIlEEE10Policy1000EN6thrust24THRUST_300001_SM_1000_NS18transform_iteratorINSD_6detail10functional5actorINSG_9compositeIJNSG_16operator_adaptorINS7_7greaterIvEEEENSH_INSG_8argumentILj0EEEEENSH_INSG_5valueIiEEEEEEEEENSF_15normal_iteratorINSD_10device_ptrIiEEEEllEEjS9_lNS7_10__identityEEEvT0_PT3_T1_NS0_13GridEvenShareIS14_EET2_T4_E12temp_storage+104];
	add.s64 	%rd224, %rd222, %rd223;
	ld.shared.u64 	%rd225, [_ZZN3cub18CUB_300001_SM_10006detail6reduce18DeviceReduceKernelINS2_10policy_hubIljN4cuda3std3__44plusIlEEE10Policy1000EN6thrust24THRUST_300001_SM_1000_NS18transform_iteratorINSD_6detail10functional5actorINSG_9compositeIJNSG_16operator_adaptorINS7_7greaterIvEEEENSH_INSG_8argumentILj0EEEEENSH_INSG_5valueIiEEEEEEEEENSF_15normal_iteratorINSD_10device_ptrIiEEEEllEEjS9_lNS7_10__identityEEEvT0_PT3_T1_NS0_13GridEvenShareIS14_EET2_T4_E12temp_storage+112];
	add.s64 	%rd226, %rd224, %rd225;
	ld.shared.u64 	%rd227, [_ZZN3cub18CUB_300001_SM_10006detail6reduce18DeviceReduceKernelINS2_10policy_hubIljN4cuda3std3__44plusIlEEE10Policy1000EN6thrust24THRUST_300001_SM_1000_NS18transform_iteratorINSD_6detail10functional5actorINSG_9compositeIJNSG_16operator_adaptorINS7_7greaterIvEEEENSH_INSG_8argumentILj0EEEEENSH_INSG_5valueIiEEEEEEEEENSF_15normal_iteratorINSD_10device_ptrIiEEEEllEEjS9_lNS7_10__identityEEEvT0_PT3_T1_NS0_13GridEvenShareIS14_EET2_T4_E12temp_storage+120];
	add.s64 	%rd228, %rd226, %rd227;
	ld.shared.u64 	%rd229, [_ZZN3cub18CUB_300001_SM_10006detail6reduce18DeviceReduceKernelINS2_10policy_hubIljN4cuda3std3__44plusIlEEE10Policy1000EN6thrust24THRUST_300001_SM_1000_NS18transform_iteratorINSD_6detail10functional5actorINSG_9compositeIJNSG_16operator_adaptorINS7_7greaterIvEEEENSH_INSG_8argumentILj0EEEEENSH_INSG_5valueIiEEEEEEEEENSF_15normal_iteratorINSD_10device_ptrIiEEEEllEEjS9_lNS7_10__identityEEEvT0_PT3_T1_NS0_13GridEvenShareIS14_EET2_T4_E12temp_storage+128];
	add.s64 	%rd230, %rd228, %rd229;
	ld.shared.u64 	%rd231, [_ZZN3cub18CUB_300001_SM_10006detail6reduce18DeviceReduceKernelINS2_10policy_hubIljN4cuda3std3__44plusIlEEE10Policy1000EN6thrust24THRUST_300001_SM_1000_NS18transform_iteratorINSD_6detail10functional5actorINSG_9compositeIJNSG_16operator_adaptorINS7_7greaterIvEEEENSH_INSG_8argumentILj0EEEEENSH_INSG_5valueIiEEEEEEEEENSF_15normal_iteratorINSD_10device_ptrIiEEEEllEEjS9_lNS7_10__identityEEEvT0_PT3_T1_NS0_13GridEvenShareIS14_EET2_T4_E12temp_storage+136];
	add.s64 	%rd475, %rd230, %rd231;
$L__BB5_48:
	mov.u32 	%r403, %tid.x;
	setp.ne.s32 	%p137, %r403, 0;
	@%p137 bra 	$L__BB5_50;
	ld.param.u64 	%rd454, [_ZN3cub18CUB_300001_SM_10006detail6reduce18DeviceReduceKernelINS2_10policy_hubIljN4cuda3std3__44plusIlEEE10Policy1000EN6thrust24THRUST_300001_SM_1000_NS18transform_iteratorINSD_6detail10functional5actorINSG_9compositeIJNSG_16operator_adaptorINS7_7greaterIvEEEENSH_INSG_8argumentILj0EEEEENSH_INSG_5valueIiEEEEEEEEENSF_15normal_iteratorINSD_10device_ptrIiEEEEllEEjS9_lNS7_10__identityEEEvT0_PT3_T1_NS0_13GridEvenShareIS14_EET2_T4__param_1];
	cvta.to.global.u64 	%rd451, %rd454;
	mul.wide.u32 	%rd452, %r6, 8;
	add.s64 	%rd453, %rd451, %rd452;
	st.global.u64 	[%rd453], %rd475;
$L__BB5_50:
	ret;

}
	// .globl	_ZN3cub18CUB_300001_SM_10006detail6reduce28DeviceReduceSingleTileKernelINS2_10policy_hubIljN4cuda3std3__44plusIlEEE10Policy1000EPlSC_iS9_llNS7_10__identityEEEvT0_T1_T2_T3_T4_T6_
.visible .entry _ZN3cub18CUB_300001_SM_10006detail6reduce28DeviceReduceSingleTileKernelINS2_10policy_hubIljN4cuda3std3__44plusIlEEE10Policy1000EPlSC_iS9_llNS7_10__identityEEEvT0_T1_T2_T3_T4_T6_(
	.param .u64 .ptr .align 1 _ZN3cub18CUB_300001_SM_10006detail6reduce28DeviceReduceSingleTileKernelINS2_10policy_hubIljN4cuda3std3__44plusIlEEE10Policy1000EPlSC_iS9_llNS7_10__identityEEEvT0_T1_T2_T3_T4_T6__param_0,
	.param .u64 .ptr .align 1 _ZN3cub18CUB_300001_SM_10006detail6reduce28DeviceReduceSingleTileKernelINS2_10policy_hubIljN4cuda3std3__44plusIlEEE10Policy1000EPlSC_iS9_llNS7_10__identityEEEvT0_T1_T2_T3_T4_T6__param_1,
	.param .u32 _ZN3cub18CUB_300001_SM_10006detail6reduce28DeviceReduceSingleTileKernelINS2_10policy_hubIljN4cuda3std3__44plusIlEEE10Policy1000EPlSC_iS9_llNS7_10__identityEEEvT0_T1_T2_T3_T4_T6__param_2,
	.param .align 1 .b8 _ZN3cub18CUB_300001_SM_10006detail6reduce28DeviceReduceSingleTileKernelINS2_10policy_hubIljN4cuda3std3__44plusIlEEE10Policy1000EPlSC_iS9_llNS7_10__identityEEEvT0_T1_T2_T3_T4_T6__param_3[1],
	.param .u64 _ZN3cub18CUB_300001_SM_10006detail6reduce28DeviceReduceSingleTileKernelINS2_10policy_hubIljN4cuda3std3__44plusIlEEE10Policy1000EPlSC_iS9_llNS7_10__identityEEEvT0_T1_T2_T3_T4_T6__param_4,
	.param .align 1 .b8 _ZN3cub18CUB_300001_SM_10006detail6reduce28DeviceReduceSingleTileKernelINS2_10policy_hubIljN4cuda3std3__44plusIlEEE10Policy1000EPlSC_iS9_llNS7_10__identityEEEvT0_T1_T2_T3_T4_T6__param_5[1]
)
.maxntid 512
.minnctapersm 1
{
	.reg .pred 	%p<58>;
	.reg .b32 	%r<238>;
	.reg .b64 	%rd<281>;
	// demoted variable
	.shared .align 8 .b8 _ZZN3cub18CUB_300001_SM_10006detail6reduce28DeviceReduceSingleTileKernelINS2_10policy_hubIljN4cuda3std3__44plusIlEEE10Policy1000EPlSC_iS9_llNS7_10__identityEEEvT0_T1_T2_T3_T4_T6_E12temp_storage[152];
	ld.param.u64 	%rd35, [_ZN3cub18CUB_300001_SM_10006detail6reduce28DeviceReduceSingleTileKernelINS2_10policy_hubIljN4cuda3std3__44plusIlEEE10Policy1000EPlSC_iS9_llNS7_10__identityEEEvT0_T1_T2_T3_T4_T6__param_0];
	ld.param.u64 	%rd37, [_ZN3cub18CUB_300001_SM_10006detail6reduce28DeviceReduceSingleTileKernelINS2_10policy_hubIljN4cuda3std3__44plusIlEEE10Policy1000EPlSC_iS9_llNS7_10__identityEEEvT0_T1_T2_T3_T4_T6__param_1];
	ld.param.u32 	%r34, [_ZN3cub18CUB_300001_SM_10006detail6reduce28DeviceReduceSingleTileKernelINS2_10policy_hubIljN4cuda3std3__44plusIlEEE10Policy1000EPlSC_iS9_llNS7_10__identityEEEvT0_T1_T2_T3_T4_T6__param_2];
	ld.param.u64 	%rd36, [_ZN3cub18CUB_300001_SM_10006detail6reduce28DeviceReduceSingleTileKernelINS2_10policy_hubIljN4cuda3std3__44plusIlEEE10Policy1000EPlSC_iS9_llNS7_10__identityEEEvT0_T1_T2_T3_T4_T6__param_4];
	cvta.to.global.u64 	%rd1, %rd37;
	setp.ne.s32 	%p1, %r34, 0;
	@%p1 bra 	$L__BB6_3;
	mov.u32 	%r224, %tid.x;
	setp.ne.s32 	%p57, %r224, 0;
	@%p57 bra 	$L__BB6_39;
	st.global.u64 	[%rd1], %rd36;
	bra.uni 	$L__BB6_39;
$L__BB6_3:
	setp.gt.s32 	%p2, %r34, 3583;
	@%p2 bra 	$L__BB6_21;
	mov.u32 	%r1, %tid.x;
	setp.ge.s32 	%p19, %r1, %r34;
	mov.b64 	%rd271, 0;
	mov.u32 	%r228, %r1;
	@%p19 bra 	$L__BB6_6;
	mul.wide.u32 	%rd146, %r1, 8;
	add.s64 	%rd145, %rd35, %rd146;
	// begin inline asm
	ld.global.nc.u64 %rd271, [%rd145];
	// end inline asm
	add.s32 	%r228, %r1, 512;
$L__BB6_6:
	setp.ge.s32 	%p20, %r228, %r34;
	@%p20 bra 	$L__BB6_12;
	not.b32 	%r100, %r228;
	add.s32 	%r4, %r34, %r100;
	and.b32  	%r101, %r4, 1536;
	setp.eq.s32 	%p21, %r101, 1536;
	@%p21 bra 	$L__BB6_10;
	mul.wide.u32 	%rd148, %r228, 8;
	add.s64 	%rd266, %rd35, %rd148;
	shr.u32 	%r102, %r4, 9;
	add.s32 	%r103, %r102, 1;
	and.b32  	%r104, %r103, 3;
	neg.s32 	%r226, %r104;
$L__BB6_9:
	.pragma "nounroll";
	// begin inline asm
	ld.global.nc.u64 %rd149, [%rd266];
	// end inline asm
	add.s64 	%rd271, %rd149, %rd271;
	add.s32 	%r228, %r228, 512;
	add.s64 	%rd266, %rd266, 4096;
	add.s32 	%r226, %r226, 1;
	setp.ne.s32 	%p22, %r226, 0;
	@%p22 bra 	$L__BB6_9;
$L__BB6_10:
	setp.lt.u32 	%p23, %r4, 1536;
	@%p23 bra 	$L__BB6_12;
$L__BB6_11:
	mul.wide.s32 	%rd159, %r228, 8;
	add.s64 	%rd152, %rd35, %rd159;
	// begin inline asm
	ld.global.nc.u64 %rd151, [%rd152];
	// end inline asm
	add.s64 	%rd160, %rd151, %rd271;
	add.s64 	%rd154, %rd152, 4096;
	// begin inline asm
	ld.global.nc.u64 %rd153, [%rd154];
	// end inline asm
	add.s64 	%rd161, %rd153, %rd160;
	add.s64 	%rd156, %rd152, 8192;
	// begin inline asm
	ld.global.nc.u64 %rd155, [%rd156];
	// end inline asm
	add.s64 	%rd162, %rd155, %rd161;
	add.s64 	%rd158, %rd152, 12288;
	// begin inline asm
	ld.global.nc.u64 %rd157, [%rd158];
	// end inline asm
	add.s64 	%rd271, %rd157, %rd162;
	add.s32 	%r228, %r228, 2048;
	setp.lt.s32 	%p24, %r228, %r34;
	@%p24 bra 	$L__BB6_11;
$L__BB6_12:
	setp.lt.s32 	%p25, %r34, 512;
	@%p25 bra 	$L__BB6_17;
	// begin inline asm
	mov.u32 %r168, %laneid;
	// end inline asm
	mov.b64 	{%r170, %r175}, %rd271;
	mov.b32 	%r176, 1;
	mov.b32 	%r217, 31;
	mov.b32 	%r218, -1;
	// begin inline asm
	shfl.sync.down.b32 %r169, %r170, %r176, %r217, %r218;
	// end inline asm
	// begin inline asm
	shfl.sync.down.b32 %r174, %r175, %r176, %r217, %r218;
	// end inline asm
	mov.b64 	%rd221, {%r169, %r174};
	setp.gt.s32 	%p49, %r168, 30;
	selp.b64 	%rd222, 0, %rd221, %p49;
	add.s64 	%rd223, %rd222, %rd271;
	mov.b64 	{%r180, %r185}, %rd223;
	mov.b32 	%r186, 2;
	// begin inline asm
	shfl.sync.down.b32 %r179, %r180, %r186, %r217, %r218;
	// end inline asm
	// begin inline asm
	shfl.sync.down.b32 %r184, %r185, %r186, %r217, %r218;
	// end inline asm
	mov.b64 	%rd224, {%r179, %r184};
	setp.gt.s32 	%p50, %r168, 29;
	selp.b64 	%rd225, 0, %rd224, %p50;
	add.s64 	%rd226, %rd225, %rd223;
	mov.b64 	{%r190, %r195}, %rd226;
	mov.b32 	%r196, 4;
	// begin inline asm
	shfl.sync.down.b32 %r189, %r190, %r196, %r217, %r218;
	// end inline asm
	// begin inline asm
	shfl.sync.down.b32 %r194, %r195, %r196, %r217, %r218;
	// end inline asm
	mov.b64 	%rd227, {%r189, %r194};
	setp.gt.s32 	%p51, %r168, 27;
	selp.b64 	%rd228, 0, %rd227, %p51;
	add.s64 	%rd229, %rd228, %rd226;
	mov.b64 	{%r200, %r205}, %rd229;
	mov.b32 	%r206, 8;
	// begin inline asm
	shfl.sync.down.b32 %r199, %r200, %r206, %r217, %r218;
	// end inline asm
	// begin inline asm
	shfl.sync.down.b32 %r204, %r205, %r206, %r217, %r218;
	// end inline asm
	mov.b64 	%rd230, {%r199, %r204};
	setp.gt.s32 	%p52, %r168, 23;
	selp.b64 	%rd231, 0, %rd230, %p52;
	add.s64 	%rd232, %rd231, %rd229;
	mov.b64 	{%r210, %r215}, %rd232;
	mov.b32 	%r216, 16;
	// begin inline asm
	shfl.sync.down.b32 %r209, %r210, %r216, %r217, %r218;
	// end inline asm
	// begin inline asm
	shfl.sync.down.b32 %r214, %r215, %r216, %r217, %r218;
	// end inline asm
	mov.b64 	%rd233, {%r209, %r214};
	setp.gt.s32 	%p53, %r168, 15;
	selp.b64 	%rd234, 0, %rd233, %p53;
	add.s64 	%rd280, %rd234, %rd232;
	setp.ne.s32 	%p54, %r168, 0;
	@%p54 bra 	$L__BB6_15;
	shr.u32 	%r219, %r1, 2;
	and.b32  	%r220, %r219, 248;
	mov.u32 	%r221, _ZZN3cub18CUB_300001_SM_10006detail6reduce28DeviceReduceSingleTileKernelINS2_10policy_hubIljN4cuda3std3__44plusIlEEE10Policy1000EPlSC_iS9_llNS7_10__identityEEEvT0_T1_T2_T3_T4_T6_E12temp_storage;
	add.s32 	%r222, %r221, %r220;
	st.shared.u64 	[%r222+16], %rd280;
$L__BB6_15:
	bar.sync 	0;
	setp.ne.s32 	%p55, %r1, 0;
	@%p55 bra 	$L__BB6_37;
	ld.shared.u64 	%rd235, [_ZZN3cub18CUB_300001_SM_10006detail6reduce28DeviceReduceSingleTileKernelINS2_10policy_hubIljN4cuda3std3__44plusIlEEE10Policy1000EPlSC_iS9_llNS7_10__identityEEEvT0_T1_T2_T3_T4_T6_E12temp_storage+24];
	add.s64 	%rd236, %rd235, %rd280;
	ld.shared.u64 	%rd237, [_ZZN3cub18CUB_300001_SM_10006detail6reduce28DeviceReduceSingleTileKernelINS2_10policy_hubIljN4cuda3std3__44plusIlEEE10Policy1000EPlSC_iS9_llNS7_10__identityEEEvT0_T1_T2_T3_T4_T6_E12temp_storage+32];
	add.s64 	%rd238, %rd236, %rd237;
	ld.shared.u64 	%rd239, [_ZZN3cub18CUB_300001_SM_10006detail6reduce28DeviceReduceSingleTileKernelINS2_10policy_hubIljN4cuda3std3__44plusIlEEE10Policy1000EPlSC_iS9_llNS7_10__identityEEEvT0_T1_T2_T3_T4_T6_E12temp_storage+40];
	add.s64 	%rd240, %rd238, %rd239;
	ld.shared.u64 	%rd241, [_ZZN3cub18CUB_300001_SM_10006detail6reduce28DeviceReduceSingleTileKernelINS2_10policy_hubIljN4cuda3std3__44plusIlEEE10Policy1000EPlSC_iS9_llNS7_10__identityEEEvT0_T1_T2_T3_T4_T6_E12temp_storage+48];
	add.s64 	%rd242, %rd240, %rd241;
	ld.shared.u64 	%rd243, [_ZZN3cub18CUB_300001_SM_10006detail6reduce28DeviceReduceSingleTileKernelINS2_10policy_hubIljN4cuda3std3__44plusIlEEE10Policy1000EPlSC_iS9_llNS7_10__identityEEEvT0_T1_T2_T3_T4_T6_E12temp_storage+56];
	add.s64 	%rd244, %rd242, %rd243;
	ld.shared.u64 	%rd245, [_ZZN3cub18CUB_300001_SM_10006detail6reduce28DeviceReduceSingleTileKernelINS2_10policy_hubIljN4cuda3std3__44plusIlEEE10Policy1000EPlSC_iS9_llNS7_10__identityEEEvT0_T1_T2_T3_T4_T6_E12temp_storage+64];
	add.s64 	%rd246, %rd244, %rd245;
	ld.shared.u64 	%rd247, [_ZZN3cub18CUB_300001_SM_10006detail6reduce28DeviceReduceSingleTileKernelINS2_10policy_hubIljN4cuda3std3__44plusIlEEE10Policy1000EPlSC_iS9_llNS7_10__identityEEEvT0_T1_T2_T3_T4_T6_E12temp_storage+72];
	add.s64 	%rd248, %rd246, %rd247;
	ld.shared.u64 	%rd249, [_ZZN3cub18CUB_300001_SM_10006detail6reduce28DeviceReduceSingleTileKernelINS2_10policy_hubIljN4cuda3std3__44plusIlEEE10Policy1000EPlSC_iS9_llNS7_10__identityEEEvT0_T1_T2_T3_T4_T6_E12temp_storage+80];
	add.s64 	%rd250, %rd248, %rd249;
	ld.shared.u64 	%rd251, [_ZZN3cub18CUB_300001_SM_10006detail6reduce28DeviceReduceSingleTileKernelINS2_10policy_hubIljN4cuda3std3__44plusIlEEE10Policy1000EPlSC_iS9_llNS7_10__identityEEEvT0_T1_T2_T3_T4_T6_E12temp_storage+88];
	add.s64 	%rd252, %rd250, %rd251;
	ld.shared.u64 	%rd253, [_ZZN3cub18CUB_300001_SM_10006detail6reduce28DeviceReduceSingleTileKernelINS2_10policy_hubIljN4cuda3std3__44plusIlEEE10Policy1000EPlSC_iS9_llNS7_10__identityEEEvT0_T1_T2_T3_T4_T6_E12temp_storage+96];
	add.s64 	%rd254, %rd252, %rd253;
	ld.shared.u64 	%rd255, [_ZZN3cub18CUB_300001_SM_10006detail6reduce28DeviceReduceSingleTileKernelINS2_10policy_hubIljN4cuda3std3__44plusIlEEE10Policy1000EPlSC_iS9_llNS7_10__identityEEEvT0_T1_T2_T3_T4_T6_E12temp_storage+104];
	add.s64 	%rd256, %rd254, %rd255;
	ld.shared.u64 	%rd257, [_ZZN3cub18CUB_300001_SM_10006detail6reduce28DeviceReduceSingleTileKernelINS2_10policy_hubIljN4cuda3std3__44plusIlEEE10Policy1000EPlSC_iS9_llNS7_10__identityEEEvT0_T1_T2_T3_T4_T6_E12temp_storage+112];
	add.s64 	%rd258, %rd256, %rd257;
	ld.shared.u64 	%rd259, [_ZZN3cub18CUB_300001_SM_10006detail6reduce28DeviceReduceSingleTileKernelINS2_10policy_hubIljN4cuda3std3__44plusIlEEE10Policy1000EPlSC_iS9_llNS7_10__identityEEEvT0_T1_T2_T3_T4_T6_E12temp_storage+120];
	add.s64 	%rd260, %rd258, %rd259;
	ld.shared.u64 	%rd261, [_ZZN3cub18CUB_300001_SM_10006detail6reduce28DeviceReduceSingleTileKernelINS2_10policy_hubIljN4cuda3std3__44plusIlEEE10Policy1000EPlSC_iS9_llNS7_10__identityEEEvT0_T1_T2_T3_T4_T6_E12temp_storage+128];
	add.s64 	%rd262, %rd260, %rd261;
	ld.shared.u64 	%rd263, [_ZZN3cub18CUB_300001_SM_10006detail6reduce28DeviceReduceSingleTileKernelINS2_10policy_hubIljN4cuda3std3__44plusIlEEE10Policy1000EPlSC_iS9_llNS7_10__identityEEEvT0_T1_T2_T3_T4_T6_E12temp_storage+136];
	add.s64 	%rd280, %rd262, %rd263;
	bra.uni 	$L__BB6_37;
$L__BB6_17:
	// begin inline asm
	mov.u32 %r105, %laneid;
	// end inline asm
	and.b32  	%r156, %r1, 992;
	add.s32 	%r157, %r156, 32;
	setp.gt.s32 	%p26, %r157, %r34;
	not.b32 	%r158, %r156;
	add.s32 	%r159, %r34, %r158;
	selp.b32 	%r154, %r159, 31, %p26;
	mov.b64 	{%r107, %r112}, %rd271;
	mov.b32 	%r113, 1;
	mov.b32 	%r155, -1;
	// begin inline asm
	shfl.sync.down.b32 %r106, %r107, %r113, %r154, %r155;
	// end inline asm
	// begin inline asm
	shfl.sync.down.b32 %r111, %r112, %r113, %r154, %r155;
	// end inline asm
	mov.b64 	%rd163, {%r106, %r111};
	setp.lt.s32 	%p27, %r105, %r154;
	selp.b64 	%rd164, %rd163, 0, %p27;
	add.s64 	%rd165, %rd164, %rd271;
	mov.b64 	{%r117, %r122}, %rd165;
	mov.b32 	%r123, 2;
	// begin inline asm
	shfl.sync.down.b32 %r116, %r117, %r123, %r154, %r155;
	// end inline asm
	// begin inline asm
	shfl.sync.down.b32 %r121, %r122, %r123, %r154, %r155;
	// end inline asm
	mov.b64 	%rd166, {%r116, %r121};
	add.s32 	%r160, %r105, 2;
	setp.gt.s32 	%p28, %r160, %r154;
	selp.b64 	%rd167, 0, %rd166, %p28;
	add.s64 	%rd168, %rd167, %rd165;
	mov.b64 	{%r127, %r132}, %rd168;
	mov.b32 	%r133, 4;
	// begin inline asm
	shfl.sync.down.b32 %r126, %r127, %r133, %r154, %r155;
	// end inline asm
	// begin inline asm
	shfl.sync.down.b32 %r131, %r132, %r133, %r154, %r155;
	// end inline asm
	mov.b64 	%rd169, {%r126, %r131};
	add.s32 	%r161, %r105, 4;
	setp.gt.s32 	%p29, %r161, %r154;
	selp.b64 	%rd170, 0, %rd169, %p29;
	add.s64 	%rd171, %rd170, %rd168;
	mov.b64 	{%r137, %r142}, %rd171;
	mov.b32 	%r143, 8;
	// begin inline asm
	shfl.sync.down.b32 %r136, %r137, %r143, %r154, %r155;
	// end inline asm
	// begin inline asm
	shfl.sync.down.b32 %r141, %r142, %r143, %r154, %r155;
	// end inline asm
	mov.b64 	%rd172, {%r136, %r141};
	add.s32 	%r162, %r105, 8;
	setp.gt.s32 	%p30, %r162, %r154;
	selp.b64 	%rd173, 0, %rd172, %p30;
	add.s64 	%rd174, %rd173, %rd171;
	mov.b64 	{%r147, %r152}, %rd174;
	mov.b32 	%r153, 16;
	// begin inline asm
	shfl.sync.down.b32 %r146, %r147, %r153, %r154, %r155;
	// end inline asm
	// begin inline asm
	shfl.sync.down.b32 %r151, %r152, %r153, %r154, %r155;
	// end inline asm
	mov.b64 	%rd175, {%r146, %r151};
	add.s32 	%r163, %r105, 16;
	setp.gt.s32 	%p31, %r163, %r154;
	selp.b64 	%rd176, 0, %rd175, %p31;
	add.s64 	%rd280, %rd176, %rd174;
	setp.ne.s32 	%p32, %r105, 0;
	@%p32 bra 	$L__BB6_19;
	shr.u32 	%r164, %r1, 2;
	and.b32  	%r165, %r164, 248;
	mov.u32 	%r166, _ZZN3cub18CUB_300001_SM_10006detail6reduce28DeviceReduceSingleTileKernelINS2_10policy_hubIljN4cuda3std3__44plusIlEEE10Policy1000EPlSC_iS9_llNS7_10__identityEEEvT0_T1_T2_T3_T4_T6_E12temp_storage;
	add.s32 	%r167, %r166, %r165;
	st.shared.u64 	[%r167+16], %rd280;
$L__BB6_19:
	bar.sync 	0;
	setp.ne.s32 	%p33, %r1, 0;
	@%p33 bra 	$L__BB6_37;
	setp.gt.s32 	%p34, %r34, 32;
	ld.shared.u64 	%rd177, [_ZZN3cub18CUB_300001_SM_10006detail6reduce28DeviceReduceSingleTileKernelINS2_10policy_hubIljN4cuda3std3__44plusIlEEE10Policy1000EPlSC_iS9_llNS7_10__identityEEEvT0_T1_T2_T3_T4_T6_E12temp_storage+24];
	selp.b64 	%rd178, %rd177, 0, %p34;
	add.s64 	%rd179, %rd178, %rd280;
	setp.gt.s32 	%p35, %r34, 64;
	ld.shared.u64 	%rd180, [_ZZN3cub18CUB_300001_SM_10006detail6reduce28DeviceReduceSingleTileKernelINS2_10policy_hubIljN4cuda3std3__44plusIlEEE10Policy1000EPlSC_iS9_llNS7_10__identityEEEvT0_T1_T2_T3_T4_T6_E12temp_storage+32];
	selp.b64 	%rd181, %rd180, 0, %p35;
	add.s64 	%rd182, %rd179, %rd181;
	setp.gt.s32 	%p36, %r34, 96;
	ld.shared.u64 	%rd183, [_ZZN3cub18CUB_300001_SM_10006detail6reduce28DeviceReduceSingleTileKernelINS2_10policy_hubIljN4cuda3std3__44plusIlEEE10Policy1000EPlSC_iS9_llNS7_10__identityEEEvT0_T1_T2_T3_T4_T6_E12temp_storage+40];
	selp.b64 	%rd184, %rd183, 0, %p36;
	add.s64 	%rd185, %rd182, %rd184;
	setp.gt.s32 	%p37, %r34, 128;
	ld.shared.u64 	%rd186, [_ZZN3cub18CUB_300001_SM_10006detail6reduce28DeviceReduceSingleTileKernelINS2_10policy_hubIljN4cuda3std3__44plusIlEEE10Policy1000EPlSC_iS9_llNS7_10__identityEEEvT0_T1_T2_T3_T4_T6_E12temp_storage+48];
	selp.b64 	%rd187, %rd186, 0, %p37;
	add.s64 	%rd188, %rd185, %rd187;
	setp.gt.s32 	%p38, %r34, 160;
	ld.shared.u64 	%rd189, [_ZZN3cub18CUB_300001_SM_10006detail6reduce28DeviceReduceSingleTileKernelINS2_10policy_hubIljN4cuda3std3__44plusIlEEE10Policy1000EPlSC_iS9_llNS7_10__identityEEEvT0_T1_T2_T3_T4_T6_E12temp_storage+56];
	selp.b64 	%rd190, %rd189, 0, %p38;
	add.s64 	%rd191, %rd188, %rd190;
	setp.gt.s32 	%p39, %r34, 192;
	ld.shared.u64 	%rd192, [_ZZN3cub18CUB_300001_SM_10006detail6reduce28DeviceReduceSingleTileKernelINS2_10policy_hubIljN4cuda3std3__44plusIlEEE10Policy1000EPlSC_iS9_llNS7_10__identityEEEvT0_T1_T2_T3_T4_T6_E12temp_storage+64];
	selp.b64 	%rd193, %rd192, 0, %p39;
	add.s64 	%rd194, %rd191, %rd193;
	setp.gt.s32 	%p40, %r34, 224;
	ld.shared.u64 	%rd195, [_ZZN3cub18CUB_300001_SM_10006detail6reduce28DeviceReduceSingleTileKernelINS2_10policy_hubIljN4cuda3std3__44plusIlEEE10Policy1000EPlSC_iS9_llNS7_10__identityEEEvT0_T1_T2_T3_T4_T6_E12temp_storage+72];
	selp.b64 	%rd196, %rd195, 0, %p40;
	add.s64 	%rd197, %rd194, %rd196;
	setp.gt.s32 	%p41, %r34, 256;
	ld.shared.u64 	%rd198, [_ZZN3cub18CUB_300001_SM_10006detail6reduce28DeviceReduceSingleTileKernelINS2_10policy_hubIljN4cuda3std3__44plusIlEEE10Policy1000EPlSC_iS9_llNS7_10__identityEEEvT0_T1_T2_T3_T4_T6_E12temp_storage+80];
	selp.b64 	%rd199, %rd198, 0, %p41;
	add.s64 	%rd200, %rd197, %rd199;
	setp.gt.s32 	%p42, %r34, 288;
	ld.shared.u64 	%rd201, [_ZZN3cub18CUB_300001_SM_10006detail6reduce28DeviceReduceSingleTileKernelINS2_10policy_hubIljN4cuda3std3__44plusIlEEE10Policy1000EPlSC_iS9_llNS7_10__identityEEEvT0_T1_T2_T3_T4_T6_E12temp_storage+88];
	selp.b64 	%rd202, %rd201, 0, %p42;
	add.s64 	%rd203, %rd200, %rd202;
	setp.gt.s32 	%p43, %r34, 320;
	ld.shared.u64 	%rd204, [_ZZN3cub18CUB_300001_SM_10006detail6reduce28DeviceReduceSingleTileKernelINS2_10policy_hubIljN4cuda3std3__44plusIlEEE10Policy1000EPlSC_iS9_llNS7_10__identityEEEvT0_T1_T2_T3_T4_T6_E12temp_storage+96];
	selp.b64 	%rd205, %rd204, 0, %p43;
	add.s64 	%rd206, %rd203, %rd205;
	setp.gt.s32 	%p44, %r34, 352;
	ld.shared.u64 	%rd207, [_ZZN3cub18CUB_300001_SM_10006detail6reduce28DeviceReduceSingleTileKernelINS2_10policy_hubIljN4cuda3std3__44plusIlEEE10Policy1000EPlSC_iS9_llNS7_10__identityEEEvT0_T1_T2_T3_T4_T6_E12temp_storage+104];
	selp.b64 	%rd208, %rd207, 0, %p44;
	add.s64 	%rd209, %rd206, %rd208;
	setp.gt.s32 	%p45, %r34, 384;
	ld.shared.u64 	%rd210, [_ZZN3cub18CUB_300001_SM_10006detail6reduce28DeviceReduceSingleTileKernelINS2_10policy_hubIljN4cuda3std3__44plusIlEEE10Policy1000EPlSC_iS9_llNS7_10__identityEEEvT0_T1_T2_T3_T4_T6_E12temp_storage+112];
	selp.b64 	%rd211, %rd210, 0, %p45;
	add.s64 	%rd212, %rd209, %rd211;
	setp.gt.s32 	%p46, %r34, 416;
	ld.shared.u64 	%rd213, [_ZZN3cub18CUB_300001_SM_10006detail6reduce28DeviceReduceSingleTileKernelINS2_10policy_hubIljN4cuda3std3__44plusIlEEE10Policy1000EPlSC_iS9_llNS7_10__identityEEEvT0_T1_T2_T3_T4_T6_E12temp_storage+120];
	selp.b64 	%rd214, %rd213, 0, %p46;
	add.s64 	%rd215, %rd212, %rd214;
	setp.gt.s32 	%p47, %r34, 448;
	ld.shared.u64 	%rd216, [_ZZN3cub18CUB_300001_SM_10006detail6reduce28DeviceReduceSingleTileKernelINS2_10policy_hubIljN4cuda3std3__44plusIlEEE10Policy1000EPlSC_iS9_llNS7_10__identityEEEvT0_T1_T2_T3_T4_T6_E12temp_storage+128];
	selp.b64 	%rd217, %rd216, 0, %p47;
	add.s64 	%rd218, %rd215, %rd217;
	setp.gt.s32 	%p48, %r34, 480;
	ld.shared.u64 	%rd219, [_ZZN3cub18CUB_300001_SM_10006detail6reduce28DeviceReduceSingleTileKernelINS2_10policy_hubIljN4cuda3std3__44plusIlEEE10Policy1000EPlSC_iS9_llNS7_10__identityEEEvT0_T1_T2_T3_T4_T6_E12temp_storage+136];
	selp.b64 	%rd220, %rd219, 0, %p48;
	add.s64 	%rd280, %rd218, %rd220;
	bra.uni 	$L__BB6_37;
$L__BB6_21:
	mov.u32 	%r13, %tid.x;
	mul.wide.u32 	%rd52, %r13, 8;
	add.s64 	%rd39, %rd35, %rd52;
	// begin inline asm
	ld.global.nc.u64 %rd38, [%rd39];
	// end inline asm
	add.s64 	%rd41, %rd39, 4096;
	// begin inline asm
	ld.global.nc.u64 %rd40, [%rd41];
	// end inline asm
	add.s64 	%rd43, %rd39, 8192;
	// begin inline asm
	ld.global.nc.u64 %rd42, [%rd43];
	// end inline asm
	add.s64 	%rd45, %rd39, 12288;
	// begin inline asm
	ld.global.nc.u64 %rd44, [%rd45];
	// end inline asm
	add.s64 	%rd47, %rd39, 16384;
	// begin inline asm
	ld.global.nc.u64 %rd46, [%rd47];
	// end inline asm
	add.s64 	%rd49, %rd39, 20480;
	// begin inline asm
	ld.global.nc.u64 %rd48, [%rd49];
	// end inline asm
	add.s64 	%rd51, %rd39, 24576;
	// begin inline asm
	ld.global.nc.u64 %rd50, [%rd51];
	// end inline asm
	add.s64 	%rd53, %rd40, %rd38;
	add.s64 	%rd54, %rd42, %rd53;
	add.s64 	%rd55, %rd44, %rd54;
	add.s64 	%rd56, %rd46, %rd55;
	add.s64 	%rd57, %rd48, %rd56;
	add.s64 	%rd279, %rd50, %rd57;
	setp.lt.u32 	%p3, %r34, 7168;
	mov.b32 	%r231, 3584;
	@%p3 bra 	$L__BB6_25;
	add.s32 	%r14, %r34, -3584;
	mov.b32 	%r231, 3584;
$L__BB6_23:
	add.s32 	%r37, %r231, %r13;
	mul.wide.u32 	%rd72, %r37, 8;
	add.s64 	%rd59, %rd35, %rd72;
	// begin inline asm
	ld.global.nc.u64 %rd58, [%rd59];
	// end inline asm
	add.s64 	%rd61, %rd59, 4096;
	// begin inline asm
	ld.global.nc.u64 %rd60, [%rd61];
	// end inline asm
	add.s64 	%rd63, %rd59, 8192;
	// begin inline asm
	ld.global.nc.u64 %rd62, [%rd63];
	// end inline asm
	add.s64 	%rd65, %rd59, 12288;
	// begin inline asm
	ld.global.nc.u64 %rd64, [%rd65];
	// end inline asm
	add.s64 	%rd67, %rd59, 16384;
	// begin inline asm
	ld.global.nc.u64 %rd66, [%rd67];
	// end inline asm
	add.s64 	%rd69, %rd59, 20480;
	// begin inline asm
	ld.global.nc.u64 %rd68, [%rd69];
	// end inline asm
	add.s64 	%rd71, %rd59, 24576;
	// begin inline asm
	ld.global.nc.u64 %rd70, [%rd71];
	// end inline asm
	add.s64 	%rd73, %rd58, %rd279;
	add.s64 	%rd74, %rd60, %rd73;
	add.s64 	%rd75, %rd62, %rd74;
	add.s64 	%rd76, %rd64, %rd75;
	add.s64 	%rd77, %rd66, %rd76;
	add.s64 	%rd78, %rd68, %rd77;
	add.s64 	%rd279, %rd70, %rd78;
	sub.s32 	%r38, %r34, %r231;
	setp.lt.s32 	%p4, %r38, 3584;
	@%p4 bra 	$L__BB6_33;
	add.s32 	%r231, %r231, 3584;
	setp.le.s32 	%p5, %r231, %r14;
	@%p5 bra 	$L__BB6_23;
$L__BB6_25:
	setp.le.s32 	%p6, %r34, %r231;
	@%p6 bra 	$L__BB6_33;
	sub.s32 	%r18, %r34, %r231;
	setp.ge.s32 	%p7, %r13, %r18;
	@%p7 bra 	$L__BB6_33;
	not.b32 	%r39, %r13;
	add.s32 	%r40, %r34, %r39;
	sub.s32 	%r19, %r40, %r231;
	and.b32  	%r41, %r19, 1536;
	setp.eq.s32 	%p8, %r41, 1536;
	mov.u32 	%r235, %r13;
	@%p8 bra 	$L__BB6_30;
	add.s32 	%r233, %r13, %r231;
	shr.u32 	%r42, %r19, 9;
	add.s32 	%r43, %r42, 1;
	and.b32  	%r44, %r43, 3;
	neg.s32 	%r232, %r44;
	mov.u32 	%r235, %r13;
$L__BB6_29:
	.pragma "nounroll";
	mul.wide.u32 	%rd82, %r233, 8;
	add.s64 	%rd81, %rd35, %rd82;
	// begin inline asm
	ld.global.nc.u64 %rd80, [%rd81];
	// end inline asm
	add.s64 	%rd279, %rd80, %rd279;
	add.s32 	%r235, %r235, 512;
	add.s32 	%r233, %r233, 512;
	add.s32 	%r232, %r232, 1;
	setp.ne.s32 	%p9, %r232, 0;
	@%p9 bra 	$L__BB6_29;
$L__BB6_30:
	setp.lt.u32 	%p10, %r19, 1536;
	@%p10 bra 	$L__BB6_33;
	cvt.u64.u32 	%rd83, %r235;
	cvt.u64.u32 	%rd84, %r231;
	add.s64 	%rd85, %rd83, %rd84;
	shl.b64 	%rd86, %rd85, 3;
	add.s64 	%rd87, %rd86, %rd35;
	add.s64 	%rd277, %rd87, 8192;
	add.s32 	%r236, %r235, %r231;
$L__BB6_32:
	mul.wide.u32 	%rd96, %r236, 8;
	add.s64 	%rd89, %rd35, %rd96;
	// begin inline asm
	ld.global.nc.u64 %rd88, [%rd89];
	// end inline asm
	add.s64 	%rd97, %rd88, %rd279;
	add.s64 	%rd91, %rd277, -4096;
	// begin inline asm
	ld.global.nc.u64 %rd90, [%rd91];
	// end inline asm
	add.s64 	%rd98, %rd90, %rd97;
	// begin inline asm
	ld.global.nc.u64 %rd92, [%rd277];
	// end inline asm
	add.s64 	%rd99, %rd92, %rd98;
	add.s64 	%rd95, %rd277, 4096;
	// begin inline asm
	ld.global.nc.u64 %rd94, [%rd95];
	// end inline asm
	add.s64 	%rd279, %rd94, %rd99;
	add.s32 	%r235, %r235, 2048;
	add.s64 	%rd277, %rd277, 16384;
	add.s32 	%r236, %r236, 2048;
	setp.lt.s32 	%p11, %r235, %r18;
	@%p11 bra 	$L__BB6_32;
$L__BB6_33:
	// begin inline asm
	mov.u32 %r45, %laneid;
	// end inline asm
	mov.b64 	{%r47, %r52}, %rd279;
	mov.b32 	%r53, 1;
	mov.b32 	%r94, 31;
	mov.b32 	%r95, -1;
	// begin inline asm
	shfl.sync.down.b32 %r46, %r47, %r53, %r94, %r95;
	// end inline asm
	// begin inline asm
	shfl.sync.down.b32 %r51, %r52, %r53, %r94, %r95;
	// end inline asm
	mov.b64 	%rd100, {%r46, %r51};
	setp.gt.s32 	%p12, %r45, 30;
	selp.b64 	%rd101, 0, %rd100, %p12;
	add.s64 	%rd102, %rd101, %rd279;
	mov.b64 	{%r57, %r62}, %rd102;
	mov.b32 	%r63, 2;
	// begin inline asm
	shfl.sync.down.b32 %r56, %r57, %r63, %r94, %r95;
	// end inline asm
	// begin inline asm
	shfl.sync.down.b32 %r61, %r62, %r63, %r94, %r95;
	// end inline asm
	mov.b64 	%rd103, {%r56, %r61};
	setp.gt.s32 	%p13, %r45, 29;
	selp.b64 	%rd104, 0, %rd103, %p13;
	add.s64 	%rd105, %rd104, %rd102;
	mov.b64 	{%r67, %r72}, %rd105;
	mov.b32 	%r73, 4;
	// begin inline asm
	shfl.sync.down.b32 %r66, %r67, %r73, %r94, %r95;
	// end inline asm
	// begin inline asm
	shfl.sync.down.b32 %r71, %r72, %r73, %r94, %r95;
	// end inline asm
	mov.b64 	%rd106, {%r66, %r71};
	setp.gt.s32 	%p14, %r45, 27;
	selp.b64 	%rd107, 0, %rd106, %p14;
	add.s64 	%rd108, %rd107, %rd105;
	mov.b64 	{%r77, %r82}, %rd108;
	mov.b32 	%r83, 8;
	// begin inline asm
	shfl.sync.down.b32 %r76, %r77, %r83, %r94, %r95;
	// end inline asm
	// begin inline asm
	shfl.sync.down.b32 %r81, %r82, %r83, %r94, %r95;
	// end inline asm
	mov.b64 	%rd109, {%r76, %r81};
	setp.gt.s32 	%p15, %r45, 23;
	selp.b64 	%rd110, 0, %rd109, %p15;
	add.s64 	%rd111, %rd110, %rd108;
	mov.b64 	{%r87, %r92}, %rd111;
	mov.b32 	%r93, 16;
	// begin inline asm
	shfl.sync.down.b32 %r86, %r87, %r93, %r94, %r95;
	// end inline asm
	// begin inline asm
	shfl.sync.down.b32 %r91, %r92, %r93, %r94, %r95;
	// end inline asm
	mov.b64 	%rd112, {%r86, %r91};
	setp.gt.s32 	%p16, %r45, 15;
	selp.b64 	%rd113, 0, %rd112, %p16;
	add.s64 	%rd280, %rd113, %rd111;
	setp.ne.s32 	%p17, %r45, 0;
	@%p17 bra 	$L__BB6_35;
	shr.u32 	%r96, %r13, 2;
	and.b32  	%r97, %r96, 248;
	mov.u32 	%r98, _ZZN3cub18CUB_300001_SM_10006detail6reduce28DeviceReduceSingleTileKernelINS2_10policy_hubIljN4cuda3std3__44plusIlEEE10Policy1000EPlSC_iS9_llNS7_10__identityEEEvT0_T1_T2_T3_T4_T6_E12temp_storage;
	add.s32 	%r99, %r98, %r97;
	st.shared.u64 	[%r99+16], %rd280;
$L__BB6_35:
	bar.sync 	0;
	setp.ne.s32 	%p18, %r13, 0;
	@%p18 bra 	$L__BB6_37;
	ld.shared.u64 	%rd114, [_ZZN3cub18CUB_300001_SM_10006detail6reduce28DeviceReduceSingleTileKernelINS2_10policy_hubIljN4cuda3std3__44plusIlEEE10Policy1000EPlSC_iS9_llNS7_10__identityEEEvT0_T1_T2_T3_T4_T6_E12temp_storage+24];
	add.s64 	%rd115, %rd114, %rd280;
	ld.shared.u64 	%rd116, [_ZZN3cub18CUB_300001_SM_10006detail6reduce28DeviceReduceSingleTileKernelINS2_10policy_hubIljN4cuda3std3__44plusIlEEE10Policy1000EPlSC_iS9_llNS7_10__identityEEEvT0_T1_T2_T3_T4_T6_E12temp_storage+32];
	add.s64 	%rd117, %rd115, %rd116;
	ld.shared.u64 	%rd118, [_ZZN3cub18CUB_300001_SM_10006detail6reduce28DeviceReduceSingleTileKernelINS2_10policy_hubIljN4cuda3std3__44plusIlEEE10Policy1000EPlSC_iS9_llNS7_10__identityEEEvT0_T1_T2_T3_T4_T6_E12temp_storage+40];
	add.s64 	%rd119, %rd117, %rd118;
	ld.shared.u64 	%rd120, [_ZZN3cub18CUB_300001_SM_10006detail6reduce28DeviceReduceSingleTileKernelINS2_10policy_hubIljN4cuda3std3__44plusIlEEE10Policy1000EPlSC_iS9_llNS7_10__identityEEEvT0_T1_T2_T3_T4_T6_E12temp_storage+48];
	add.s64 	%rd121, %rd119, %rd120;
	ld.shared.u64 	%rd122, [_ZZN3cub18CUB_300001_SM_10006detail6reduce28DeviceReduceSingleTileKernelINS2_10policy_hubIljN4cuda3std3__44plusIlEEE10Policy1000EPlSC_iS9_llNS7_10__identityEEEvT0_T1_T2_T3_T4_T6_E12temp_storage+56];
	add.s64 	%rd123, %rd121, %rd122;
	ld.shared.u64 	%rd124, [_ZZN3cub18CUB_300001_SM_10006detail6reduce28DeviceReduceSingleTileKernelINS2_10policy_hubIljN4cuda3std3__44plusIlEEE10Policy1000EPlSC_iS9_llNS7_10__identityEEEvT0_T1_T2_T3_T4_T6_E12temp_storage+64];
	add.s64 	%rd125, %rd123, %rd124;
	ld.shared.u64 	%rd126, [_ZZN3cub18CUB_300001_SM_10006detail6reduce28DeviceReduceSingleTileKernelINS2_10policy_hubIljN4cuda3std3__44plusIlEEE10Policy1000EPlSC_iS9_llNS7_10__identityEEEvT0_T1_T2_T3_T4_T6_E12temp_storage+72];
	add.s64 	%rd127, %rd125, %rd126;
	ld.shared.u64 	%rd128, [_ZZN3cub18CUB_300001_SM_10006detail6reduce28DeviceReduceSingleTileKernelINS2_10policy_hubIljN4cuda3std3__44plusIlEEE10Policy1000EPlSC_iS9_llNS7_10__identityEEEvT0_T1_T2_T3_T4_T6_E12temp_storage+80];
	add.s64 	%rd129, %rd127, %rd128;
	ld.shared.u64 	%rd130, [_ZZN3cub18CUB_300001_SM_10006detail6reduce28DeviceReduceSingleTileKernelINS2_10policy_hubIljN4cuda3std3__44plusIlEEE10Policy1000EPlSC_iS9_llNS7_10__identityEEEvT0_T1_T2_T3_T4_T6_E12temp_storage+88];
	add.s64 	%rd131, %rd129, %rd130;
	ld.shared.u64 	%rd132, [_ZZN3cub18CUB_300001_SM_10006detail6reduce28DeviceReduceSingleTileKernelINS2_10policy_hubIljN4cuda3std3__44plusIlEEE10Policy1000EPlSC_iS9_llNS7_10__identityEEEvT0_T1_T2_T3_T4_T6_E12temp_storage+96];
	add.s64 	%rd133, %rd131, %rd132;
	ld.shared.u64 	%rd134, [_ZZN3cub18CUB_300001_SM_10006detail6reduce28DeviceReduceSingleTileKernelINS2_10policy_hubIljN4cuda3std3__44plusIlEEE10Policy1000EPlSC_iS9_llNS7_10__identityEEEvT0_T1_T2_T3_T4_T6_E12temp_storage+104];
	add.s64 	%rd135, %rd133, %rd134;
	ld.shared.u64 	%rd136, [_ZZN3cub18CUB_300001_SM_10006detail6reduce28DeviceReduceSingleTileKernelINS2_10policy_hubIljN4cuda3std3__44plusIlEEE10Policy1000EPlSC_iS9_llNS7_10__identityEEEvT0_T1_T2_T3_T4_T6_E12temp_storage+112];
	add.s64 	%rd137, %rd135, %rd136;
	ld.shared.u64 	%rd138, [_ZZN3cub18CUB_300001_SM_10006detail6reduce28DeviceReduceSingleTileKernelINS2_10policy_hubIljN4cuda3std3__44plusIlEEE10Policy1000EPlSC_iS9_llNS7_10__identityEEEvT0_T1_T2_T3_T4_T6_E12temp_storage+120];
	add.s64 	%rd139, %rd137, %rd138;
	ld.shared.u64 	%rd140, [_ZZN3cub18CUB_300001_SM_10006detail6reduce28DeviceReduceSingleTileKernelINS2_10policy_hubIljN4cuda3std3__44plusIlEEE10Policy1000EPlSC_iS9_llNS7_10__identityEEEvT0_T1_T2_T3_T4_T6_E12temp_storage+128];
	add.s64 	%rd141, %rd139, %rd140;
	ld.shared.u64 	%rd142, [_ZZN3cub18CUB_300001_SM_10006detail6reduce28DeviceReduceSingleTileKernelINS2_10policy_hubIljN4cuda3std3__44plusIlEEE10Policy1000EPlSC_iS9_llNS7_10__identityEEEvT0_T1_T2_T3_T4_T6_E12temp_storage+136];
	add.s64 	%rd280, %rd141, %rd142;
$L__BB6_37:
	mov.u32 	%r223, %tid.x;
	setp.ne.s32 	%p56, %r223, 0;
	@%p56 bra 	$L__BB6_39;
	add.s64 	%rd264, %rd280, %rd36;
	st.global.u64 	[%rd1], %rd264;
$L__BB6_39:
	ret;

}
	// .globl	_ZN3cub18CUB_300001_SM_10006detail6reduce28DeviceReduceSingleTileKernelINS2_10policy_hubIlyN4cuda3std3__44plusIlEEE10Policy1000EN6thrust24THRUST_300001_SM_1000_NS18transform_iteratorINSD_6detail10functional5actorINSG_9compositeIJNSG_16operator_adaptorINS7_7greaterIvEEEENSH_INSG_8argumentILj0EEEEENSH_INSG_5valueIiEEEEEEEEENSF_15normal_iteratorINSD_10device_ptrIiEEEEllEEPlyS9_llNS7_10__identityEEEvT0_T1_T2_T3_T4_T6_
.visible .entry _ZN3cub18CUB_300001_SM_10006detail6reduce28DeviceReduceSingleTileKernelINS2_10policy_hubIlyN4cuda3std3__44plusIlEEE10Policy1000EN6thrust24THRUST_300001_SM_1000_NS18transform_iteratorINSD_6detail10functional5actorINSG_9compositeIJNSG_16operator_adaptorINS7_7greaterIvEEEENSH_INSG_8argumentILj0EEEEENSH_INSG_5valueIiEEEEEEEEENSF_15normal_iteratorINSD_10device_ptrIiEEEEllEEPlyS9_llNS7_10__identityEEEvT0_T1_T2_T3_T4_T6_(
	.param .align 8 .b8 _ZN3cub18CUB_300001_SM_10006detail6reduce28DeviceReduceSingleTileKernelINS2_10policy_hubIlyN4cuda3std3__44plusIlEEE10Policy1000EN6thrust24THRUST_300001_SM_1000_NS18transform_iteratorINSD_6detail10functional5actorINSG_9compositeIJNSG_16operator_adaptorINS7_7greaterIvEEEENSH_INSG_8argumentILj0EEEEENSH_INSG_5valueIiEEEEEEEEENSF_15normal_iteratorINSD_10device_ptrIiEEEEllEEPlyS9_llNS7_10__identityEEEvT0_T1_T2_T3_T4_T6__param_0[16],
	.param .u64 .ptr .align 1 _ZN3cub18CUB_300001_SM_10006detail6reduce28DeviceReduceSingleTileKernelINS2_10policy_hubIlyN4cuda3std3__44plusIlEEE10Policy1000EN6thrust24THRUST_300001_SM_1000_NS18transform_iteratorINSD_6detail10functional5actorINSG_9compositeIJNSG_16operator_adaptorINS7_7greaterIvEEEENSH_INSG_8argumentILj0EEEEENSH_INSG_5valueIiEEEEEEEEENSF_15normal_iteratorINSD_10device_ptrIiEEEEllEEPlyS9_llNS7_10__identityEEEvT0_T1_T2_T3_T4_T6__param_1,
	.param .u64 _ZN3cub18CUB_300001_SM_10006detail6reduce28DeviceReduceSingleTileKernelINS2_10policy_hubIlyN4cuda3std3__44plusIlEEE10Policy1000EN6thrust24THRUST_300001_SM_1000_NS18transform_iteratorINSD_6detail10functional5actorINSG_9compositeIJNSG_16operator_adaptorINS7_7greaterIvEEEENSH_INSG_8argumentILj0EEEEENSH_INSG_5valueIiEEEEEEEEENSF_15normal_iteratorINSD_10device_ptrIiEEEEllEEPlyS9_llNS7_10__identityEEEvT0_T1_T2_T3_T4_T6__param_2,
	.param .align 1 .b8 _ZN3cub18CUB_300001_SM_10006detail6reduce28DeviceReduceSingleTileKernelINS2_10policy_hubIlyN4cuda3std3__44plusIlEEE10Policy1000EN6thrust24THRUST_300001_SM_1000_NS18transform_iteratorINSD_6detail10functional5actorINSG_9compositeIJNSG_16operator_adaptorINS7_7greaterIvEEEENSH_INSG_8argumentILj0EEEEENSH_INSG_5valueIiEEEEEEEEENSF_15normal_iteratorINSD_10device_ptrIiEEEEllEEPlyS9_llNS7_10__identityEEEvT0_T1_T2_T3_T4_T6__param_3[1],
	.param .u64 _ZN3cub18CUB_300001_SM_10006detail6reduce28DeviceReduceSingleTileKernelINS2_10policy_hubIlyN4cuda3std3__44plusIlEEE10Policy1000EN6thrust24THRUST_300001_SM_1000_NS18transform_iteratorINSD_6detail10functional5actorINSG_9compositeIJNSG_16operator_adaptorINS7_7greaterIvEEEENSH_INSG_8argumentILj0EEEEENSH_INSG_5valueIiEEEEEEEEENSF_15normal_iteratorINSD_10device_ptrIiEEEEllEEPlyS9_llNS7_10__identityEEEvT0_T1_T2_T3_T4_T6__param_4,
	.param .align 1 .b8 _ZN3cub18CUB_300001_SM_10006detail6reduce28DeviceReduceSingleTileKernelINS2_10policy_hubIlyN4cuda3std3__44plusIlEEE10Policy1000EN6thrust24THRUST_300001_SM_1000_NS18transform_iteratorINSD_6detail10functional5actorINSG_9compositeIJNSG_16operator_adaptorINS7_7greaterIvEEEENSH_INSG_8argumentILj0EEEEENSH_INSG_5valueIiEEEEEEEEENSF_15normal_iteratorINSD_10device_ptrIiEEEEllEEPlyS9_llNS7_10__identityEEEvT0_T1_T2_T3_T4_T6__param_5[1]
)
.maxntid 512
.minnctapersm 1
{
	.reg .pred 	%p<140>;
	.reg .b16 	%rs<3>;
	.reg .b32 	%r<323>;
	.reg .b64 	%rd<403>;
	// demoted variable
	.shared .align 8 .b8 _ZZN3cub18CUB_300001_SM_10006detail6reduce28DeviceReduceSingleTileKernelINS2_10policy_hubIlyN4cuda3std3__44plusIlEEE10Policy1000EN6thrust24THRUST_300001_SM_1000_NS18transform_iteratorINSD_6detail10functional5actorINSG_9compositeIJNSG_16operator_adaptorINS7_7greaterIvEEEENSH_INSG_8argumentILj0EEEEENSH_INSG_5valueIiEEEEEEEEENSF_15normal_iteratorINSD_10device_ptrIiEEEEllEEPlyS9_llNS7_10__identityEEEvT0_T1_T2_T3_T4_T6_E12temp_storage[152];
	ld.param.u32 	%r45, [_ZN3cub18CUB_300001_SM_10006detail6reduce28DeviceReduceSingleTileKernelINS2_10policy_hubIlyN4cuda3std3__44plusIlEEE10Policy1000EN6thrust24THRUST_300001_SM_1000_NS18transform_iteratorINSD_6detail10functional5actorINSG_9compositeIJNSG_16operator_adaptorINS7_7greaterIvEEEENSH_INSG_8argumentILj0EEEEENSH_INSG_5valueIiEEEEEEEEENSF_15normal_iteratorINSD_10device_ptrIiEEEEllEEPlyS9_llNS7_10__identityEEEvT0_T1_T2_T3_T4_T6__param_0+12];
	ld.param.u64 	%rd57, [_ZN3cub18CUB_300001_SM_10006detail6reduce28DeviceReduceSingleTileKernelINS2_10policy_hubIlyN4cuda3std3__44plusIlEEE10Policy1000EN6thrust24THRUST_300001_SM_1000_NS18transform_iteratorINSD_6detail10functional5actorINSG_9compositeIJNSG_16operator_adaptorINS7_7greaterIvEEEENSH_INSG_8argumentILj0EEEEENSH_INSG_5valueIiEEEEEEEEENSF_15normal_iteratorINSD_10device_ptrIiEEEEllEEPlyS9_llNS7_10__identityEEEvT0_T1_T2_T3_T4_T6__param_0];
	ld.param.u64 	%rd60, [_ZN3cub18CUB_300001_SM_10006detail6reduce28DeviceReduceSingleTileKernelINS2_10policy_hubIlyN4cuda3std3__44plusIlEEE10Policy1000EN6thrust24THRUST_300001_SM_1000_NS18transform_iteratorINSD_6detail10functional5actorINSG_9compositeIJNSG_16operator_adaptorINS7_7greaterIvEEEENSH_INSG_8argumentILj0EEEEENSH_INSG_5valueIiEEEEEEEEENSF_15normal_iteratorINSD_10device_ptrIiEEEEllEEPlyS9_llNS7_10__identityEEEvT0_T1_T2_T3_T4_T6__param_1];
	ld.param.u64 	%rd58, [_ZN3cub18CUB_300001_SM_10006detail6reduce28DeviceReduceSingleTileKernelINS2_10policy_hubIlyN4cuda3std3__44plusIlEEE10Policy1000EN6thrust24THRUST_300001_SM_1000_NS18transform_iteratorINSD_6detail10functional5actorINSG_9compositeIJNSG_16operator_adaptorINS7_7greaterIvEEEENSH_INSG_8argumentILj0EEEEENSH_INSG_5valueIiEEEEEEEEENSF_15normal_iteratorINSD_10device_ptrIiEEEEllEEPlyS9_llNS7_10__identityEEEvT0_T1_T2_T3_T4_T6__param_2];
	ld.param.u64 	%rd59, [_ZN3cub18CUB_300001_SM_10006detail6reduce28DeviceReduceSingleTileKernelINS2_10policy_hubIlyN4cuda3std3__44plusIlEEE10Policy1000EN6thrust24THRUST_300001_SM_1000_NS18transform_iteratorINSD_6detail10functional5actorINSG_9compositeIJNSG_16operator_adaptorINS7_7greaterIvEEEENSH_INSG_8argumentILj0EEEEENSH_INSG_5valueIiEEEEEEEEENSF_15normal_iteratorINSD_10device_ptrIiEEEEllEEPlyS9_llNS7_10__identityEEEvT0_T1_T2_T3_T4_T6__param_4];
	cvta.to.global.u64 	%rd1, %rd60;
	setp.ne.s64 	%p1, %rd58, 0;
	@%p1 bra 	$L__BB7_3;
	mov.u32 	%r308, %tid.x;
	setp.ne.s32 	%p139, %r308, 0;
	@%p139 bra 	$L__BB7_51;
	st.global.u64 	[%rd1], %rd59;
	bra.uni 	$L__BB7_51;
$L__BB7_3:
	cvta.to.global.u64 	%rd2, %rd57;
	setp.gt.u64 	%p2, %rd58, 3583;
	@%p2 bra 	$L__BB7_28;
	cvt.u32.u64 	%r4, %rd58;
	mov.u32 	%r5, %tid.x;
	setp.ge.u32 	%p67, %r5, %r4;
	mov.b64 	%rd386, 0;
	mov.u32 	%r312, %r5;
	@%p67 bra 	$L__BB7_6;
	mul.wide.u32 	%rd207, %r5, 4;
	add.s64 	%rd208, %rd2, %rd207;
	ld.global.u32 	%r155, [%rd208];
	setp.gt.s32 	%p68, %r155, %r45;
	selp.u64 	%rd386, 1, 0, %p68;
	add.s32 	%r312, %r5, 512;
$L__BB7_6:
	setp.ge.u32 	%p69, %r312, %r4;
	@%p69 bra 	$L__BB7_19;
	not.b32 	%r156, %r312;
	add.s32 	%r157, %r156, %r4;
	shr.u32 	%r158, %r157, 9;
	add.s32 	%r8, %r158, 1;
	and.b32  	%r9, %r8, 15;
	setp.lt.u32 	%p70, %r157, 7680;
	@%p70 bra 	$L__BB7_10;
	and.b32  	%r159, %r8, 16777200;
	neg.s32 	%r310, %r159;
	mul.wide.u32 	%rd210, %r312, 4;
	add.s64 	%rd211, %rd210, %rd2;
	add.s64 	%rd377, %rd211, 16384;
$L__BB7_9:
	.pragma "nounroll";
	ld.global.u32 	%r160, [%rd377+-16384];
	setp.gt.s32 	%p71, %r160, %r45;
	selp.u64 	%rd212, 1, 0, %p71;
	add.s64 	%rd213, %rd386, %rd212;
	ld.global.u32 	%r161, [%rd377+-14336];
	setp.gt.s32 	%p72, %r161, %r45;
	selp.u64 	%rd214, 1, 0, %p72;
	add.s64 	%rd215, %rd213, %rd214;
	ld.global.u32 	%r162, [%rd377+-12288];
	setp.gt.s32 	%p73, %r162, %r45;
	selp.u64 	%rd216, 1, 0, %p73;
	add.s64 	%rd217, %rd215, %rd216;
	ld.global.u32 	%r163, [%rd377+-10240];
	setp.gt.s32 	%p74, %r163, %r45;
	selp.u64 	%rd218, 1, 0, %p74;
	add.s64 	%rd219, %rd217, %rd218;
	ld.global.u32 	%r164, [%rd377+-8192];
	setp.gt.s32 	%p75, %r164, %r45;
	selp.u64 	%rd220, 1, 0, %p75;
	add.s64 	%rd221, %rd219, %rd220;
	ld.global.u32 	%r165, [%rd377+-6144];
	setp.gt.s32 	%p76, %r165, %r45;
	selp.u64 	%rd222, 1, 0, %p76;
	add.s64 	%rd223, %rd221, %rd222;
	ld.global.u32 	%r166, [%rd377+-4096];
	setp.gt.s32 	%p77, %r166, %r45;
	selp.u64 	%rd224, 1, 0, %p77;
	add.s64 	%rd225, %rd223, %rd224;
	ld.global.u32 	%r167, [%rd377+-2048];
	setp.gt.s32 	%p78, %r167, %r45;
	selp.u64 	%rd226, 1, 0, %p78;
	add.s64 	%rd227, %rd225, %rd226;
	ld.global.u32 	%r168, [%rd377];
	setp.gt.s32 	%p79, %r168, %r45;
	selp.u64 	%rd228, 1, 0, %p79;
	add.s64 	%rd229, %rd227, %rd228;
	ld.global.u32 	%r169, [%rd377+2048];
	setp.gt.s32 	%p80, %r169, %r45;
	selp.u64 	%rd230, 1, 0, %p80;
	add.s64 	%rd231, %rd229, %rd230;
	ld.global.u32 	%r170, [%rd377+4096];
	setp.gt.s32 	%p81, %r170, %r45;
	selp.u64 	%rd232, 1, 0, %p81;
	add.s64 	%rd233, %rd231, %rd232;
	ld.global.u32 	%r171, [%rd377+6144];
	setp.gt.s32 	%p82, %r171, %r45;
	selp.u64 	%rd234, 1, 0, %p82;
	add.s64 	%rd235, %rd233, %rd234;
	ld.global.u32 	%r172, [%rd377+8192];
	setp.gt.s32 	%p83, %r172, %r45;
	selp.u64 	%rd236, 1, 0, %p83;
	add.s64 	%rd237, %rd235, %rd236;
	ld.global.u32 	%r173, [%rd377+10240];
	setp.gt.s32 	%p84, %r173, %r45;
	selp.u64 	%rd238, 1, 0, %p84;
	add.s64 	%rd239, %rd237, %rd238;
	ld.global.u32 	%r174, [%rd377+12288];
	setp.gt.s32 	%p85, %r174, %r45;
	selp.u64 	%rd240, 1, 0, %p85;
	add.s64 	%rd241, %rd239, %rd240;
	ld.global.u32 	%r175, [%rd377+14336];
	setp.gt.s32 	%p86, %r175, %r45;
	selp.u64 	%rd242, 1, 0, %p86;
	add.s64 	%rd386, %rd241, %rd242;
	add.s32 	%r312, %r312, 8192;
	add.s32 	%r310, %r310, 16;
	add.s64 	%rd377, %rd377, 32768;
	setp.ne.s32 	%p87, %r310, 0;
	@%p87 bra 	$L__BB7_9;
$L__BB7_10:
	setp.eq.s32 	%p88, %r9, 0;
	@%p88 bra 	$L__BB7_19;
	and.b32  	%r16, %r8, 7;
	setp.lt.u32 	%p89, %r9, 8;
	@%p89 bra 	$L__BB7_13;
	mul.wide.s32 	%rd244, %r312, 4;
	add.s64 	%rd245, %rd2, %rd244;
	ld.global.u32 	%r176, [%rd245];
	setp.gt.s32 	%p90, %r176, %r45;
	selp.u64 	%rd246, 1, 0, %p90;
	add.s64 	%rd247, %rd386, %rd246;
	ld.global.u32 	%r177, [%rd245+2048];
	setp.gt.s32 	%p91, %r177, %r45;
	selp.u64 	%rd248, 1, 0, %p91;
	add.s64 	%rd249, %rd247, %rd248;
	ld.global.u32 	%r178, [%rd245+4096];
	setp.gt.s32 	%p92, %r178, %r45;
	selp.u64 	%rd250, 1, 0, %p92;
	add.s64 	%rd251, %rd249, %rd250;
	ld.global.u32 	%r179, [%rd245+6144];
	setp.gt.s32 	%p93, %r179, %r45;
	selp.u64 	%rd252, 1, 0, %p93;
	add.s64 	%rd253, %rd251, %rd252;
	ld.global.u32 	%r180, [%rd245+8192];
	setp.gt.s32 	%p94, %r180, %r45;
	selp.u64 	%rd254, 1, 0, %p94;
	add.s64 	%rd255, %rd253, %rd254;
	ld.global.u32 	%r181, [%rd245+10240];
	setp.gt.s32 	%p95, %r181, %r45;
	selp.u64 	%rd256, 1, 0, %p95;
	add.s64 	%rd257, %rd255, %rd256;
	ld.global.u32 	%r182, [%rd245+12288];
	setp.gt.s32 	%p96, %r182, %r45;
	selp.u64 	%rd258, 1, 0, %p96;
	add.s64 	%rd259, %rd257, %rd258;
	ld.global.u32 	%r183, [%rd245+14336];
	setp.gt.s32 	%p97, %r183, %r45;
	selp.u64 	%rd260, 1, 0, %p97;
	add.s64 	%rd386, %rd259, %rd260;
	add.s32 	%r312, %r312, 4096;
$L__BB7_13:
	setp.eq.s32 	%p98, %r16, 0;
	@%p98 bra 	$L__BB7_19;
	and.b32  	%r19, %r8, 3;
	setp.lt.u32 	%p99, %r16, 4;
	@%p99 bra 	$L__BB7_16;
	mul.wide.s32 	%rd262, %r312, 4;
	add.s64 	%rd263, %rd2, %rd262;
	ld.global.u32 	%r184, [%rd263];
	setp.gt.s32 	%p100, %r184, %r45;
	selp.u64 	%rd264, 1, 0, %p100;
	add.s64 	%rd265, %rd386, %rd264;
	ld.global.u32 	%r185, [%rd263+2048];
	setp.gt.s32 	%p101, %r185, %r45;
	selp.u64 	%rd266, 1, 0, %p101;
	add.s64 	%rd267, %rd265, %rd266;
	ld.global.u32 	%r186, [%rd263+4096];
	setp.gt.s32 	%p102, %r186, %r45;
	selp.u64 	%rd268, 1, 0, %p102;
	add.s64 	%rd269, %rd267, %rd268;
	ld.global.u32 	%r187, [%rd263+6144];
	setp.gt.s32 	%p103, %r187, %r45;
	selp.u64 	%rd270, 1, 0, %p103;
	add.s64 	%rd386, %rd269, %rd270;
	add.s32 	%r312, %r312, 2048;
$L__BB7_16:
	setp.eq.s32 	%p104, %r19, 0;
	@%p104 bra 	$L__BB7_19;
	neg.s32 	%r315, %r19;
$L__BB7_18:
	.pragma "nounroll";
	mul.wide.s32 	%rd271, %r312, 4;
	add.s64 	%rd272, %rd2, %rd271;
	ld.global.u32 	%r188, [%rd272];
	setp.gt.s32 	%p105, %r188, %r45;
	selp.u64 	%rd273, 1, 0, %p105;
	add.s64 	%rd386, %rd386, %rd273;
	add.s32 	%r312, %r312, 512;
	add.s32 	%r315, %r315, 1;
	setp.ne.s32 	%p106, %r315, 0;
	@%p106 bra 	$L__BB7_18;
$L__BB7_19:
	setp.lt.u64 	%p107, %rd58, 512;
	@%p107 bra 	$L__BB7_24;
	// begin inline asm
	mov.u32 %r252, %laneid;
	// end inline asm
	mov.b64 	{%r254, %r259}, %rd386;
	mov.b32 	%r260, 1;
	mov.b32 	%r301, 31;
	mov.b32 	%r302, -1;
	// begin inline asm
	shfl.sync.down.b32 %r253, %r254, %r260, %r301, %r302;
	// end inline asm
	// begin inline asm
	shfl.sync.down.b32 %r258, %r259, %r260, %r301, %r302;
	// end inline asm
	mov.b64 	%rd332, {%r253, %r258};
	setp.gt.s32 	%p131, %r252, 30;
	selp.b64 	%rd333, 0, %rd332, %p131;
	add.s64 	%rd334, %rd333, %rd386;
	mov.b64 	{%r264, %r269}, %rd334;
	mov.b32 	%r270, 2;
	// begin inline asm
	shfl.sync.down.b32 %r263, %r264, %r270, %r301, %r302;
	// end inline asm
	// begin inline asm
	shfl.sync.down.b32 %r268, %r269, %r270, %r301, %r302;
	// end inline asm
	mov.b64 	%rd335, {%r263, %r268};
	setp.gt.s32 	%p132, %r252, 29;
	selp.b64 	%rd336, 0, %rd335, %p132;
	add.s64 	%rd337, %rd336, %rd334;
	mov.b64 	{%r274, %r279}, %rd337;
	mov.b32 	%r280, 4;
	// begin inline asm
	shfl.sync.down.b32 %r273, %r274, %r280, %r301, %r302;
	// end inline asm
	// begin inline asm
	shfl.sync.down.b32 %r278, %r279, %r280, %r301, %r302;
	// end inline asm
	mov.b64 	%rd338, {%r273, %r278};
	setp.gt.s32 	%p133, %r252, 27;
	selp.b64 	%rd339, 0, %rd338, %p133;
	add.s64 	%rd340, %rd339, %rd337;
	mov.b64 	{%r284, %r289}, %rd340;
	mov.b32 	%r290, 8;
	// begin inline asm
	shfl.sync.down.b32 %r283, %r284, %r290, %r301, %r302;
	// end inline asm
	// begin inline asm
	shfl.sync.down.b32 %r288, %r289, %r290, %r301, %r302;
	// end inline asm
	mov.b64 	%rd341, {%r283, %r288};
	setp.gt.s32 	%p134, %r252, 23;
	selp.b64 	%rd342, 0, %rd341, %p134;
	add.s64 	%rd343, %rd342, %rd340;
	mov.b64 	{%r294, %r299}, %rd343;
	mov.b32 	%r300, 16;
	// begin inline asm
	shfl.sync.down.b32 %r293, %r294, %r300, %r301, %r302;
	// end inline asm
	// begin inline asm
	shfl.sync.down.b32 %r298, %r299, %r300, %r301, %r302;
	// end inline asm
	mov.b64 	%rd344, {%r293, %r298};
	setp.gt.s32 	%p135, %r252, 15;
	selp.b64 	%rd345, 0, %rd344, %p135;
	add.s64 	%rd402, %rd345, %rd343;
	setp.ne.s32 	%p136, %r252, 0;
	@%p136 bra 	$L__BB7_22;
	shr.u32 	%r303, %r5, 2;
	and.b32  	%r304, %r303, 248;
	mov.u32 	%r305, _ZZN3cub18CUB_300001_SM_10006detail6reduce28DeviceReduceSingleTileKernelINS2_10policy_hubIlyN4cuda3std3__44plusIlEEE10Policy1000EN6thrust24THRUST_300001_SM_1000_NS18transform_iteratorINSD_6detail10functional5actorINSG_9compositeIJNSG_16operator_adaptorINS7_7greaterIvEEEENSH_INSG_8argumentILj0EEEEENSH_INSG_5valueIiEEEEEEEEENSF_15normal_iteratorINSD_10device_ptrIiEEEEllEEPlyS9_llNS7_10__identityEEEvT0_T1_T2_T3_T4_T6_E12temp_storage;
	add.s32 	%r306, %r305, %r304;
	st.shared.u64 	[%r306+16], %rd402;
$L__BB7_22:
	bar.sync 	0;
	setp.ne.s32 	%p137, %r5, 0;
	@%p137 bra 	$L__BB7_49;
	ld.shared.u64 	%rd346, [_ZZN3cub18CUB_300001_SM_10006detail6reduce28DeviceReduceSingleTileKernelINS2_10policy_hubIlyN4cuda3std3__44plusIlEEE10Policy1000EN6thrust24THRUST_300001_SM_1000_NS18transform_iteratorINSD_6detail10functional5actorINSG_9compositeIJNSG_16operator_adaptorINS7_7greaterIvEEEENSH_INSG_8argumentILj0EEEEENSH_INSG_5valueIiEEEEEEEEENSF_15normal_iteratorINSD_10device_ptrIiEEEEllEEPlyS9_llNS7_10__identityEEEvT0_T1_T2_T3_T4_T6_E12temp_storage+24];
	add.s64 	%rd347, %rd346, %rd402;
	ld.shared.u64 	%rd348, [_ZZN3cub18CUB_300001_SM_10006detail6reduce28DeviceReduceSingleTileKernelINS2_10policy_hubIlyN4cuda3std3__44plusIlEEE10Policy1000EN6thrust24THRUST_300001_SM_1000_NS18transform_iteratorINSD_6detail10functional5actorINSG_9compositeIJNSG_16operator_adaptorINS7_7greaterIvEEEENSH_INSG_8argumentILj0EEEEENSH_INSG_5valueIiEEEEEEEEENSF_15normal_iteratorINSD_10device_ptrIiEEEEllEEPlyS9_llNS7_10__identityEEEvT0_T1_T2_T3_T4_T6_E12temp_storage+32];
	add.s64 	%rd349, %rd347, %rd348;
	ld.shared.u64 	%rd350, [_ZZN3cub18CUB_300001_SM_10006detail6reduce28DeviceReduceSingleTileKernelINS2_10policy_hubIlyN4cuda3std3__44plusIlEEE10Policy1000EN6thrust24THRUST_300001_SM_1000_NS18transform_iteratorINSD_6detail10functional5actorINSG_9compositeIJNSG_16operator_adaptorINS7_7greaterIvEEEENSH_INSG_8argumentILj0EEEEENSH_INSG_5valueIiEEEEEEEEENSF_15normal_iteratorINSD_10device_ptrIiEEEEllEEPlyS9_llNS7_10__identityEEEvT0_T1_T2_T3_T4_T6_E12temp_storage+40];
	add.s64 	%rd351, %rd349, %rd350;
	ld.shared.u64 	%rd352, [_ZZN3cub18CUB_300001_SM_10006detail6reduce28DeviceReduceSingleTileKernelINS2_10policy_hubIlyN4cuda3std3__44plusIlEEE10Policy1000EN6thrust24THRUST_300001_SM_1000_NS18transform_iteratorINSD_6detail10functional5actorINSG_9compositeIJNSG_16operator_adaptorINS7_7greaterIvEEEENSH_INSG_8argumentILj0EEEEENSH_INSG_5valueIiEEEEEEEEENSF_15normal_iteratorINSD_10device_ptrIiEEEEllEEPlyS9_llNS7_10__identityEEEvT0_T1_T2_T3_T4_T6_E12temp_storage+48];
	add.s64 	%rd353, %rd351, %rd352;
	ld.shared.u64 	%rd354, [_ZZN3cub18CUB_300001_SM_10006detail6reduce28DeviceReduceSingleTileKernelINS2_10policy_hubIlyN4cuda3std3__44plusIlEEE10Policy1000EN6thrust24THRUST_300001_SM_1000_NS18transform_iteratorINSD_6detail10functional5actorINSG_9compositeIJNSG_16operator_adaptorINS7_7greaterIvEEEENSH_INSG_8argumentILj0EEEEENSH_INSG_5valueIiEEEEEEEEENSF_15normal_iteratorINSD_10device_ptrIiEEEEllEEPlyS9_llNS7_10__identityEEEvT0_T1_T2_T3_T4_T6_E12temp_storage+56];
	add.s64 	%rd355, %rd353, %rd354;
	ld.shared.u64 	%rd356, [_ZZN3cub18CUB_300001_SM_10006detail6reduce28DeviceReduceSingleTileKernelINS2_10policy_hubIlyN4cuda3std3__44plusIlEEE10Policy1000EN6thrust24THRUST_300001_SM_1000_NS18transform_iteratorINSD_6detail10functional5actorINSG_9compositeIJNSG_16operator_adaptorINS7_7greaterIvEEEENSH_INSG_8argumentILj0EEEEENSH_INSG_5valueIiEEEEEEEEENSF_15normal_iteratorINSD_10device_ptrIiEEEEllEEPlyS9_llNS7_10__identityEEEvT0_T1_T2_T3_T4_T6_E12temp_storage+64];
	add.s64 	%rd357, %rd355, %rd356;
	ld.shared.u64 	%rd358, [_ZZN3cub18CUB_300001_SM_10006detail6reduce28DeviceReduceSingleTileKernelINS2_10policy_hubIlyN4cuda3std3__44plusIlEEE10Policy1000EN6thrust24THRUST_300001_SM_1000_NS18transform_iteratorINSD_6detail10functional5actorINSG_9compositeIJNSG_16operator_adaptorINS7_7greaterIvEEEENSH_INSG_8argumentILj0EEEEENSH_INSG_5valueIiEEEEEEEEENSF_15normal_iteratorINSD_10device_ptrIiEEEEllEEPlyS9_llNS7_10__identityEEEvT0_T1_T2_T3_T4_T6_E12temp_storage+72];
	add.s64 	%rd359, %rd357, %rd358;
	ld.shared.u64 	%rd360, [_ZZN3cub18CUB_300001_SM_10006detail6reduce28DeviceReduceSingleTileKernelINS2_10policy_hubIlyN4cuda3std3__44plusIlEEE10Policy1000EN6thrust24THRUST_300001_SM_1000_NS18transform_iteratorINSD_6detail10functional5actorINSG_9compositeIJNSG_16operator_adaptorINS7_7greaterIvEEEENSH_INSG_8argumentILj0EEEEENSH_INSG_5valueIiEEEEEEEEENSF_15normal_iteratorINSD_10device_ptrIiEEEEllEEPlyS9_llNS7_10__identityEEEvT0_T1_T2_T3_T4_T6_E12temp_storage+80];
	add.s64 	%rd361, %rd359, %rd360;
	ld.shared.u64 	%rd362, [_ZZN3cub18CUB_300001_SM_10006detail6reduce28DeviceReduceSingleTileKernelINS2_10policy_hubIlyN4cuda3std3__44plusIlEEE10Policy1000EN6thrust24THRUST_300001_SM_1000_NS18transform_iteratorINSD_6detail10functional5actorINSG_9compositeIJNSG_16operator_adaptorINS7_7greaterIvEEEENSH_INSG_8argumentILj0EEEEENSH_INSG_5valueIiEEEEEEEEENSF_15normal_iteratorINSD_10device_ptrIiEEEEllEEPlyS9_llNS7_10__identityEEEvT0_T1_T2_T3_T4_T6_E12temp_storage+88];
	add.s64 	%rd363, %rd361, %rd362;
	ld.shared.u64 	%rd364, [_ZZN3cub18CUB_300001_SM_10006detail6reduce28DeviceReduceSingleTileKernelINS2_10policy_hubIlyN4cuda3std3__44plusIlEEE10Policy1000EN6thrust24THRUST_300001_SM_1000_NS18transform_iteratorINSD_6detail10functional5actorINSG_9compositeIJNSG_16operator_adaptorINS7_7greaterIvEEEENSH_INSG_8argumentILj0EEEEENSH_INSG_5valueIiEEEEEEEEENSF_15normal_iteratorINSD_10device_ptrIiEEEEllEEPlyS9_llNS7_10__identityEEEvT0_T1_T2_T3_T4_T6_E12temp_storage+96];
	add.s64 	%rd365, %rd363, %rd364;
	ld.shared.u64 	%rd366, [_ZZN3cub18CUB_300001_SM_10006detail6reduce28DeviceReduceSingleTileKernelINS2_10policy_hubIlyN4cuda3std3__44plusIlEEE10Policy1000EN6thrust24THRUST_300001_SM_1000_NS18transform_iteratorINSD_6detail10functional5actorINSG_9compositeIJNSG_16operator_adaptorINS7_7greaterIvEEEENSH_INSG_8argumentILj0EEEEENSH_INSG_5valueIiEEEEEEEEENSF_15normal_iteratorINSD_10device_ptrIiEEEEllEEPlyS9_llNS7_10__identityEEEvT0_T1_T2_T3_T4_T6_E12temp_storage+104];
	add.s64 	%rd367, %rd365, %rd366;
	ld.shared.u64 	%rd368, [_ZZN3cub18CUB_300001_SM_10006detail6reduce28DeviceReduceSingleTileKernelINS2_10policy_hubIlyN4cuda3std3__44plusIlEEE10Policy1000EN6thrust24THRUST_300001_SM_1000_NS18transform_iteratorINSD_6detail10functional5actorINSG_9compositeIJNSG_16operator_adaptorINS7_7greaterIvEEEENSH_INSG_8argumentILj0EEEEENSH_INSG_5valueIiEEEEEEEEENSF_15normal_iteratorINSD_10device_ptrIiEEEEllEEPlyS9_llNS7_10__identityEEEvT0_T1_T2_T3_T4_T6_E12temp_storage+112];
	add.s64 	%rd369, %rd367, %rd368;
	ld.shared.u64 	%rd370, [_ZZN3cub18CUB_300001_SM_10006detail6reduce28DeviceReduceSingleTileKernelINS2_10policy_hubIlyN4cuda3std3__44plusIlEEE10Policy1000EN6thrust24THRUST_300001_SM_1000_NS18transform_iteratorINSD_6detail10functional5actorINSG_9compositeIJNSG_16operator_adaptorINS7_7greaterIvEEEENSH_INSG_8argumentILj0EEEEENSH_INSG_5valueIiEEEEEEEEENSF_15normal_iteratorINSD_10device_ptrIiEEEEllEEPlyS9_llNS7_10__identityEEEvT0_T1_T2_T3_T4_T6_E12temp_storage+120];
	add.s64 	%rd371, %rd369, %rd370;
	ld.shared.u64 	%rd372, [_ZZN3cub18CUB_300001_SM_10006detail6reduce28DeviceReduceSingleTileKernelINS2_10policy_hubIlyN4cuda3std3__44plusIlEEE10Policy1000EN6thrust24THRUST_300001_SM_1000_NS18transform_iteratorINSD_6detail10functional5actorINSG_9compositeIJNSG_16operator_adaptorINS7_7greaterIvEEEENSH_INSG_8argumentILj0EEEEENSH_INSG_5valueIiEEEEEEEEENSF_15normal_iteratorINSD_10device_ptrIiEEEEllEEPlyS9_llNS7_10__identityEEEvT0_T1_T2_T3_T4_T6_E12temp_storage+128];
	add.s64 	%rd373, %rd371, %rd372;
	ld.shared.u64 	%rd374, [_ZZN3cub18CUB_300001_SM_10006detail6reduce28DeviceReduceSingleTileKernelINS2_10policy_hubIlyN4cuda3std3__44plusIlEEE10Policy1000EN6thrust24THRUST_300001_SM_1000_NS18transform_iteratorINSD_6detail10functional5actorINSG_9compositeIJNSG_16operator_adaptorINS7_7greaterIvEEEENSH_INSG_8argumentILj0EEEEENSH_INSG_5valueIiEEEEEEEEENSF_15normal_iteratorINSD_10device_ptrIiEEEEllEEPlyS9_llNS7_10__identityEEEvT0_T1_T2_T3_T4_T6_E12temp_storage+136];
	add.s64 	%rd402, %rd373, %rd374;
	bra.uni 	$L__BB7_49;
$L__BB7_24:
	// begin inline asm
	mov.u32 %r189, %laneid;
	// end inline asm
	and.b32  	%r240, %r5, 992;
	add.s32 	%r241, %r240, 32;
	setp.gt.u32 	%p108, %r241, %r4;
	not.b32 	%r242, %r240;
	add.s32 	%r243, %r4, %r242;
	selp.b32 	%r238, %r243, 31, %p108;
	mov.b64 	{%r191, %r196}, %rd386;
	mov.b32 	%r197, 1;
	mov.b32 	%r239, -1;
	// begin inline asm
	shfl.sync.down.b32 %r190, %r191, %r197, %r238, %r239;
	// end inline asm
	// begin inline asm
	shfl.sync.down.b32 %r195, %r196, %r197, %r238, %r239;
	// end inline asm
	mov.b64 	%rd274, {%r190, %r195};
	setp.lt.s32 	%p109, %r189, %r238;
	selp.b64 	%rd275, %rd274, 0, %p109;
	add.s64 	%rd276, %rd275, %rd386;
	mov.b64 	{%r201, %r206}, %rd276;
	mov.b32 	%r207, 2;
	// begin inline asm
	shfl.sync.down.b32 %r200, %r201, %r207, %r238, %r239;
	// end inline asm
	// begin inline asm
	shfl.sync.down.b32 %r205, %r206, %r207, %r238, %r239;
	// end inline asm
	mov.b64 	%rd277, {%r200, %r205};
	add.s32 	%r244, %r189, 2;
	setp.gt.s32 	%p110, %r244, %r238;
	selp.b64 	%rd278, 0, %rd277, %p110;
	add.s64 	%rd279, %rd278, %rd276;
	mov.b64 	{%r211, %r216}, %rd279;
	mov.b32 	%r217, 4;
	// begin inline asm
	shfl.sync.down.b32 %r210, %r211, %r217, %r238, %r239;
	// end inline asm
	// begin inline asm
	shfl.sync.down.b32 %r215, %r216, %r217, %r238, %r239;
	// end inline asm
	mov.b64 	%rd280, {%r210, %r215};
	add.s32 	%r245, %r189, 4;
	setp.gt.s32 	%p111, %r245, %r238;
	selp.b64 	%rd281, 0, %rd280, %p111;
	add.s64 	%rd282, %rd281, %rd279;
	mov.b64 	{%r221, %r226}, %rd282;
	mov.b32 	%r227, 8;
	// begin inline asm
	shfl.sync.down.b32 %r220, %r221, %r227, %r238, %r239;
	// end inline asm
	// begin inline asm
	shfl.sync.down.b32 %r225, %r226, %r227, %r238, %r239;
	// end inline asm
	mov.b64 	%rd283, {%r220, %r225};
	add.s32 	%r246, %r189, 8;
	setp.gt.s32 	%p112, %r246, %r238;
	selp.b64 	%rd284, 0, %rd283, %p112;
	add.s64 	%rd285, %rd284, %rd282;
	mov.b64 	{%r231, %r236}, %rd285;
	mov.b32 	%r237, 16;
	// begin inline asm
	shfl.sync.down.b32 %r230, %r231, %r237, %r238, %r239;
	// end inline asm
	// begin inline asm
	shfl.sync.down.b32 %r235, %r236, %r237, %r238, %r239;
	// end inline asm
	mov.b64 	%rd286, {%r230, %r235};
	add.s32 	%r247, %r189, 16;
	setp.gt.s32 	%p113, %r247, %r238;
	selp.b64 	%rd287, 0, %rd286, %p113;
	add.s64 	%rd402, %rd287, %rd285;
	setp.ne.s32 	%p114, %r189, 0;
	@%p114 bra 	$L__BB7_26;
	shr.u32 	%r248, %r5, 2;
	and.b32  	%r249, %r248, 248;
	mov.u32 	%r250, _ZZN3cub18CUB_300001_SM_10006detail6reduce28DeviceReduceSingleTileKernelINS2_10policy_hubIlyN4cuda3std3__44plusIlEEE10Policy1000EN6thrust24THRUST_300001_SM_1000_NS18transform_iteratorINSD_6detail10functional5actorINSG_9compositeIJNSG_16operator_adaptorINS7_7greaterIvEEEENSH_INSG_8argumentILj0EEEEENSH_INSG_5valueIiEEEEEEEEENSF_15normal_iteratorINSD_10device_ptrIiEEEEllEEPlyS9_llNS7_10__identityEEEvT0_T1_T2_T3_T4_T6_E12temp_storage;
	add.s32 	%r251, %r250, %r249;
	st.shared.u64 	[%r251+16], %rd402;
$L__BB7_26:
	bar.sync 	0;
	setp.ne.s32 	%p115, %r5, 0;
	@%p115 bra 	$L__BB7_49;
	setp.gt.u64 	%p116, %rd58, 32;
	ld.shared.u64 	%rd288, [_ZZN3cub18CUB_300001_SM_10006detail6reduce28DeviceReduceSingleTileKernelINS2_10policy_hubIlyN4cuda3std3__44plusIlEEE10Policy1000EN6thrust24THRUST_300001_SM_1000_NS18transform_iteratorINSD_6detail10functional5actorINSG_9compositeIJNSG_16operator_adaptorINS7_7greaterIvEEEENSH_INSG_8argumentILj0EEEEENSH_INSG_5valueIiEEEEEEEEENSF_15normal_iteratorINSD_10device_ptrIiEEEEllEEPlyS9_llNS7_10__identityEEEvT0_T1_T2_T3_T4_T6_E12temp_storage+24];
	selp.b64 	%rd289, %rd288, 0, %p116;
	add.s64 	%rd290, %rd289, %rd402;
	setp.gt.u64 	%p117, %rd58, 64;
	ld.shared.u64 	%rd291, [_ZZN3cub18CUB_300001_SM_10006detail6reduce28DeviceReduceSingleTileKernelINS2_10policy_hubIlyN4cuda3std3__44plusIlEEE10Policy1000EN6thrust24THRUST_300001_SM_1000_NS18transform_iteratorINSD_6detail10functional5actorINSG_9compositeIJNSG_16operator_adaptorINS7_7greaterIvEEEENSH_INSG_8argumentILj0EEEEENSH_INSG_5valueIiEEEEEEEEENSF_15normal_iteratorINSD_10device_ptrIiEEEEllEEPlyS9_llNS7_10__identityEEEvT0_T1_T2_T3_T4_T6_E12temp_storage+32];
	selp.b64 	%rd292, %rd291, 0, %p117;
	add.s64 	%rd293, %rd290, %rd292;
	setp.gt.u64 	%p118, %rd58, 96;
	ld.shared.u64 	%rd294, [_ZZN3cub18CUB_300001_SM_10006detail6reduce28DeviceReduceSingleTileKernelINS2_10policy_hubIlyN4cuda3std3__44plusIlEEE10Policy1000EN6thrust24THRUST_300001_SM_1000_NS18transform_iteratorINSD_6detail10functional5actorINSG_9compositeIJNSG_16operator_adaptorINS7_7greaterIvEEEENSH_INSG_8argumentILj0EEEEENSH_INSG_5valueIiEEEEEEEEENSF_15normal_iteratorINSD_10device_ptrIiEEEEllEEPlyS9_llNS7_10__identityEEEvT0_T1_T2_T3_T4_T6_E12temp_storage+40];
	selp.b64 	%rd295, %rd294, 0, %p118;
	add.s64 	%rd296, %rd293, %rd295;
	setp.gt.u64 	%p119, %rd58, 128;
	ld.shared.u64 	%rd297, [_ZZN3cub18CUB_300001_SM_10006detail6reduce28DeviceReduceSingleTileKernelINS2_10policy_hubIlyN4cuda3std3__44plusIlEEE10Policy1000EN6thrust24THRUST_300001_SM_1000_NS18transform_iteratorINSD_6detail10functional5actorINSG_9compositeIJNSG_16operator_adaptorINS7_7greaterIvEEEENSH_INSG_8argumentILj0EEEEENSH_INSG_5valueIiEEEEEEEEENSF_15normal_iteratorINSD_10device_ptrIiEEEEllEEPlyS9_llNS7_10__identityEEEvT0_T1_T2_T3_T4_T6_E12temp_storage+48];
	selp.b64 	%rd298, %rd297, 0, %p119;
	add.s64 	%rd299, %rd296, %rd298;
	setp.gt.u64 	%p120, %rd58, 160;
	ld.shared.u64 	%rd300, [_ZZN3cub18CUB_300001_SM_10006detail6reduce28DeviceReduceSingleTileKernelINS2_10policy_hubIlyN4cuda3std3__44plusIlEEE10Policy1000EN6thrust24THRUST_300001_SM_1000_NS18transform_iteratorINSD_6detail10functional5actorINSG_9compositeIJNSG_16operator_adaptorINS7_7greaterIvEEEENSH_INSG_8argumentILj0EEEEENSH_INSG_5valueIiEEEEEEEEENSF_15normal_iteratorINSD_10device_ptrIiEEEEllEEPlyS9_llNS7_10__identityEEEvT0_T1_T2_T3_T4_T6_E12temp_storage+56];
	selp.b64 	%rd301, %rd300, 0, %p120;
	add.s64 	%rd302, %rd299, %rd301;
	setp.gt.u64 	%p121, %rd58, 192;
	ld.shared.u64 	%rd303, [_ZZN3cub18CUB_300001_SM_10006detail6reduce28DeviceReduceSingleTileKernelINS2_10policy_hubIlyN4cuda3std3__44plusIlEEE10Policy1000EN6thrust24THRUST_300001_SM_1000_NS18transform_iteratorINSD_6detail10functional5actorINSG_9compositeIJNSG_16operator_adaptorINS7_7greaterIvEEEENSH_INSG_8argumentILj0EEEEENSH_INSG_5valueIiEEEEEEEEENSF_15normal_iteratorINSD_10device_ptrIiEEEEllEEPlyS9_llNS7_10__identityEEEvT0_T1_T2_T3_T4_T6_E12temp_storage+64];
	selp.b64 	%rd304, %rd303, 0, %p121;
	add.s64 	%rd305, %rd302, %rd304;
	setp.gt.u64 	%p122, %rd58, 224;
	ld.shared.u64 	%rd306, [_ZZN3cub18CUB_300001_SM_10006detail6reduce28DeviceReduceSingleTileKernelINS2_10policy_hubIlyN4cuda3std3__44plusIlEEE10Policy1000EN6thrust24THRUST_300001_SM_1000_NS18transform_iteratorINSD_6detail10functional5actorINSG_9compositeIJNSG_16operator_adaptorINS7_7greaterIvEEEENSH_INSG_8argumentILj0EEEEENSH_INSG_5valueIiEEEEEEEEENSF_15normal_iteratorINSD_10device_ptrIiEEEEllEEPlyS9_llNS7_10__identityEEEvT0_T1_T2_T3_T4_T6_E12temp_storage+72];
	selp.b64 	%rd307, %rd306, 0, %p122;
	add.s64 	%rd308, %rd305, %rd307;
	setp.gt.u64 	%p123, %rd58, 256;
	ld.shared.u64 	%rd309, [_ZZN3cub18CUB_300001_SM_10006detail6reduce28DeviceReduceSingleTileKernelINS2_10policy_hubIlyN4cuda3std3__44plusIlEEE10Policy1000EN6thrust24THRUST_300001_SM_1000_NS18transform_iteratorINSD_6detail10functional5actorINSG_9compositeIJNSG_16operator_adaptorINS7_7greaterIvEEEENSH_INSG_8argumentILj0EEEEENSH_INSG_5valueIiEEEEEEEEENSF_15normal_iteratorINSD_10device_ptrIiEEEEllEEPlyS9_llNS7_10__identityEEEvT0_T1_T2_T3_T4_T6_E12temp_storage+80];
	selp.b64 	%rd310, %rd309, 0, %p123;
	add.s64 	%rd311, %rd308, %rd310;
	setp.gt.u64 	%p124, %rd58, 288;
	ld.shared.u64 	%rd312, [_ZZN3cub18CUB_300001_SM_10006detail6reduce28DeviceReduceSingleTileKernelINS2_10policy_hubIlyN4cuda3std3__44plusIlEEE10Policy1000EN6thrust24THRUST_300001_SM_1000_NS18transform_iteratorINSD_6detail10functional5actorINSG_9compositeIJNSG_16operator_adaptorINS7_7greaterIvEEEENSH_INSG_8argumentILj0EEEEENSH_INSG_5valueIiEEEEEEEEENSF_15normal_iteratorINSD_10device_ptrIiEEEEllEEPlyS9_llNS7_10__identityEEEvT0_T1_T2_T3_T4_T6_E12temp_storage+88];
	selp.b64 	%rd313, %rd312, 0, %p124;
	add.s64 	%rd314, %rd311, %rd313;
	setp.gt.u64 	%p125, %rd58, 320;
	ld.shared.u64 	%rd315, [_ZZN3cub18CUB_300001_SM_10006detail6reduce28DeviceReduceSingleTileKernelINS2_10policy_hubIlyN4cuda3std3__44plusIlEEE10Policy1000EN6thrust24THRUST_300001_SM_1000_NS18transform_iteratorINSD_6detail10functional5actorINSG_9compositeIJNSG_16operator_adaptorINS7_7greaterIvEEEENSH_INSG_8argumentILj0EEEEENSH_INSG_5valueIiEEEEEEEEENSF_15normal_iteratorINSD_10device_ptrIiEEEEllEEPlyS9_llNS7_10__identityEEEvT0_T1_T2_T3_T4_T6_E12temp_storage+96];
	selp.b64 	%rd316, %rd315, 0, %p125;
	add.s64 	%rd317, %rd314, %rd316;
	setp.gt.u64 	%p126, %rd58, 352;
	ld.shared.u64 	%rd318, [_ZZN3cub18CUB_300001_SM_10006detail6reduce28DeviceReduceSingleTileKernelINS2_10policy_hubIlyN4cuda3std3__44plusIlEEE10Policy1000EN6thrust24THRUST_300001_SM_1000_NS18transform_iteratorINSD_6detail10functional5actorINSG_9compositeIJNSG_16operator_adaptorINS7_7greaterIvEEEENSH_INSG_8argumentILj0EEEEENSH_INSG_5valueIiEEEEEEEEENSF_15normal_iteratorINSD_10device_ptrIiEEEEllEEPlyS9_llNS7_10__identityEEEvT0_T1_T2_T3_T4_T6_E12temp_storage+104];
	selp.b64 	%rd319, %rd318, 0, %p126;
	add.s64 	%rd320, %rd317, %rd319;
	setp.gt.u64 	%p127, %rd58, 384;
	ld.shared.u64 	%rd321, [_ZZN3cub18CUB_300001_SM_10006detail6reduce28DeviceReduceSingleTileKernelINS2_10policy_hubIlyN4cuda3std3__44plusIlEEE10Policy1000EN6thrust24THRUST_300001_SM_1000_NS18transform_iteratorINSD_6detail10functional5actorINSG_9compositeIJNSG_16operator_adaptorINS7_7greaterIvEEEENSH_INSG_8argumentILj0EEEEENSH_INSG_5valueIiEEEEEEEEENSF_15normal_iteratorINSD_10device_ptrIiEEEEllEEPlyS9_llNS7_10__identityEEEvT0_T1_T2_T3_T4_T6_E12temp_storage+112];
	selp.b64 	%rd322, %rd321, 0, %p127;
	add.s64 	%rd323, %rd320, %rd322;
	setp.gt.u64 	%p128, %rd58, 416;
	ld.shared.u64 	%rd324, [_ZZN3cub18CUB_300001_SM_10006detail6reduce28DeviceReduceSingleTileKernelINS2_10policy_hubIlyN4cuda3std3__44plusIlEEE10Policy1000EN6thrust24THRUST_300001_SM_1000_NS18transform_iteratorINSD_6detail10functional5actorINSG_9compositeIJNSG_16operator_adaptorINS7_7greaterIvEEEENSH_INSG_8argumentILj0EEEEENSH_INSG_5valueIiEEEEEEEEENSF_15normal_iteratorINSD_10device_ptrIiEEEEllEEPlyS9_llNS7_10__identityEEEvT0_T1_T2_T3_T4_T6_E12temp_storage+120];
	selp.b64 	%rd325, %rd324, 0, %p128;
	add.s64 	%rd326, %rd323, %rd325;
	setp.gt.u64 	%p129, %rd58, 448;
	ld.shared.u64 	%rd327, [_ZZN3cub18CUB_300001_SM_10006detail6reduce28DeviceReduceSingleTileKernelINS2_10policy_hubIlyN4cuda3std3__44plusIlEEE10Policy1000EN6thrust24THRUST_300001_SM_1000_NS18transform_iteratorINSD_6detail10functional5actorINSG_9compositeIJNSG_16operator_adaptorINS7_7greaterIvEEEENSH_INSG_8argumentILj0EEEEENSH_INSG_5valueIiEEEEEEEEENSF_15normal_iteratorINSD_10device_ptrIiEEEEllEEPlyS9_llNS7_10__identityEEEvT0_T1_T2_T3_T4_T6_E12temp_storage+128];
	selp.b64 	%rd328, %rd327, 0, %p129;
	add.s64 	%rd329, %rd326, %rd328;
	setp.gt.u64 	%p130, %rd58, 480;
	ld.shared.u64 	%rd330, [_ZZN3cub18CUB_300001_SM_10006detail6reduce28DeviceReduceSingleTileKernelINS2_10policy_hubIlyN4cuda3std3__44plusIlEEE10Policy1000EN6thrust24THRUST_300001_SM_1000_NS18transform_iteratorINSD_6detail10functional5actorINSG_9compositeIJNSG_16operator_adaptorINS7_7greaterIvEEEENSH_INSG_8argumentILj0EEEEENSH_INSG_5valueIiEEEEEEEEENSF_15normal_iteratorINSD_10device_ptrIiEEEEllEEPlyS9_llNS7_10__identityEEEvT0_T1_T2_T3_T4_T6_E12temp_storage+136];
	selp.b64 	%rd331, %rd330, 0, %p130;
	add.s64 	%rd402, %rd329, %rd331;
	bra.uni 	$L__BB7_49;
$L__BB7_28:
	mov.u32 	%r27, %tid.x;
	cvt.u64.u32 	%rd25, %r27;
	mul.wide.u32 	%rd62, %r27, 4;
	add.s64 	%rd26, %rd2, %rd62;
	ld.global.u32 	%r46, [%rd26];
	setp.gt.s32 	%p3, %r46, %r45;
	selp.u64 	%rd63, 1, 0, %p3;
	ld.global.u32 	%r47, [%rd26+2048];
	setp.gt.s32 	%p4, %r47, %r45;
	selp.u64 	%rd64, 1, 0, %p4;
	ld.global.u32 	%r48, [%rd26+4096];
	setp.gt.s32 	%p5, %r48, %r45;
	selp.u64 	%rd65, 1, 0, %p5;
	ld.global.u32 	%r49, [%rd26+6144];
	setp.gt.s32 	%p6, %r49, %r45;
	selp.u64 	%rd66, 1, 0, %p6;
	ld.global.u32 	%r50, [%rd26+8192];
	setp.gt.s32 	%p7, %r50, %r45;
	selp.u64 	%rd67, 1, 0, %p7;
	ld.global.u32 	%r51, [%rd26+10240];
	setp.gt.s32 	%p8, %r51, %r45;
	selp.u64 	%rd68, 1, 0, %p8;
	ld.global.u32 	%r52, [%rd26+12288];
	setp.gt.s32 	%p9, %r52, %r45;
	selp.u64 	%rd69, 1, 0, %p9;
	add.s64 	%rd70, %rd64, %rd63;
	add.s64 	%rd71, %rd70, %rd65;
	add.s64 	%rd72, %rd71, %rd66;
	add.s64 	%rd73, %rd72, %rd67;
	add.s64 	%rd74, %rd73, %rd68;
	add.s64 	%rd401, %rd74, %rd69;
	add.s64 	%rd28, %rd58, -3584;
	setp.lt.u64 	%p10, %rd28, 3584;
	mov.b64 	%rd390, 3584;
	@%p10 bra 	$L__BB7_32;
	mov.b64 	%rd390, 3584;
$L__BB7_30:
	shl.b64 	%rd76, %rd390, 2;
	add.s64 	%rd77, %rd26, %rd76;
	ld.global.u32 	%r53, [%rd77];
	setp.gt.s32 	%p11, %r53, %r45;
	selp.u64 	%rd78, 1, 0, %p11;
	ld.global.u32 	%r54, [%rd77+2048];
	setp.gt.s32 	%p12, %r54, %r45;
	selp.u64 	%rd79, 1, 0, %p12;
	ld.global.u32 	%r55, [%rd77+4096];
	setp.gt.s32 	%p13, %r55, %r45;
	selp.u64 	%rd80, 1, 0, %p13;
	ld.global.u32 	%r56, [%rd77+6144];
	setp.gt.s32 	%p14, %r56, %r45;
	selp.u64 	%rd81, 1, 0, %p14;
	ld.global.u32 	%r57, [%rd77+8192];
	setp.gt.s32 	%p15, %r57, %r45;
	selp.u64 	%rd82, 1, 0, %p15;
	ld.global.u32 	%r58, [%rd77+10240];
	setp.gt.s32 	%p16, %r58, %r45;
	selp.u64 	%rd83, 1, 0, %p16;
	ld.global.u32 	%r59, [%rd77+12288];
	setp.gt.s32 	%p17, %r59, %r45;
	selp.u64 	%rd84, 1, 0, %p17;
	add.s64 	%rd85, %rd401, %rd78;
	add.s64 	%rd86, %rd85, %rd79;
	add.s64 	%rd87, %rd86, %rd80;
	add.s64 	%rd88, %rd87, %rd81;
	add.s64 	%rd89, %rd88, %rd82;
	add.s64 	%rd90, %rd89, %rd83;
	add.s64 	%rd401, %rd90, %rd84;
	sub.s64 	%rd91, %rd58, %rd390;
	setp.lt.u64 	%p18, %rd91, 3584;
	@%p18 bra 	$L__BB7_45;
	add.s64 	%rd390, %rd390, 3584;
	setp.le.u64 	%p19, %rd390, %rd28;
	@%p19 bra 	$L__BB7_30;
$L__BB7_32:
	setp.le.u64 	%p20, %rd58, %rd390;
	cvt.u32.u64 	%r60, %rd390;
	cvt.u32.u64 	%r61, %rd58;
	sub.s32 	%r62, %r61, %r60;
	setp.ge.s32 	%p21, %r27, %r62;
	or.pred  	%p22, %p20, %p21;
	@%p22 bra 	$L__BB7_45;
	not.b32 	%r65, %r27;
	add.s32 	%r66, %r65, %r61;
	sub.s32 	%r68, %r66, %r60;
	shr.u32 	%r69, %r68, 9;
	add.s32 	%r28, %r69, 1;
	and.b32  	%r29, %r28, 15;
	setp.lt.u32 	%p23, %r68, 7680;
	mov.u32 	%r319, %r27;
	@%p23 bra 	$L__BB7_36;
	and.b32  	%r70, %r28, 16777200;
	neg.s32 	%r317, %r70;
	add.s64 	%rd93, %rd390, %rd25;
	shl.b64 	%rd94, %rd93, 2;
	add.s64 	%rd95, %rd94, %rd2;
	add.s64 	%rd391, %rd95, 16384;
	mov.u32 	%r319, %r27;
$L__BB7_35:
	.pragma "nounroll";
	ld.global.u32 	%r71, [%rd391+-16384];
	setp.gt.s32 	%p24, %r71, %r45;
	selp.u64 	%rd96, 1, 0, %p24;
	add.s64 	%rd97, %rd401, %rd96;
	ld.global.u32 	%r72, [%rd391+-14336];
	setp.gt.s32 	%p25, %r72, %r45;
	selp.u64 	%rd98, 1, 0, %p25;
	add.s64 	%rd99, %rd97, %rd98;
	ld.global.u32 	%r73, [%rd391+-12288];
	setp.gt.s32 	%p26, %r73, %r45;
	selp.u64 	%rd100, 1, 0, %p26;
	add.s64 	%rd101, %rd99, %rd100;
	ld.global.u32 	%r74, [%rd391+-10240];
	setp.gt.s32 	%p27, %r74, %r45;
	selp.u64 	%rd102, 1, 0, %p27;
	add.s64 	%rd103, %rd101, %rd102;
	ld.global.u32 	%r75, [%rd391+-8192];
	setp.gt.s32 	%p28, %r75, %r45;
	selp.u64 	%rd104, 1, 0, %p28;
	add.s64 	%rd105, %rd103, %rd104;
	ld.global.u32 	%r76, [%rd391+-6144];
	setp.gt.s32 	%p29, %r76, %r45;
	selp.u64 	%rd106, 1, 0, %p29;
	add.s64 	%rd107, %rd105, %rd106;
	ld.global.u32 	%r77, [%rd391+-4096];
	setp.gt.s32 	%p30, %r77, %r45;
	selp.u64 	%rd108, 1, 0, %p30;
	add.s64 	%rd109, %rd107, %rd108;
	ld.global.u32 	%r78, [%rd391+-2048];
	setp.gt.s32 	%p31, %r78, %r45;
	selp.u64 	%rd110, 1, 0, %p31;
	add.s64 	%rd111, %rd109, %rd110;
	ld.global.u32 	%r79, [%rd391];
	setp.gt.s32 	%p32, %r79, %r45;
	selp.u64 	%rd112, 1, 0, %p32;
	add.s64 	%rd113, %rd111, %rd112;
	ld.global.u32 	%r80, [%rd391+2048];
	setp.gt.s32 	%p33, %r80, %r45;
	selp.u64 	%rd114, 1, 0, %p33;
	add.s64 	%rd115, %rd113, %rd114;
	ld.global.u32 	%r81, [%rd391+4096];
	setp.gt.s32 	%p34, %r81, %r45;
	selp.u64 	%rd116, 1, 0, %p34;
	add.s64 	%rd117, %rd115, %rd116;
	ld.global.u32 	%r82, [%rd391+6144];
	setp.gt.s32 	%p35, %r82, %r45;
	selp.u64 	%rd118, 1, 0, %p35;
	add.s64 	%rd119, %rd117, %rd118;
	ld.global.u32 	%r83, [%rd391+8192];
	setp.gt.s32 	%p36, %r83, %r45;
	selp.u64 	%rd120, 1, 0, %p36;
	add.s64 	%rd121, %rd119, %rd120;
	ld.global.u32 	%r84, [%rd391+10240];
	setp.gt.s32 	%p37, %r84, %r45;
	selp.u64 	%rd122, 1, 0, %p37;
	add.s64 	%rd123, %rd121, %rd122;
	ld.global.u32 	%r85, [%rd391+12288];
	setp.gt.s32 	%p38, %r85, %r45;
	selp.u64 	%rd124, 1, 0, %p38;
	add.s64 	%rd125, %rd123, %rd124;
	ld.global.u32 	%r86, [%rd391+14336];
	setp.gt.s32 	%p39, %r86, %r45;
	selp.u64 	%rd126, 1, 0, %p39;
	add.s64 	%rd401, %rd125, %rd126;
	add.s32 	%r319, %r319, 8192;
	add.s32 	%r317, %r317, 16;
	add.s64 	%rd391, %rd391, 32768;
	setp.ne.s32 	%p40, %r317, 0;
	@%p40 bra 	$L__BB7_35;
$L__BB7_36:
	setp.eq.s32 	%p41, %r29, 0;
	@%p41 bra 	$L__BB7_45;
	and.b32  	%r36, %r28, 7;
	setp.lt.u32 	%p42, %r29, 8;
	@%p42 bra 	$L__BB7_39;
	cvt.u64.u32 	%rd128, %r319;
	add.s64 	%rd129, %rd390, %rd128;
	shl.b64 	%rd130, %rd129, 2;
	add.s64 	%rd131, %rd2, %rd130;
	ld.global.u32 	%r87, [%rd131];
	setp.gt.s32 	%p43, %r87, %r45;
	selp.u64 	%rd132, 1, 0, %p43;
	add.s64 	%rd133, %rd401, %rd132;
	ld.global.u32 	%r88, [%rd131+2048];
	setp.gt.s32 	%p44, %r88, %r45;
	selp.u64 	%rd134, 1, 0, %p44;
	add.s64 	%rd135, %rd133, %rd134;
	ld.global.u32 	%r89, [%rd131+4096];
	setp.gt.s32 	%p45, %r89, %r45;
	selp.u64 	%rd136, 1, 0, %p45;
	add.s64 	%rd137, %rd135, %rd136;
	ld.global.u32 	%r90, [%rd131+6144];
	setp.gt.s32 	%p46, %r90, %r45;
	selp.u64 	%rd138, 1, 0, %p46;
	add.s64 	%rd139, %rd137, %rd138;
	ld.global.u32 	%r91, [%rd131+8192];
	setp.gt.s32 	%p47, %r91, %r45;
	selp.u64 	%rd140, 1, 0, %p47;
	add.s64 	%rd141, %rd139, %rd140;
	ld.global.u32 	%r92, [%rd131+10240];
	setp.gt.s32 	%p48, %r92, %r45;
	selp.u64 	%rd142, 1, 0, %p48;
	add.s64 	%rd143, %rd141, %rd142;
	ld.global.u32 	%r93, [%rd131+12288];
	setp.gt.s32 	%p49, %r93, %r45;
	selp.u64 	%rd144, 1, 0, %p49;
	add.s64 	%rd145, %rd143, %rd144;
	ld.global.u32 	%r94, [%rd131+14336];
	setp.gt.s32 	%p50, %r94, %r45;
	selp.u64 	%rd146, 1, 0, %p50;
	add.s64 	%rd401, %rd145, %rd146;
	add.s32 	%r319, %r319, 4096;
$L__BB7_39:
	setp.eq.s32 	%p51, %r36, 0;
	@%p51 bra 	$L__BB7_45;
	and.b32  	%r39, %r28, 3;
	setp.lt.u32 	%p52, %r36, 4;
	@%p52 bra 	$L__BB7_42;
	cvt.u64.u32 	%rd148, %r319;
	add.s64 	%rd149, %rd390, %rd148;
	shl.b64 	%rd150, %rd149, 2;
	add.s64 	%rd151, %rd2, %rd150;
	ld.global.u32 	%r95, [%rd151];
	setp.gt.s32 	%p53, %r95, %r45;
	selp.u64 	%rd152, 1, 0, %p53;
	add.s64 	%rd153, %rd401, %rd152;
	ld.global.u32 	%r96, [%rd151+2048];
	setp.gt.s32 	%p54, %r96, %r45;
	selp.u64 	%rd154, 1, 0, %p54;
	add.s64 	%rd155, %rd153, %rd154;
	ld.global.u32 	%r97, [%rd151+4096];
	setp.gt.s32 	%p55, %r97, %r45;
	selp.u64 	%rd156, 1, 0, %p55;
	add.s64 	%rd157, %rd155, %rd156;
	ld.global.u32 	%r98, [%rd151+6144];
	setp.gt.s32 	%p56, %r98, %r45;
	selp.u64 	%rd158, 1, 0, %p56;
	add.s64 	%rd401, %rd157, %rd158;
	add.s32 	%r319, %r319, 2048;
$L__BB7_42:
	setp.eq.s32 	%p57, %r39, 0;
	@%p57 bra 	$L__BB7_45;
	cvt.u64.u32 	%rd159, %r319;
	add.s64 	%rd160, %rd390, %rd159;
	shl.b64 	%rd161, %rd160, 2;
	add.s64 	%rd399, %rd2, %rd161;
	neg.s32 	%r322, %r39;
$L__BB7_44:
	.pragma "nounroll";
	ld.global.u32 	%r99, [%rd399];
	setp.gt.s32 	%p58, %r99, %r45;
	selp.u64 	%rd162, 1, 0, %p58;
	add.s64 	%rd401, %rd401, %rd162;
	add.s64 	%rd399, %rd399, 2048;
	add.s32 	%r322, %r322, 1;
	setp.ne.s32 	%p59, %r322, 0;
	@%p59 bra 	$L__BB7_44;
$L__BB7_45:
	// begin inline asm
	mov.u32 %r100, %laneid;
	// end inline asm
	mov.b64 	{%r102, %r107}, %rd401;
	mov.b32 	%r108, 1;
	mov.b32 	%r149, 31;
	mov.b32 	%r150, -1;
	// begin inline asm
	shfl.sync.down.b32 %r101, %r102, %r108, %r149, %r150;
	// end inline asm
	// begin inline asm
	shfl.sync.down.b32 %r106, %r107, %r108, %r149, %r150;
	// end inline asm
	mov.b64 	%rd163, {%r101, %r106};
	setp.gt.s32 	%p60, %r100, 30;
	selp.b64 	%rd164, 0, %rd163, %p60;
	add.s64 	%rd165, %rd164, %rd401;
	mov.b64 	{%r112, %r117}, %rd165;
	mov.b32 	%r118, 2;
	// begin inline asm
	shfl.sync.down.b32 %r111, %r112, %r118, %r149, %r150;
	// end inline asm
	// begin inline asm
	shfl.sync.down.b32 %r116, %r117, %r118, %r149, %r150;
	// end inline asm
	mov.b64 	%rd166, {%r111, %r116};
	setp.gt.s32 	%p61, %r100, 29;
	selp.b64 	%rd167, 0, %rd166, %p61;
	add.s64 	%rd168, %rd167, %rd165;
	mov.b64 	{%r122, %r127}, %rd168;
	mov.b32 	%r128, 4;
	// begin inline asm
	shfl.sync.down.b32 %r121, %r122, %r128, %r149, %r150;
	// end inline asm
	// begin inline asm
	shfl.sync.down.b32 %r126, %r127, %r128, %r149, %r150;
	// end inline asm
	mov.b64 	%rd169, {%r121, %r126};
	setp.gt.s32 	%p62, %r100, 27;
	selp.b64 	%rd170, 0, %rd169, %p62;
	add.s64 	%rd171, %rd170, %rd168;
	mov.b64 	{%r132, %r137}, %rd171;
	mov.b32 	%r138, 8;
	// begin inline asm
	shfl.sync.down.b32 %r131, %r132, %r138, %r149, %r150;
	// end inline asm
	// begin inline asm
	shfl.sync.down.b32 %r136, %r137, %r138, %r149, %r150;
	// end inline asm
	mov.b64 	%rd172, {%r131, %r136};
	setp.gt.s32 	%p63, %r100, 23;
	selp.b64 	%rd173, 0, %rd172, %p63;
	add.s64 	%rd174, %rd173, %rd171;
	mov.b64 	{%r142, %r147}, %rd174;
	mov.b32 	%r148, 16;
	// begin inline asm
	shfl.sync.down.b32 %r141, %r142, %r148, %r149, %r150;
	// end inline asm
	// begin inline asm
	shfl.sync.down.b32 %r146, %r147, %r148, %r149, %r150;
	// end inline asm
	mov.b64 	%rd175, {%r141, %r146};
	setp.gt.s32 	%p64, %r100, 15;
	selp.b64 	%rd176, 0, %rd175, %p64;
	add.s64 	%rd402, %rd176, %rd174;
	setp.ne.s32 	%p65, %r100, 0;
	@%p65 bra 	$L__BB7_47;
	shr.u32 	%r151, %r27, 2;
	and.b32  	%r152, %r151, 248;
	mov.u32 	%r153, _ZZN3cub18CUB_300001_SM_10006detail6reduce28DeviceReduceSingleTileKernelINS2_10policy_hubIlyN4cuda3std3__44plusIlEEE10Policy1000EN6thrust24THRUST_300001_SM_1000_NS18transform_iteratorINSD_6detail10functional5actorINSG_9compositeIJNSG_16operator_adaptorINS7_7greaterIvEEEENSH_INSG_8argumentILj0EEEEENSH_INSG_5valueIiEEEEEEEEENSF_15normal_iteratorINSD_10device_ptrIiEEEEllEEPlyS9_llNS7_10__identityEEEvT0_T1_T2_T3_T4_T6_E12temp_storage;
	add.s32 	%r154, %r153, %r152;
	st.shared.u64 	[%r154+16], %rd402;
$L__BB7_47:
	bar.sync 	0;
	setp.ne.s32 	%p66, %r27, 0;
	@%p66 bra 	$L__BB7_49;
	ld.shared.u64 	%rd177, [_ZZN3cub18CUB_300001_SM_10006detail6reduce28DeviceReduceSingleTileKernelINS2_10policy_hubIlyN4cuda3std3__44plusIlEEE10Policy1000EN6thrust24THRUST_300001_SM_1000_NS18transform_iteratorINSD_6detail10functional5actorINSG_9compositeIJNSG_16operator_adaptorINS7_7greaterIvEEEENSH_INSG_8argumentILj0EEEEENSH_INSG_5valueIiEEEEEEEEENSF_15normal_iteratorINSD_10device_ptrIiEEEEllEEPlyS9_llNS7_10__identityEEEvT0_T1_T2_T3_T4_T6_E12temp_storage+24];
	add.s64 	%rd178, %rd177, %rd402;
	ld.shared.u64 	%rd179, [_ZZN3cub18CUB_300001_SM_10006detail6reduce28DeviceReduceSingleTileKernelINS2_10policy_hubIlyN4cuda3std3__44plusIlEEE10Policy1000EN6thrust24THRUST_300001_SM_1000_NS18transform_iteratorINSD_6detail10functional5actorINSG_9compositeIJNSG_16operator_adaptorINS7_7greaterIvEEEENSH_INSG_8argumentILj0EEEEENSH_INSG_5valueIiEEEEEEEEENSF_15normal_iteratorINSD_10device_ptrIiEEEEllEEPlyS9_llNS7_10__identityEEEvT0_T1_T2_T3_T4_T6_E12temp_storage+32];
	add.s64 	%rd180, %rd178, %rd179;
	ld.shared.u64 	%rd181, [_ZZN3cub18CUB_300001_SM_10006detail6reduce28DeviceReduceSingleTileKernelINS2_10policy_hubIlyN4cuda3std3__44plusIlEEE10Policy1000EN6thrust24THRUST_300001_SM_1000_NS18transform_iteratorINSD_6detail10functional5actorINSG_9compositeIJNSG_16operator_adaptorINS7_7greaterIvEEEENSH_INSG_8argumentILj0EEEEENSH_INSG_5valueIiEEEEEEEEENSF_15normal_iteratorINSD_10device_ptrIiEEEEllEEPlyS9_llNS7_10__identityEEEvT0_T1_T2_T3_T4_T6_E12temp_storage+40];
	add.s64 	%rd182, %rd180, %rd181;
	ld.shared.u64 	%rd183, [_ZZN3cub18CUB_300001_SM_10006detail6reduce28DeviceReduceSingleTileKernelINS2_10policy_hubIlyN4cuda3std3__44plusIlEEE10Policy1000EN6thrust24THRUST_300001_SM_1000_NS18transform_iteratorINSD_6detail10functional5actorINSG_9compositeIJNSG_16operator_adaptorINS7_7greaterIvEEEENSH_INSG_8argumentILj0EEEEENSH_INSG_5valueIiEEEEEEEEENSF_15normal_iteratorINSD_10device_ptrIiEEEEllEEPlyS9_llNS7_10__identityEEEvT0_T1_T2_T3_T4_T6_E12temp_storage+48];
	add.s64 	%rd184, %rd182, %rd183;
	ld.shared.u64 	%rd185, [_ZZN3cub18CUB_300001_SM_10006detail6reduce28DeviceReduceSingleTileKernelINS2_10policy_hubIlyN4cuda3std3__44plusIlEEE10Policy1000EN6thrust24THRUST_300001_SM_1000_NS18transform_iteratorINSD_6detail10functional5actorINSG_9compositeIJNSG_16operator_adaptorINS7_7greaterIvEEEENSH_INSG_8argumentILj0EEEEENSH_INSG_5valueIiEEEEEEEEENSF_15normal_iteratorINSD_10device_ptrIiEEEEllEEPlyS9_llNS7_10__identityEEEvT0_T1_T2_T3_T4_T6_E12temp_storage+56];
	add.s64 	%rd186, %rd184, %rd185;
	ld.shared.u64 	%rd187, [_ZZN3cub18CUB_300001_SM_10006detail6reduce28DeviceReduceSingleTileKernelINS2_10policy_hubIlyN4cuda3std3__44plusIlEEE10Policy1000EN6thrust24THRUST_300001_SM_1000_NS18transform_iteratorINSD_6detail10functional5actorINSG_9compositeIJNSG_16operator_adaptorINS7_7greaterIvEEEENSH_INSG_8argumentILj0EEEEENSH_INSG_5valueIiEEEEEEEEENSF_15normal_iteratorINSD_10device_ptrIiEEEEllEEPlyS9_llNS7_10__identityEEEvT0_T1_T2_T3_T4_T6_E12temp_storage+64];
	add.s64 	%rd188, %rd186, %rd187;
	ld.shared.u64 	%rd189, [_ZZN3cub18CUB_300001_SM_10006detail6reduce28DeviceReduceSingleTileKernelINS2_10policy_hubIlyN4cuda3std3__44plusIlEEE10Policy1000EN6thrust24THRUST_300001_SM_1000_NS18transform_iteratorINSD_6detail10functional5actorINSG_9compositeIJNSG_16operator_adaptorINS7_7greaterIvEEEENSH_INSG_8argumentILj0EEEEENSH_INSG_5valueIiEEEEEEEEENSF_15normal_iteratorINSD_10device_ptrIiEEEEllEEPlyS9_llNS7_10__identityEEEvT0_T1_T2_T3_T4_T6_E12temp_storage+72];
	add.s64 	%rd190, %rd188, %rd189;
	ld.shared.u64 	%rd191, [_ZZN3cub18CUB_300001_SM_10006detail6reduce28DeviceReduceSingleTileKernelINS2_10policy_hubIlyN4cuda3std3__44plusIlEEE10Policy1000EN6thrust24THRUST_300001_SM_1000_NS18transform_iteratorINSD_6detail10functional5actorINSG_9compositeIJNSG_16operator_adaptorINS7_7greaterIvEEEENSH_INSG_8argumentILj0EEEEENSH_INSG_5valueIiEEEEEEEEENSF_15normal_iteratorINSD_10device_ptrIiEEEEllEEPlyS9_llNS7_10__identityEEEvT0_T1_T2_T3_T4_T6_E12temp_storage+80];
	add.s64 	%rd192, %rd190, %rd191;
	ld.shared.u64 	%rd193, [_ZZN3cub18CUB_300001_SM_10006detail6reduce28DeviceReduceSingleTileKernelINS2_10policy_hubIlyN4cuda3std3__44plusIlEEE10Policy1000EN6thrust24THRUST_300001_SM_1000_NS18transform_iteratorINSD_6detail10functional5actorINSG_9compositeIJNSG_16operator_adaptorINS7_7greaterIvEEEENSH_INSG_8argumentILj0EEEEENSH_INSG_5valueIiEEEEEEEEENSF_15normal_iteratorINSD_10device_ptrIiEEEEllEEPlyS9_llNS7_10__identityEEEvT0_T1_T2_T3_T4_T6_E12temp_storage+88];
	add.s64 	%rd194, %rd192, %rd193;
	ld.shared.u64 	%rd195, [_ZZN3cub18CUB_300001_SM_10006detail6reduce28DeviceReduceSingleTileKernelINS2_10policy_hubIlyN4cuda3std3__44plusIlEEE10Policy1000EN6thrust24THRUST_300001_SM_1000_NS18transform_iteratorINSD_6detail10functional5actorINSG_9compositeIJNSG_16operator_adaptorINS7_7greaterIvEEEENSH_INSG_8argumentILj0EEEEENSH_INSG_5valueIiEEEEEEEEENSF_15normal_iteratorINSD_10device_ptrIiEEEEllEEPlyS9_llNS7_10__identityEEEvT0_T1_T2_T3_T4_T6_E12temp_storage+96];
	add.s64 	%rd196, %rd194, %rd195;
	ld.shared.u64 	%rd197, [_ZZN3cub18CUB_300001_SM_10006detail6reduce28DeviceReduceSingleTileKernelINS2_10policy_hubIlyN4cuda3std3__44plusIlEEE10Policy1000EN6thrust24THRUST_300001_SM_1000_NS18transform_iteratorINSD_6detail10functional5actorINSG_9compositeIJNSG_16operator_adaptorINS7_7greaterIvEEEENSH_INSG_8argumentILj0EEEEENSH_INSG_5valueIiEEEEEEEEENSF_15normal_iteratorINSD_10device_ptrIiEEEEllEEPlyS9_llNS7_10__identityEEEvT0_T1_T2_T3_T4_T6_E12temp_storage+104];
	add.s64 	%rd198, %rd196, %rd197;
	ld.shared.u64 	%rd199, [_ZZN3cub18CUB_300001_SM_10006detail6reduce28DeviceReduceSingleTileKernelINS2_10policy_hubIlyN4cuda3std3__44plusIlEEE10Policy1000EN6thrust24THRUST_300001_SM_1000_NS18transform_iteratorINSD_6detail10functional5actorINSG_9compositeIJNSG_16operator_adaptorINS7_7greaterIvEEEENSH_INSG_8argumentILj0EEEEENSH_INSG_5valueIiEEEEEEEEENSF_15normal_iteratorINSD_10device_ptrIiEEEEllEEPlyS9_llNS7_10__identityEEEvT0_T1_T2_T3_T4_T6_E12temp_storage+112];
	add.s64 	%rd200, %rd198, %rd199;
	ld.shared.u64 	%rd201, [_ZZN3cub18CUB_300001_SM_10006detail6reduce28DeviceReduceSingleTileKernelINS2_10policy_hubIlyN4cuda3std3__44plusIlEEE10Policy1000EN6thrust24THRUST_300001_SM_1000_NS18transform_iteratorINSD_6detail10functional5actorINSG_9compositeIJNSG_16operator_adaptorINS7_7greaterIvEEEENSH_INSG_8argumentILj0EEEEENSH_INSG_5valueIiEEEEEEEEENSF_15normal_iteratorINSD_10device_ptrIiEEEEllEEPlyS9_llNS7_10__identityEEEvT0_T1_T2_T3_T4_T6_E12temp_storage+120];
	add.s64 	%rd202, %rd200, %rd201;
	ld.shared.u64 	%rd203, [_ZZN3cub18CUB_300001_SM_10006detail6reduce28DeviceReduceSingleTileKernelINS2_10policy_hubIlyN4cuda3std3__44plusIlEEE10Policy1000EN6thrust24THRUST_300001_SM_1000_NS18transform_iteratorINSD_6detail10functional5actorINSG_9compositeIJNSG_16operator_adaptorINS7_7greaterIvEEEENSH_INSG_8argumentILj0EEEEENSH_INSG_5valueIiEEEEEEEEENSF_15normal_iteratorINSD_10device_ptrIiEEEEllEEPlyS9_llNS7_10__identityEEEvT0_T1_T2_T3_T4_T6_E12temp_storage+128];
	add.s64 	%rd204, %rd202, %rd203;
	ld.shared.u64 	%rd205, [_ZZN3cub18CUB_300001_SM_10006detail6reduce28DeviceReduceSingleTileKernelINS2_10policy_hubIlyN4cuda3std3__44plusIlEEE10Policy1000EN6thrust24THRUST_300001_SM_1000_NS18transform_iteratorINSD_6detail10functional5actorINSG_9compositeIJNSG_16operator_adaptorINS7_7greaterIvEEEENSH_INSG_8argumentILj0EEEEENSH_INSG_5valueIiEEEEEEEEENSF_15normal_iteratorINSD_10device_ptrIiEEEEllEEPlyS9_llNS7_10__identityEEEvT0_T1_T2_T3_T4_T6_E12temp_storage+136];
	add.s64 	%rd402, %rd204, %rd205;
$L__BB7_49:
	mov.u32 	%r307, %tid.x;
	setp.ne.s32 	%p138, %r307, 0;
	@%p138 bra 	$L__BB7_51;
	add.s64 	%rd375, %rd402, %rd59;
	st.global.u64 	[%rd1], %rd375;
$L__BB7_51:
	ret;

}
	// .globl	_ZN3cub18CUB_300001_SM_10006detail6reduce18DeviceReduceKernelINS2_10policy_hubIlyN4cuda3std3__44plusIlEEE10Policy1000EN6thrust24THRUST_300001_SM_1000_NS18transform_iteratorINSD_6detail10functional5actorINSG_9compositeIJNSG_16operator_adaptorINS7_7greaterIvEEEENSH_INSG_8argumentILj0EEEEENSH_INSG_5valueIiEEEEEEEEENSF_15normal_iteratorINSD_10device_ptrIiEEEEllEEyS9_lNS7_10__identityEEEvT0_PT3_T1_NS0_13GridEvenShareIS14_EET2_T4_
.visible .entry _ZN3cub18CUB_300001_SM_10006detail6reduce18DeviceReduceKernelINS2_10policy_hubIlyN4cuda3std3__44plusIlEEE10Policy1000EN6thrust24THRUST_300001_SM_1000_NS18transform_iteratorINSD_6detail10functional5actorINSG_9compositeIJNSG_16operator_adaptorINS7_7greaterIvEEEENSH_INSG_8argumentILj0EEEEENSH_INSG_5valueIiEEEEEEEEENSF_15normal_iteratorINSD_10device_ptrIiEEEEllEEyS9_lNS7_10__identityEEEvT0_PT3_T1_NS0_13GridEvenShareIS14_EET2_T4_(
	.param .align 8 .b8 _ZN3cub18CUB_300001_SM_10006detail6reduce18DeviceReduceKernelINS2_10policy_hubIlyN4cuda3std3__44plusIlEEE10Policy1000EN6thrust24THRUST_300001_SM_1000_NS18transform_iteratorINSD_6detail10functional5actorINSG_9compositeIJNSG_16operator_adaptorINS7_7greaterIvEEEENSH_INSG_8argumentILj0EEEEENSH_INSG_5valueIiEEEEEEEEENSF_15normal_iteratorINSD_10device_ptrIiEEEEllEEyS9_lNS7_10__identityEEEvT0_PT3_T1_NS0_13GridEvenShareIS14_EET2_T4__param_0[16],
	.param .u64 .ptr .align 1 _ZN3cub18CUB_300001_SM_10006detail6reduce18DeviceReduceKernelINS2_10policy_hubIlyN4cuda3std3__44plusIlEEE10Policy1000EN6thrust24THRUST_300001_SM_1000_NS18transform_iteratorINSD_6detail10functional5actorINSG_9compositeIJNSG_16operator_adaptorINS7_7greaterIvEEEENSH_INSG_8argumentILj0EEEEENSH_INSG_5valueIiEEEEEEEEENSF_15normal_iteratorINSD_10device_ptrIiEEEEllEEyS9_lNS7_10__identityEEEvT0_PT3_T1_NS0_13GridEvenShareIS14_EET2_T4__param_1,
	.param .u64 _ZN3cub18CUB_300001_SM_10006detail6reduce18DeviceReduceKernelINS2_10policy_hubIlyN4cuda3std3__44plusIlEEE10Policy1000EN6thrust24THRUST_300001_SM_1000_NS18transform_iteratorINSD_6detail10functional5actorINSG_9compositeIJNSG_16operator_adaptorINS7_7greaterIvEEEENSH_INSG_8argumentILj0EEEEENSH_INSG_5valueIiEEEEEEEEENSF_15normal_iteratorINSD_10device_ptrIiEEEEllEEyS9_lNS7_10__identityEEEvT0_PT3_T1_NS0_13GridEvenShareIS14_EET2_T4__param_2,
	.param .align 8 .b8 _ZN3cub18CUB_300001_SM_10006detail6reduce18DeviceReduceKernelINS2_10policy_hubIlyN4cuda3std3__44plusIlEEE10Policy1000EN6thrust24THRUST_300001_SM_1000_NS18transform_iteratorINSD_6detail10functional5actorINSG_9compositeIJNSG_16operator_adaptorINS7_7greaterIvEEEENSH_INSG_8argumentILj0EEEEENSH_INSG_5valueIiEEEEEEEEENSF_15normal_iteratorINSD_10device_ptrIiEEEEllEEyS9_lNS7_10__identityEEEvT0_PT3_T1_NS0_13GridEvenShareIS14_EET2_T4__param_3[72],
	.param .align 1 .b8 _ZN3cub18CUB_300001_SM_10006detail6reduce18DeviceReduceKernelINS2_10policy_hubIlyN4cuda3std3__44plusIlEEE10Policy1000EN6thrust24THRUST_300001_SM_1000_NS18transform_iteratorINSD_6detail10functional5actorINSG_9compositeIJNSG_16operator_adaptorINS7_7greaterIvEEEENSH_INSG_8argumentILj0EEEEENSH_INSG_5valueIiEEEEEEEEENSF_15normal_iteratorINSD_10device_ptrIiEEEEllEEyS9_lNS7_10__identityEEEvT0_PT3_T1_NS0_13GridEvenShareIS14_EET2_T4__param_4[1],
	.param .align 1 .b8 _ZN3cub18CUB_300001_SM_10006detail6reduce18DeviceReduceKernelINS2_10policy_hubIlyN4cuda3std3__44plusIlEEE10Policy1000EN6thrust24THRUST_300001_SM_1000_NS18transform_iteratorINSD_6detail10functional5actorINSG_9compositeIJNSG_16operator_adaptorINS7_7greaterIvEEEENSH_INSG_8argumentILj0EEEEENSH_INSG_5valueIiEEEEEEEEENSF_15normal_iteratorINSD_10device_ptrIiEEEEllEEyS9_lNS7_10__identityEEEvT0_PT3_T1_NS0_13GridEvenShareIS14_EET2_T4__param_5[1]
)
.maxntid 512
{
	.reg .pred 	%p<138>;
	.reg .b16 	%rs<6>;
	.reg .b32 	%r<358>;
	.reg .b64 	%rd<420>;
	// demoted variable
	.shared .align 8 .b8 _ZZN3cub18CUB_300001_SM_10006detail6reduce18DeviceReduceKernelINS2_10policy_hubIlyN4cuda3std3__44plusIlEEE10Policy1000EN6thrust24THRUST_300001_SM_1000_NS18transform_iteratorINSD_6detail10functional5actorINSG_9compositeIJNSG_16operator_adaptorINS7_7greaterIvEEEENSH_INSG_8argumentILj0EEEEENSH_INSG_5valueIiEEEEEEEEENSF_15normal_iteratorINSD_10device_ptrIiEEEEllEEyS9_lNS7_10__identityEEEvT0_PT3_T1_NS0_13GridEvenShareIS14_EET2_T4_E12temp_storage[152];
	ld.param.u32 	%r54, [_ZN3cub18CUB_300001_SM_10006detail6reduce18DeviceReduceKernelINS2_10policy_hubIlyN4cuda3std3__44plusIlEEE10Policy1000EN6thrust24THRUST_300001_SM_1000_NS18transform_iteratorINSD_6detail10functional5actorINSG_9compositeIJNSG_16operator_adaptorINS7_7greaterIvEEEENSH_INSG_8argumentILj0EEEEENSH_INSG_5valueIiEEEEEEEEENSF_15normal_iteratorINSD_10device_ptrIiEEEEllEEyS9_lNS7_10__identityEEEvT0_PT3_T1_NS0_13GridEvenShareIS14_EET2_T4__param_0+12];
	ld.param.u64 	%rd1, [_ZN3cub18CUB_300001_SM_10006detail6reduce18DeviceReduceKernelINS2_10policy_hubIlyN4cuda3std3__44plusIlEEE10Policy1000EN6thrust24THRUST_300001_SM_1000_NS18transform_iteratorINSD_6detail10functional5actorINSG_9compositeIJNSG_16operator_adaptorINS7_7greaterIvEEEENSH_INSG_8argumentILj0EEEEENSH_INSG_5valueIiEEEEEEEEENSF_15normal_iteratorINSD_10device_ptrIiEEEEllEEyS9_lNS7_10__identityEEEvT0_PT3_T1_NS0_13GridEvenShareIS14_EET2_T4__param_3+32];
	ld.param.u32 	%r1, [_ZN3cub18CUB_300001_SM_10006detail6reduce18DeviceReduceKernelINS2_10policy_hubIlyN4cuda3std3__44plusIlEEE10Policy1000EN6thrust24THRUST_300001_SM_1000_NS18transform_iteratorINSD_6detail10functional5actorINSG_9compositeIJNSG_16operator_adaptorINS7_7greaterIvEEEENSH_INSG_8argumentILj0EEEEENSH_INSG_5valueIiEEEEEEEEENSF_15normal_iteratorINSD_10device_ptrIiEEEEllEEyS9_lNS7_10__identityEEEvT0_PT3_T1_NS0_13GridEvenShareIS14_EET2_T4__param_3+40];
	ld.param.u64 	%rd63, [_ZN3cub18CUB_300001_SM_10006detail6reduce18DeviceReduceKernelINS2_10policy_hubIlyN4cuda3std3__44plusIlEEE10Policy1000EN6thrust24THRUST_300001_SM_1000_NS18transform_iteratorINSD_6detail10functional5actorINSG_9compositeIJNSG_16operator_adaptorINS7_7greaterIvEEEENSH_INSG_8argumentILj0EEEEENSH_INSG_5valueIiEEEEEEEEENSF_15normal_iteratorINSD_10device_ptrIiEEEEllEEyS9_lNS7_10__identityEEEvT0_PT3_T1_NS0_13GridEvenShareIS14_EET2_T4__param_0];
	cvta.to.global.u64 	%rd2, %rd63;
	mov.u32 	%r5, %ctaid.x;
	mul.lo.s32 	%r55, %r1, 3584;
	cvt.s64.s32 	%rd3, %r55;
	mul.lo.s32 	%r56, %r5, 3584;
	cvt.u64.u32 	%rd4, %r56;
	sub.s64 	%rd5, %rd1, %rd4;
	setp.gt.u64 	%p1, %rd5, 3583;
	@%p1 bra 	$L__BB8_25;
	cvt.u32.u64 	%r184, %rd4;
	cvt.u32.u64 	%r6, %rd1;
	sub.s32 	%r7, %r6, %r184;
	mov.u32 	%r8, %tid.x;
	setp.ge.s32 	%p66, %r8, %r7;
	mov.b64 	%rd403, 0;
	mov.u32 	%r345, %r8;
	@%p66 bra 	$L__BB8_3;
	add.s32 	%r186, %r184, %r8;
	mul.wide.u32 	%rd214, %r186, 4;
	add.s64 	%rd215, %rd2, %rd214;
	ld.global.u32 	%r187, [%rd215];
	setp.gt.s32 	%p67, %r187, %r54;
	selp.u64 	%rd403, 1, 0, %p67;
	add.s32 	%r345, %r8, 512;
$L__BB8_3:
	setp.ge.s32 	%p68, %r345, %r7;
	@%p68 bra 	$L__BB8_16;
	not.b32 	%r189, %r345;
	add.s32 	%r190, %r189, %r6;
	sub.s32 	%r191, %r190, %r184;
	shr.u32 	%r192, %r191, 9;
	add.s32 	%r11, %r192, 1;
	and.b32  	%r12, %r11, 15;
	setp.lt.u32 	%p69, %r191, 7680;
	@%p69 bra 	$L__BB8_7;
	and.b32  	%r193, %r11, 16777200;
	neg.s32 	%r343, %r193;
	mul.wide.u32 	%rd217, %r5, 14336;
	mul.wide.u32 	%rd218, %r345, 4;
	add.s64 	%rd219, %rd217, %rd218;
	add.s64 	%rd220, %rd219, %rd2;
	add.s64 	%rd394, %rd220, 16384;
$L__BB8_6:
	.pragma "nounroll";
	ld.global.u32 	%r194, [%rd394+-16384];
	setp.gt.s32 	%p70, %r194, %r54;
	selp.u64 	%rd221, 1, 0, %p70;
	add.s64 	%rd222, %rd403, %rd221;
	ld.global.u32 	%r195, [%rd394+-14336];
	setp.gt.s32 	%p71, %r195, %r54;
	selp.u64 	%rd223, 1, 0, %p71;
	add.s64 	%rd224, %rd222, %rd223;
	ld.global.u32 	%r196, [%rd394+-12288];
	setp.gt.s32 	%p72, %r196, %r54;
	selp.u64 	%rd225, 1, 0, %p72;
	add.s64 	%rd226, %rd224, %rd225;
	ld.global.u32 	%r197, [%rd394+-10240];
	setp.gt.s32 	%p73, %r197, %r54;
	selp.u64 	%rd227, 1, 0, %p73;
	add.s64 	%rd228, %rd226, %rd227;
	ld.global.u32 	%r198, [%rd394+-8192];
	setp.gt.s32 	%p74, %r198, %r54;
	selp.u64 	%rd229, 1, 0, %p74;
	add.s64 	%rd230, %rd228, %rd229;
	ld.global.u32 	%r199, [%rd394+-6144];
	setp.gt.s32 	%p75, %r199, %r54;
	selp.u64 	%rd231, 1, 0, %p75;
	add.s64 	%rd232, %rd230, %rd231;
	ld.global.u32 	%r200, [%rd394+-4096];
	setp.gt.s32 	%p76, %r200, %r54;
	selp.u64 	%rd233, 1, 0, %p76;
	add.s64 	%rd234, %rd232, %rd233;
	ld.global.u32 	%r201, [%rd394+-2048];
	setp.gt.s32 	%p77, %r201, %r54;
	selp.u64 	%rd235, 1, 0, %p77;
	add.s64 	%rd236, %rd234, %rd235;
	ld.global.u32 	%r202, [%rd394];
	setp.gt.s32 	%p78, %r202, %r54;
	selp.u64 	%rd237, 1, 0, %p78;
	add.s64 	%rd238, %rd236, %rd237;
	ld.global.u32 	%r203, [%rd394+2048];
	setp.gt.s32 	%p79, %r203, %r54;
	selp.u64 	%rd239, 1, 0, %p79;
	add.s64 	%rd240, %rd238, %rd239;
	ld.global.u32 	%r204, [%rd394+4096];
	setp.gt.s32 	%p80, %r204, %r54;
	selp.u64 	%rd241, 1, 0, %p80;
	add.s64 	%rd242, %rd240, %rd241;
	ld.global.u32 	%r205, [%rd394+6144];
	setp.gt.s32 	%p81, %r205, %r54;
	selp.u64 	%rd243, 1, 0, %p81;
	add.s64 	%rd244, %rd242, %rd243;
	ld.global.u32 	%r206, [%rd394+8192];
	setp.gt.s32 	%p82, %r206, %r54;
	selp.u64 	%rd245, 1, 0, %p82;
	add.s64 	%rd246, %rd244, %rd245;
	ld.global.u32 	%r207, [%rd394+10240];
	setp.gt.s32 	%p83, %r207, %r54;
	selp.u64 	%rd247, 1, 0, %p83;
	add.s64 	%rd248, %rd246, %rd247;
	ld.global.u32 	%r208, [%rd394+12288];
	setp.gt.s32 	%p84, %r208, %r54;
	selp.u64 	%rd249, 1, 0, %p84;
	add.s64 	%rd250, %rd248, %rd249;
	ld.global.u32 	%r209, [%rd394+14336];
	setp.gt.s32 	%p85, %r209, %r54;
	selp.u64 	%rd251, 1, 0, %p85;
	add.s64 	%rd403, %rd250, %rd251;
	add.s32 	%r345, %r345, 8192;
	add.s32 	%r343, %r343, 16;
	add.s64 	%rd394, %rd394, 32768;
	setp.ne.s32 	%p86, %r343, 0;
	@%p86 bra 	$L__BB8_6;
$L__BB8_7:
	setp.eq.s32 	%p87, %r12, 0;
	@%p87 bra 	$L__BB8_16;
	and.b32  	%r19, %r11, 7;
	setp.lt.u32 	%p88, %r12, 8;
	@%p88 bra 	$L__BB8_10;
	cvt.s64.s32 	%rd253, %r345;
	add.s64 	%rd254, %rd253, %rd4;
	shl.b64 	%rd255, %rd254, 2;
	add.s64 	%rd256, %rd2, %rd255;
	ld.global.u32 	%r210, [%rd256];
	setp.gt.s32 	%p89, %r210, %r54;
	selp.u64 	%rd257, 1, 0, %p89;
	add.s64 	%rd258, %rd403, %rd257;
	ld.global.u32 	%r211, [%rd256+2048];
	setp.gt.s32 	%p90, %r211, %r54;
	selp.u64 	%rd259, 1, 0, %p90;
	add.s64 	%rd260, %rd258, %rd259;
	ld.global.u32 	%r212, [%rd256+4096];
	setp.gt.s32 	%p91, %r212, %r54;
	selp.u64 	%rd261, 1, 0, %p91;
	add.s64 	%rd262, %rd260, %rd261;
	ld.global.u32 	%r213, [%rd256+6144];
	setp.gt.s32 	%p92, %r213, %r54;
	selp.u64 	%rd263, 1, 0, %p92;
	add.s64 	%rd264, %rd262, %rd263;
	ld.global.u32 	%r214, [%rd256+8192];
	setp.gt.s32 	%p93, %r214, %r54;
	selp.u64 	%rd265, 1, 0, %p93;
	add.s64 	%rd266, %rd264, %rd265;
	ld.global.u32 	%r215, [%rd256+10240];
	setp.gt.s32 	%p94, %r215, %r54;
	selp.u64 	%rd267, 1, 0, %p94;
	add.s64 	%rd268, %rd266, %rd267;
	ld.global.u32 	%r216, [%rd256+12288];
	setp.gt.s32 	%p95, %r216, %r54;
	selp.u64 	%rd269, 1, 0, %p95;
	add.s64 	%rd270, %rd268, %rd269;
	ld.global.u32 	%r217, [%rd256+14336];
	setp.gt.s32 	%p96, %r217, %r54;
	selp.u64 	%rd271, 1, 0, %p96;
	add.s64 	%rd403, %rd270, %rd271;
	add.s32 	%r345, %r345, 4096;
$L__BB8_10:
	setp.eq.s32 	%p97, %r19, 0;
	@%p97 bra 	$L__BB8_16;
	and.b32  	%r22, %r11, 3;
	setp.lt.u32 	%p98, %r19, 4;
	@%p98 bra 	$L__BB8_13;
	cvt.s64.s32 	%rd273, %r345;
	add.s64 	%rd274, %rd273, %rd4;
	shl.b64 	%rd275, %rd274, 2;
	add.s64 	%rd276, %rd2, %rd275;
	ld.global.u32 	%r218, [%rd276];
	setp.gt.s32 	%p99, %r218, %r54;
	selp.u64 	%rd277, 1, 0, %p99;
	add.s64 	%rd278, %rd403, %rd277;
	ld.global.u32 	%r219, [%rd276+2048];
	setp.gt.s32 	%p100, %r219, %r54;
	selp.u64 	%rd279, 1, 0, %p100;
	add.s64 	%rd280, %rd278, %rd279;
	ld.global.u32 	%r220, [%rd276+4096];
	setp.gt.s32 	%p101, %r220, %r54;
	selp.u64 	%rd281, 1, 0, %p101;
	add.s64 	%rd282, %rd280, %rd281;
	ld.global.u32 	%r221, [%rd276+6144];
	setp.gt.s32 	%p102, %r221, %r54;
	selp.u64 	%rd283, 1, 0, %p102;
	add.s64 	%rd403, %rd282, %rd283;
	add.s32 	%r345, %r345, 2048;
$L__BB8_13:
	setp.eq.s32 	%p103, %r22, 0;
	@%p103 bra 	$L__BB8_16;
	mul.wide.u32 	%rd284, %r5, 14336;
	add.s64 	%rd21, %rd2, %rd284;
	neg.s32 	%r348, %r22;
$L__BB8_15:
	.pragma "nounroll";
	mul.wide.s32 	%rd285, %r345, 4;
	add.s64 	%rd286, %rd21, %rd285;
	ld.global.u32 	%r222, [%rd286];
	setp.gt.s32 	%p104, %r222, %r54;
	selp.u64 	%rd287, 1, 0, %p104;
	add.s64 	%rd403, %rd403, %rd287;
	add.s32 	%r345, %r345, 512;
	add.s32 	%r348, %r348, 1;
	setp.ne.s32 	%p105, %r348, 0;
	@%p105 bra 	$L__BB8_15;
$L__BB8_16:
	setp.lt.s32 	%p106, %r7, 512;
	@%p106 bra 	$L__BB8_21;
	// begin inline asm
	mov.u32 %r286, %laneid;
	// end inline asm
	mov.b64 	{%r288, %r293}, %rd403;
	mov.b32 	%r294, 1;
	mov.b32 	%r335, 31;
	mov.b32 	%r336, -1;
	// begin inline asm
	shfl.sync.down.b32 %r287, %r288, %r294, %r335, %r336;
	// end inline asm
	// begin inline asm
	shfl.sync.down.b32 %r292, %r293, %r294, %r335, %r336;
	// end inline asm
	mov.b64 	%rd346, {%r287, %r292};
	setp.gt.s32 	%p130, %r286, 30;
	selp.b64 	%rd347, 0, %rd346, %p130;
	add.s64 	%rd348, %rd347, %rd403;
	mov.b64 	{%r298, %r303}, %rd348;
	mov.b32 	%r304, 2;
	// begin inline asm
	shfl.sync.down.b32 %r297, %r298, %r304, %r335, %r336;
	// end inline asm
	// begin inline asm
	shfl.sync.down.b32 %r302, %r303, %r304, %r335, %r336;
	// end inline asm
	mov.b64 	%rd349, {%r297, %r302};
	setp.gt.s32 	%p131, %r286, 29;
	selp.b64 	%rd350, 0, %rd349, %p131;
	add.s64 	%rd351, %rd350, %rd348;
	mov.b64 	{%r308, %r313}, %rd351;
	mov.b32 	%r314, 4;
	// begin inline asm
	shfl.sync.down.b32 %r307, %r308, %r314, %r335, %r336;
	// end inline asm
	// begin inline asm
	shfl.sync.down.b32 %r312, %r313, %r314, %r335, %r336;
	// end inline asm
	mov.b64 	%rd352, {%r307, %r312};
	setp.gt.s32 	%p132, %r286, 27;
	selp.b64 	%rd353, 0, %rd352, %p132;
	add.s64 	%rd354, %rd353, %rd351;
	mov.b64 	{%r318, %r323}, %rd354;
	mov.b32 	%r324, 8;
	// begin inline asm
	shfl.sync.down.b32 %r317, %r318, %r324, %r335, %r336;
	// end inline asm
	// begin inline asm
	shfl.sync.down.b32 %r322, %r323, %r324, %r335, %r336;
	// end inline asm
	mov.b64 	%rd355, {%r317, %r322};
	setp.gt.s32 	%p133, %r286, 23;
	selp.b64 	%rd356, 0, %rd355, %p133;
	add.s64 	%rd357, %rd356, %rd354;
	mov.b64 	{%r328, %r333}, %rd357;
	mov.b32 	%r334, 16;
	// begin inline asm
	shfl.sync.down.b32 %r327, %r328, %r334, %r335, %r336;
	// end inline asm
	// begin inline asm
	shfl.sync.down.b32 %r332, %r333, %r334, %r335, %r336;
	// end inline asm
	mov.b64 	%rd358, {%r327, %r332};
	setp.gt.s32 	%p134, %r286, 15;
	selp.b64 	%rd359, 0, %rd358, %p134;
	add.s64 	%rd419, %rd359, %rd357;
	setp.ne.s32 	%p135, %r286, 0;
	@%p135 bra 	$L__BB8_19;
	shr.u32 	%r337, %r8, 2;
	and.b32  	%r338, %r337, 248;
	mov.u32 	%r339, _ZZN3cub18CUB_300001_SM_10006detail6reduce18DeviceReduceKernelINS2_10policy_hubIlyN4cuda3std3__44plusIlEEE10Policy1000EN6thrust24THRUST_300001_SM_1000_NS18transform_iteratorINSD_6detail10functional5actorINSG_9compositeIJNSG_16operator_adaptorINS7_7greaterIvEEEENSH_INSG_8argumentILj0EEEEENSH_INSG_5valueIiEEEEEEEEENSF_15normal_iteratorINSD_10device_ptrIiEEEEllEEyS9_lNS7_10__identityEEEvT0_PT3_T1_NS0_13GridEvenShareIS14_EET2_T4_E12temp_storage;
	add.s32 	%r340, %r339, %r338;
	st.shared.u64 	[%r340+16], %rd419;
$L__BB8_19:
	bar.sync 	0;
	setp.ne.s32 	%p136, %r8, 0;
	@%p136 bra 	$L__BB8_46;
	ld.shared.u64 	%rd360, [_ZZN3cub18CUB_300001_SM_10006detail6reduce18DeviceReduceKernelINS2_10policy_hubIlyN4cuda3std3__44plusIlEEE10Policy1000EN6thrust24THRUST_300001_SM_1000_NS18transform_iteratorINSD_6detail10functional5actorINSG_9compositeIJNSG_16operator_adaptorINS7_7greaterIvEEEENSH_INSG_8argumentILj0EEEEENSH_INSG_5valueIiEEEEEEEEENSF_15normal_iteratorINSD_10device_ptrIiEEEEllEEyS9_lNS7_10__identityEEEvT0_PT3_T1_NS0_13GridEvenShareIS14_EET2_T4_E12temp_storage+24];
	add.s64 	%rd361, %rd360, %rd419;
	ld.shared.u64 	%rd362, [_ZZN3cub18CUB_300001_SM_10006detail6reduce18DeviceReduceKernelINS2_10policy_hubIlyN4cuda3std3__44plusIlEEE10Policy1000EN6thrust24THRUST_300001_SM_1000_NS18transform_iteratorINSD_6detail10functional5actorINSG_9compositeIJNSG_16operator_adaptorINS7_7greaterIvEEEENSH_INSG_8argumentILj0EEEEENSH_INSG_5valueIiEEEEEEEEENSF_15normal_iteratorINSD_10device_ptrIiEEEEllEEyS9_lNS7_10__identityEEEvT0_PT3_T1_NS0_13GridEvenShareIS14_EET2_T4_E12temp_storage+32];
	add.s64 	%rd363, %rd361, %rd362;
	ld.shared.u64 	%rd364, [_ZZN3cub18CUB_300001_SM_10006detail6reduce18DeviceReduceKernelINS2_10policy_hubIlyN4cuda3std3__44plusIlEEE10Policy1000EN6thrust24THRUST_300001_SM_1000_NS18transform_iteratorINSD_6detail10functional5actorINSG_9compositeIJNSG_16operator_adaptorINS7_7greaterIvEEEENSH_INSG_8argumentILj0EEEEENSH_INSG_5valueIiEEEEEEEEENSF_15normal_iteratorINSD_10device_ptrIiEEEEllEEyS9_lNS7_10__identityEEEvT0_PT3_T1_NS0_13GridEvenShareIS14_EET2_T4_E12temp_storage+40];
	add.s64 	%rd365, %rd363, %rd364;
	ld.shared.u64 	%rd366, [_ZZN3cub18CUB_300001_SM_10006detail6reduce18DeviceReduceKernelINS2_10policy_hubIlyN4cuda3std3__44plusIlEEE10Policy1000EN6thrust24THRUST_300001_SM_1000_NS18transform_iteratorINSD_6detail10functional5actorINSG_9compositeIJNSG_16operator_adaptorINS7_7greaterIvEEEENSH_INSG_8argumentILj0EEEEENSH_INSG_5valueIiEEEEEEEEENSF_15normal_iteratorINSD_10device_ptrIiEEEEllEEyS9_lNS7_10__identityEEEvT0_PT3_T1_NS0_13GridEvenShareIS14_EET2_T4_E12temp_storage+48];
	add.s64 	%rd367, %rd365, %rd366;
	ld.shared.u64 	%rd368, [_ZZN3cub18CUB_300001_SM_10006detail6reduce18DeviceReduceKernelINS2_10policy_hubIlyN4cuda3std3__44plusIlEEE10Policy1000EN6thrust24THRUST_300001_SM_1000_NS18transform_iteratorINSD_6detail10functional5actorINSG_9compositeIJNSG_16operator_adaptorINS7_7greaterIvEEEENSH_INSG_8argumentILj0EEEEENSH_INSG_5valueIiEEEEEEEEENSF_15normal_iteratorINSD_10device_ptrIiEEEEllEEyS9_lNS7_10__identityEEEvT0_PT3_T1_NS0_13GridEvenShareIS14_EET2_T4_E12temp_storage+56];
	add.s64 	%rd369, %rd367, %rd368;
	ld.shared.u64 	%rd370, [_ZZN3cub18CUB_300001_SM_10006detail6reduce18DeviceReduceKernelINS2_10policy_hubIlyN4cuda3std3__44plusIlEEE10Policy1000EN6thrust24THRUST_300001_SM_1000_NS18transform_iteratorINSD_6detail10functional5actorINSG_9compositeIJNSG_16operator_adaptorINS7_7greaterIvEEEENSH_INSG_8argumentILj0EEEEENSH_INSG_5valueIiEEEEEEEEENSF_15normal_iteratorINSD_10device_ptrIiEEEEllEEyS9_lNS7_10__identityEEEvT0_PT3_T1_NS0_13GridEvenShareIS14_EET2_T4_E12temp_storage+64];
	add.s64 	%rd371, %rd369, %rd370;
	ld.shared.u64 	%rd372, [_ZZN3cub18CUB_300001_SM_10006detail6reduce18DeviceReduceKernelINS2_10policy_hubIlyN4cuda3std3__44plusIlEEE10Policy1000EN6thrust24THRUST_300001_SM_1000_NS18transform_iteratorINSD_6detail10functional5actorINSG_9compositeIJNSG_16operator_adaptorINS7_7greaterIvEEEENSH_INSG_8argumentILj0EEEEENSH_INSG_5valueIiEEEEEEEEENSF_15normal_iteratorINSD_10device_ptrIiEEEEllEEyS9_lNS7_10__identityEEEvT0_PT3_T1_NS0_13GridEvenShareIS14_EET2_T4_E12temp_storage+72];
	add.s64 	%rd373, %rd371, %rd372;
	ld.shared.u64 	%rd374, [_ZZN3cub18CUB_300001_SM_10006detail6reduce18DeviceReduceKernelINS2_10policy_hubIlyN4cuda3std3__44plusIlEEE10Policy1000EN6thrust24THRUST_300001_SM_1000_NS18transform_iteratorINSD_6detail10functional5actorINSG_9compositeIJNSG_16operator_adaptorINS7_7greaterIvEEEENSH_INSG_8argumentILj0EEEEENSH_INSG_5valueIiEEEEEEEEENSF_15normal_iteratorINSD_10device_ptrIiEEEEllEEyS9_lNS7_10__identityEEEvT0_PT3_T1_NS0_13GridEvenShareIS14_EET2_T4_E12temp_storage+80];
	add.s64 	%rd375, %rd373, %rd374;
	ld.shared.u64 	%rd376, [_ZZN3cub18CUB_300001_SM_10006detail6reduce18DeviceReduceKernelINS2_10policy_hubIlyN4cuda3std3__44plusIlEEE10Policy1000EN6thrust24THRUST_300001_SM_1000_NS18transform_iteratorINSD_6detail10functional5actorINSG_9compositeIJNSG_16operator_adaptorINS7_7greaterIvEEEENSH_INSG_8argumentILj0EEEEENSH_INSG_5valueIiEEEEEEEEENSF_15normal_iteratorINSD_10device_ptrIiEEEEllEEyS9_lNS7_10__identityEEEvT0_PT3_T1_NS0_13GridEvenShareIS14_EET2_T4_E12temp_storage+88];
	add.s64 	%rd377, %rd375, %rd376;
	ld.shared.u64 	%rd378, [_ZZN3cub18CUB_300001_SM_10006detail6reduce18DeviceReduceKernelINS2_10policy_hubIlyN4cuda3std3__44plusIlEEE10Policy1000EN6thrust24THRUST_300001_SM_1000_NS18transform_iteratorINSD_6detail10functional5actorINSG_9compositeIJNSG_16operator_adaptorINS7_7greaterIvEEEENSH_INSG_8argumentILj0EEEEENSH_INSG_5valueIiEEEEEEEEENSF_15normal_iteratorINSD_10device_ptrIiEEEEllEEyS9_lNS7_10__identityEEEvT0_PT3_T1_NS0_13GridEvenShareIS14_EET2_T4_E12temp_storage+96];
	add.s64 	%rd379, %rd377, %rd378;
	ld.shared.u64 	%rd380, [_ZZN3cub18CUB_300001_SM_10006detail6reduce18DeviceReduceKernelINS2_10policy_hubIlyN4cuda3std3__44plusIlEEE10Policy1000EN6thrust24THRUST_300001_SM_1000_NS18transform_iteratorINSD_6detail10functional5actorINSG_9compositeIJNSG_16operator_adaptorINS7_7greaterIvEEEENSH_INSG_8argumentILj0EEEEENSH_INSG_5valueIiEEEEEEEEENSF_15normal_iteratorINSD_10device_ptrIiEEEEllEEyS9_lNS7_10__identityEEEvT0_PT3_T1_NS0_13GridEvenShareIS14_EET2_T4_E12temp_storage+104];
	add.s64 	%rd381, %rd379, %rd380;
	ld.shared.u64 	%rd382, [_ZZN3cub18CUB_300001_SM_10006detail6reduce18DeviceReduceKernelINS2_10policy_hubIlyN4cuda3std3__44plusIlEEE10Policy1000EN6thrust24THRUST_300001_SM_1000_NS18transform_iteratorINSD_6detail10functional5actorINSG_9compositeIJNSG_16operator_adaptorINS7_7greaterIvEEEENSH_INSG_8argumentILj0EEEEENSH_INSG_5valueIiEEEEEEEEENSF_15normal_iteratorINSD_10device_ptrIiEEEEllEEyS9_lNS7_10__identityEEEvT0_PT3_T1_NS0_13GridEvenShareIS14_EET2_T4_E12temp_storage+112];
	add.s64 	%rd383, %rd381, %rd382;
	ld.shared.u64 	%rd384, [_ZZN3cub18CUB_300001_SM_10006detail6reduce18DeviceReduceKernelINS2_10policy_hubIlyN4cuda3std3__44plusIlEEE10Policy1000EN6thrust24THRUST_300001_SM_1000_NS18transform_iteratorINSD_6detail10functional5actorINSG_9compositeIJNSG_16operator_adaptorINS7_7greaterIvEEEENSH_INSG_8argumentILj0EEEEENSH_INSG_5valueIiEEEEEEEEENSF_15normal_iteratorINSD_10device_ptrIiEEEEllEEyS9_lNS7_10__identityEEEvT0_PT3_T1_NS0_13GridEvenShareIS14_EET2_T4_E12temp_storage+120];
	add.s64 	%rd385, %rd383, %rd384;
	ld.shared.u64 	%rd386, [_ZZN3cub18CUB_300001_SM_10006detail6reduce18DeviceReduceKernelINS2_10policy_hubIlyN4cuda3std3__44plusIlEEE10Policy1000EN6thrust24THRUST_300001_SM_1000_NS18transform_iteratorINSD_6detail10functional5actorINSG_9compositeIJNSG_16operator_adaptorINS7_7greaterIvEEEENSH_INSG_8argumentILj0EEEEENSH_INSG_5valueIiEEEEEEEEENSF_15normal_iteratorINSD_10device_ptrIiEEEEllEEyS9_lNS7_10__identityEEEvT0_PT3_T1_NS0_13GridEvenShareIS14_EET2_T4_E12temp_storage+128];
	add.s64 	%rd387, %rd385, %rd386;
	ld.shared.u64 	%rd388, [_ZZN3cub18CUB_300001_SM_10006detail6reduce18DeviceReduceKernelINS2_10policy_hubIlyN4cuda3std3__44plusIlEEE10Policy1000EN6thrust24THRUST_300001_SM_1000_NS18transform_iteratorINSD_6detail10functional5actorINSG_9compositeIJNSG_16operator_adaptorINS7_7greaterIvEEEENSH_INSG_8argumentILj0EEEEENSH_INSG_5valueIiEEEEEEEEENSF_15normal_iteratorINSD_10device_ptrIiEEEEllEEyS9_lNS7_10__identityEEEvT0_PT3_T1_NS0_13GridEvenShareIS14_EET2_T4_E12temp_storage+136];
	add.s64 	%rd419, %rd387, %rd388;
	bra.uni 	$L__BB8_46;
$L__BB8_21:
	// begin inline asm
	mov.u32 %r223, %laneid;
	// end inline asm
	and.b32  	%r274, %r8, 992;
	add.s32 	%r275, %r274, 32;
	setp.gt.s32 	%p107, %r275, %r7;
	not.b32 	%r276, %r274;
	add.s32 	%r277, %r7, %r276;
	selp.b32 	%r272, %r277, 31, %p107;
	mov.b64 	{%r225, %r230}, %rd403;
	mov.b32 	%r231, 1;
	mov.b32 	%r273, -1;
	// begin inline asm
	shfl.sync.down.b32 %r224, %r225, %r231, %r272, %r273;
	// end inline asm
	// begin inline asm
	shfl.sync.down.b32 %r229, %r230, %r231, %r272, %r273;
	// end inline asm
	mov.b64 	%rd288, {%r224, %r229};
	setp.lt.s32 	%p108, %r223, %r272;
	selp.b64 	%rd289, %rd288, 0, %p108;
	add.s64 	%rd290, %rd289, %rd403;
	mov.b64 	{%r235, %r240}, %rd290;
	mov.b32 	%r241, 2;
	// begin inline asm
	shfl.sync.down.b32 %r234, %r235, %r241, %r272, %r273;
	// end inline asm
	// begin inline asm
	shfl.sync.down.b32 %r239, %r240, %r241, %r272, %r273;
	// end inline asm
	mov.b64 	%rd291, {%r234, %r239};
	add.s32 	%r278, %r223, 2;
	setp.gt.s32 	%p109, %r278, %r272;
	selp.b64 	%rd292, 0, %rd291, %p109;
	add.s64 	%rd293, %rd292, %rd290;
	mov.b64 	{%r245, %r250}, %rd293;
	mov.b32 	%r251, 4;
	// begin inline asm
	shfl.sync.down.b32 %r244, %r245, %r251, %r272, %r273;
	// end inline asm
	// begin inline asm
	shfl.sync.down.b32 %r249, %r250, %r251, %r272, %r273;
	// end inline asm
	mov.b64 	%rd294, {%r244, %r249};
	add.s32 	%r279, %r223, 4;
	setp.gt.s32 	%p110, %r279, %r272;
	selp.b64 	%rd295, 0, %rd294, %p110;
	add.s64 	%rd296, %rd295, %rd293;
	mov.b64 	{%r255, %r260}, %rd296;
	mov.b32 	%r261, 8;
	// begin inline asm
	shfl.sync.down.b32 %r254, %r255, %r261, %r272, %r273;
	// end inline asm
	// begin inline asm
	shfl.sync.down.b32 %r259, %r260, %r261, %r272, %r273;
	// end inline asm
	mov.b64 	%rd297, {%r254, %r259};
	add.s32 	%r280, %r223, 8;
	setp.gt.s32 	%p111, %r280, %r272;
	selp.b64 	%rd298, 0, %rd297, %p111;
	add.s64 	%rd299, %rd298, %rd296;
	mov.b64 	{%r265, %r270}, %rd299;
	mov.b32 	%r271, 16;
	// begin inline asm
	shfl.sync.down.b32 %r264, %r265, %r271, %r272, %r273;
	// end inline asm
	// begin inline asm
	shfl.sync.down.b32 %r269, %r270, %r271, %r272, %r273;
	// end inline asm
	mov.b64 	%rd300, {%r264, %r269};
	add.s32 	%r281, %r223, 16;
	setp.gt.s32 	%p112, %r281, %r272;
	selp.b64 	%rd301, 0, %rd300, %p112;
	add.s64 	%rd419, %rd301, %rd299;
	setp.ne.s32 	%p113, %r223, 0;
	@%p113 bra 	$L__BB8_23;
	shr.u32 	%r282, %r8, 2;
	and.b32  	%r283, %r282, 248;
	mov.u32 	%r284, _ZZN3cub18CUB_300001_SM_10006detail6reduce18DeviceReduceKernelINS2_10policy_hubIlyN4cuda3std3__44plusIlEEE10Policy1000EN6thrust24THRUST_300001_SM_1000_NS18transform_iteratorINSD_6detail10functional5actorINSG_9compositeIJNSG_16operator_adaptorINS7_7greaterIvEEEENSH_INSG_8argumentILj0EEEEENSH_INSG_5valueIiEEEEEEEEENSF_15normal_iteratorINSD_10device_ptrIiEEEEllEEyS9_lNS7_10__identityEEEvT0_PT3_T1_NS0_13GridEvenShareIS14_EET2_T4_E12temp_storage;
	add.s32 	%r285, %r284, %r283;
	st.shared.u64 	[%r285+16], %rd419;
$L__BB8_23:
	bar.sync 	0;
	setp.ne.s32 	%p114, %r8, 0;
	@%p114 bra 	$L__BB8_46;
	setp.gt.s32 	%p115, %r7, 32;
	ld.shared.u64 	%rd302, [_ZZN3cub18CUB_300001_SM_10006detail6reduce18DeviceReduceKernelINS2_10policy_hubIlyN4cuda3std3__44plusIlEEE10Policy1000EN6thrust24THRUST_300001_SM_1000_NS18transform_iteratorINSD_6detail10functional5actorINSG_9compositeIJNSG_16operator_adaptorINS7_7greaterIvEEEENSH_INSG_8argumentILj0EEEEENSH_INSG_5valueIiEEEEEEEEENSF_15normal_iteratorINSD_10device_ptrIiEEEEllEEyS9_lNS7_10__identityEEEvT0_PT3_T1_NS0_13GridEvenShareIS14_EET2_T4_E12temp_storage+24];
	selp.b64 	%rd303, %rd302, 0, %p115;
	add.s64 	%rd304, %rd303, %rd419;
	setp.gt.s32 	%p116, %r7, 64;
	ld.shared.u64 	%rd305, [_ZZN3cub18CUB_300001_SM_10006detail6reduce18DeviceReduceKernelINS2_10policy_hubIlyN4cuda3std3__44plusIlEEE10Policy1000EN6thrust24THRUST_300001_SM_1000_NS18transform_iteratorINSD_6detail10functional5actorINSG_9compositeIJNSG_16operator_adaptorINS7_7greaterIvEEEENSH_INSG_8argumentILj0EEEEENSH_INSG_5valueIiEEEEEEEEENSF_15normal_iteratorINSD_10device_ptrIiEEEEllEEyS9_lNS7_10__identityEEEvT0_PT3_T1_NS0_13GridEvenShareIS14_EET2_T4_E12temp_storage+32];
	selp.b64 	%rd306, %rd305, 0, %p116;
	add.s64 	%rd307, %rd304, %rd306;
	setp.gt.s32 	%p117, %r7, 96;
	ld.shared.u64 	%rd308, [_ZZN3cub18CUB_300001_SM_10006detail6reduce18DeviceReduceKernelINS2_10policy_hubIlyN4cuda3std3__44plusIlEEE10Policy1000EN6thrust24THRUST_300001_SM_1000_NS18transform_iteratorINSD_6detail10functional5actorINSG_9compositeIJNSG_16operator_adaptorINS7_7greaterIvEEEENSH_INSG_8argumentILj0EEEEENSH_INSG_5valueIiEEEEEEEEENSF_15normal_iteratorINSD_10device_ptrIiEEEEllEEyS9_lNS7_10__identityEEEvT0_PT3_T1_NS0_13GridEvenShareIS14_EET2_T4_E12temp_storage+40];
	selp.b64 	%rd309, %rd308, 0, %p117;
	add.s64 	%rd310, %rd307, %rd309;
	setp.gt.s32 	%p118, %r7, 128;
	ld.shared.u64 	%rd311, [_ZZN3cub18CUB_300001_SM_10006detail6reduce18DeviceReduceKernelINS2_10policy_hubIlyN4cuda3std3__44plusIlEEE10Policy1000EN6thrust24THRUST_300001_SM_1000_NS18transform_iteratorINSD_6detail10functional5actorINSG_9compositeIJNSG_16operator_adaptorINS7_7greaterIvEEEENSH_INSG_8argumentILj0EEEEENSH_INSG_5valueIiEEEEEEEEENSF_15normal_iteratorINSD_10device_ptrIiEEEEllEEyS9_lNS7_10__identityEEEvT0_PT3_T1_NS0_13GridEvenShareIS14_EET2_T4_E12temp_storage+48];
	selp.b64 	%rd312, %rd311, 0, %p118;
	add.s64 	%rd313, %rd310, %rd312;
	setp.gt.s32 	%p119, %r7, 160;
	ld.shared.u64 	%rd314, [_ZZN3cub18CUB_300001_SM_10006detail6reduce18DeviceReduceKernelINS2_10policy_hubIlyN4cuda3std3__44plusIlEEE10Policy1000EN6thrust24THRUST_300001_SM_1000_NS18transform_iteratorINSD_6detail10functional5actorINSG_9compositeIJNSG_16operator_adaptorINS7_7greaterIvEEEENSH_INSG_8argumentILj0EEEEENSH_INSG_5valueIiEEEEEEEEENSF_15normal_iteratorINSD_10device_ptrIiEEEEllEEyS9_lNS7_10__identityEEEvT0_PT3_T1_NS0_13GridEvenShareIS14_EET2_T4_E12temp_storage+56];
	selp.b64 	%rd315, %rd314, 0, %p119;
	add.s64 	%rd316, %rd313, %rd315;
	setp.gt.s32 	%p120, %r7, 192;
	ld.shared.u64 	%rd317, [_ZZN3cub18CUB_300001_SM_10006detail6reduce18DeviceReduceKernelINS2_10policy_hubIlyN4cuda3std3__44plusIlEEE10Policy1000EN6thrust24THRUST_300001_SM_1000_NS18transform_iteratorINSD_6detail10functional5actorINSG_9compositeIJNSG_16operator_adaptorINS7_7greaterIvEEEENSH_INSG_8argumentILj0EEEEENSH_INSG_5valueIiEEEEEEEEENSF_15normal_iteratorINSD_10device_ptrIiEEEEllEEyS9_lNS7_10__identityEEEvT0_PT3_T1_NS0_13GridEvenShareIS14_EET2_T4_E12temp_storage+64];
	selp.b64 	%rd318, %rd317, 0, %p120;
	add.s64 	%rd319, %rd316, %rd318;
	setp.gt.s32 	%p121, %r7, 224;
	ld.shared.u64 	%rd320, [_ZZN3cub18CUB_300001_SM_10006detail6reduce18DeviceReduceKernelINS2_10policy_hubIlyN4cuda3std3__44plusIlEEE10Policy1000EN6thrust24THRUST_300001_SM_1000_NS18transform_iteratorINSD_6detail10functional5actorINSG_9compositeIJNSG_16operator_adaptorINS7_7greaterIvEEEENSH_INSG_8argumentILj0EEEEENSH_INSG_5valueIiEEEEEEEEENSF_15normal_iteratorINSD_10device_ptrIiEEEEllEEyS9_lNS7_10__identityEEEvT0_PT3_T1_NS0_13GridEvenShareIS14_EET2_T4_E12temp_storage+72];
	selp.b64 	%rd321, %rd320, 0, %p121;
	add.s64 	%rd322, %rd319, %rd321;
	setp.gt.s32 	%p122, %r7, 256;
	ld.shared.u64 	%rd323, [_ZZN3cub18CUB_300001_SM_10006detail6reduce18DeviceReduceKernelINS2_10policy_hubIlyN4cuda3std3__44plusIlEEE10Policy1000EN6thrust24THRUST_300001_SM_1000_NS18transform_iteratorINSD_6detail10functional5actorINSG_9compositeIJNSG_16operator_adaptorINS7_7greaterIvEEEENSH_INSG_8argumentILj0EEEEENSH_INSG_5valueIiEEEEEEEEENSF_15normal_iteratorINSD_10device_ptrIiEEEEllEEyS9_lNS7_10__identityEEEvT0_PT3_T1_NS0_13GridEvenShareIS14_EET2_T4_E12temp_storage+80];
	selp.b64 	%rd324, %rd323, 0, %p122;
	add.s64 	%rd325, %rd322, %rd324;
	setp.gt.s32 	%p123, %r7, 288;
	ld.shared.u64 	%rd326, [_ZZN3cub18CUB_300001_SM_10006detail6reduce18DeviceReduceKernelINS2_10policy_hubIlyN4cuda3std3__44plusIlEEE10Policy1000EN6thrust24THRUST_300001_SM_1000_NS18transform_iteratorINSD_6detail10functional5actorINSG_9compositeIJNSG_16operator_adaptorINS7_7greaterIvEEEENSH_INSG_8argumentILj0EEEEENSH_INSG_5valueIiEEEEEEEEENSF_15normal_iteratorINSD_10device_ptrIiEEEEllEEyS9_lNS7_10__identityEEEvT0_PT3_T1_NS0_13GridEvenShareIS14_EET2_T4_E12temp_storage+88];
	selp.b64 	%rd327, %rd326, 0, %p123;
	add.s64 	%rd328, %rd325, %rd327;
	setp.gt.s32 	%p124, %r7, 320;
	ld.shared.u64 	%rd329, [_ZZN3cub18CUB_300001_SM_10006detail6reduce18DeviceReduceKernelINS2_10policy_hubIlyN4cuda3std3__44plusIlEEE10Policy1000EN6thrust24THRUST_300001_SM_1000_NS18transform_iteratorINSD_6detail10functional5actorINSG_9compositeIJNSG_16operator_adaptorINS7_7greaterIvEEEENSH_INSG_8argumentILj0EEEEENSH_INSG_5valueIiEEEEEEEEENSF_15normal_iteratorINSD_10device_ptrIiEEEEllEEyS9_lNS7_10__identityEEEvT0_PT3_T1_NS0_13GridEvenShareIS14_EET2_T4_E12temp_storage+96];
	selp.b64 	%rd330, %rd329, 0, %p124;
	add.s64 	%rd331, %rd328, %rd330;
	setp.gt.s32 	%p125, %r7, 352;
	ld.shared.u64 	%rd332, [_ZZN3cub18CUB_300001_SM_10006detail6reduce18DeviceReduceKernelINS2_10policy_hubIlyN4cuda3std3__44plusIlEEE10Policy1000EN6thrust24THRUST_300001_SM_1000_NS18transform_iteratorINSD_6detail10functional5actorINSG_9compositeIJNSG_16operator_adaptorINS7_7greaterIvEEEENSH_INSG_8argumentILj0EEEEENSH_INSG_5valueIiEEEEEEEEENSF_15normal_iteratorINSD_10device_ptrIiEEEEllEEyS9_lNS7_10__identityEEEvT0_PT3_T1_NS0_13GridEvenShareIS14_EET2_T4_E12temp_storage+104];
	selp.b64 	%rd333, %rd332, 0, %p125;
	add.s64 	%rd334, %rd331, %rd333;
	setp.gt.s32 	%p126, %r7, 384;
	ld.shared.u64 	%rd335, [_ZZN3cub18CUB_300001_SM_10006detail6reduce18DeviceReduceKernelINS2_10policy_hubIlyN4cuda3std3__44plusIlEEE10Policy1000EN6thrust24THRUST_300001_SM_1000_NS18transform_iteratorINSD_6detail10functional5actorINSG_9compositeIJNSG_16operator_adaptorINS7_7greaterIvEEEENSH_INSG_8argumentILj0EEEEENSH_INSG_5valueIiEEEEEEEEENSF_15normal_iteratorINSD_10device_ptrIiEEEEllEEyS9_lNS7_10__identityEEEvT0_PT3_T1_NS0_13GridEvenShareIS14_EET2_T4_E12temp_storage+112];
	selp.b64 	%rd336, %rd335, 0, %p126;
	add.s64 	%rd337, %rd334, %rd336;
	setp.gt.s32 	%p127, %r7, 416;
	ld.shared.u64 	%rd338, [_ZZN3cub18CUB_300001_SM_10006detail6reduce18DeviceReduceKernelINS2_10policy_hubIlyN4cuda3std3__44plusIlEEE10Policy1000EN6thrust24THRUST_300001_SM_1000_NS18transform_iteratorINSD_6detail10functional5actorINSG_9compositeIJNSG_16operator_adaptorINS7_7greaterIvEEEENSH_INSG_8argumentILj0EEEEENSH_INSG_5valueIiEEEEEEEEENSF_15normal_iteratorINSD_10device_ptrIiEEEEllEEyS9_lNS7_10__identityEEEvT0_PT3_T1_NS0_13GridEvenShareIS14_EET2_T4_E12temp_storage+120];
	selp.b64 	%rd339, %rd338, 0, %p127;
	add.s64 	%rd340, %rd337, %rd339;
	setp.gt.s32 	%p128, %r7, 448;
	ld.shared.u64 	%rd341, [_ZZN3cub18CUB_300001_SM_10006detail6reduce18DeviceReduceKernelINS2_10policy_hubIlyN4cuda3std3__44plusIlEEE10Policy1000EN6thrust24THRUST_300001_SM_1000_NS18transform_iteratorINSD_6detail10functional5actorINSG_9compositeIJNSG_16operator_adaptorINS7_7greaterIvEEEENSH_INSG_8argumentILj0EEEEENSH_INSG_5valueIiEEEEEEEEENSF_15normal_iteratorINSD_10device_ptrIiEEEEllEEyS9_lNS7_10__identityEEEvT0_PT3_T1_NS0_13GridEvenShareIS14_EET2_T4_E12temp_storage+128];
	selp.b64 	%rd342, %rd341, 0, %p128;
	add.s64 	%rd343, %rd340, %rd342;
	setp.gt.s32 	%p129, %r7, 480;
	ld.shared.u64 	%rd344, [_ZZN3cub18CUB_300001_SM_10006detail6reduce18DeviceReduceKernelINS2_10policy_hubIlyN4cuda3std3__44plusIlEEE10Policy1000EN6thrust24THRUST_300001_SM_1000_NS18transform_iteratorINSD_6detail10functional5actorINSG_9compositeIJNSG_16operator_adaptorINS7_7greaterIvEEEENSH_INSG_8argumentILj0EEEEENSH_INSG_5valueIiEEEEEEEEENSF_15normal_iteratorINSD_10device_ptrIiEEEEllEEyS9_lNS7_10__identityEEEvT0_PT3_T1_NS0_13GridEvenShareIS14_EET2_T4_E12temp_storage+136];
	selp.b64 	%rd345, %rd344, 0, %p129;
	add.s64 	%rd419, %rd343, %rd345;
	bra.uni 	$L__BB8_46;
$L__BB8_25:
	cvt.u32.u64 	%r57, %rd4;
	mov.u32 	%r30, %tid.x;
	add.s32 	%r58, %r57, %r30;
	mul.wide.u32 	%rd65, %r58, 4;
	add.s64 	%rd66, %rd2, %rd65;
	ld.global.u32 	%r59, [%rd66];
	setp.gt.s32 	%p2, %r59, %r54;
	selp.u64 	%rd67, 1, 0, %p2;
	ld.global.u32 	%r60, [%rd66+2048];
	setp.gt.s32 	%p3, %r60, %r54;
	selp.u64 	%rd68, 1, 0, %p3;
	ld.global.u32 	%r61, [%rd66+4096];
	setp.gt.s32 	%p4, %r61, %r54;
	selp.u64 	%rd69, 1, 0, %p4;
	ld.global.u32 	%r62, [%rd66+6144];
	setp.gt.s32 	%p5, %r62, %r54;
	selp.u64 	%rd70, 1, 0, %p5;
	ld.global.u32 	%r63, [%rd66+8192];
	setp.gt.s32 	%p6, %r63, %r54;
	selp.u64 	%rd71, 1, 0, %p6;
	ld.global.u32 	%r64, [%rd66+10240];
	setp.gt.s32 	%p7, %r64, %r54;
	selp.u64 	%rd72, 1, 0, %p7;
	ld.global.u32 	%r65, [%rd66+12288];
	setp.gt.s32 	%p8, %r65, %r54;
	selp.u64 	%rd73, 1, 0, %p8;
	add.s64 	%rd74, %rd68, %rd67;
	add.s64 	%rd75, %rd74, %rd69;
	add.s64 	%rd76, %rd75, %rd70;
	add.s64 	%rd77, %rd76, %rd71;
	add.s64 	%rd78, %rd77, %rd72;
	add.s64 	%rd418, %rd78, %rd73;
	setp.lt.u64 	%p9, %rd5, %rd3;
	@%p9 bra 	$L__BB8_42;
	cvt.u32.u64 	%r67, %rd3;
	cvt.u64.u32 	%rd30, %r30;
	add.s64 	%rd405, %rd4, %rd3;
	cvt.u32.u64 	%r31, %rd1;
	not.b32 	%r69, %r30;
	add.s32 	%r70, %r69, %r31;
	sub.s32 	%r71, %r70, %r67;
	sub.s32 	%r350, %r71, %r57;
	add.s64 	%rd79, %rd405, %rd30;
	shl.b64 	%rd80, %rd79, 2;
	add.s64 	%rd81, %rd80, %rd2;
	add.s64 	%rd404, %rd81, 16384;
	mov.b32 	%r351, 0;
	mov.u64 	%rd407, %rd4;
$L__BB8_27:
	cvt.s64.s32 	%rd37, %r55;
	add.s64 	%rd407, %rd407, %rd37;
	add.s64 	%rd82, %rd1, -3584;
	setp.gt.u64 	%p10, %rd407, %rd82;
	@%p10 bra 	$L__BB8_29;
	mul.lo.s32 	%r73, %r1, 3584;
	cvt.s64.s32 	%rd83, %r73;
	add.s64 	%rd84, %rd407, %rd30;
	shl.b64 	%rd85, %rd84, 2;
	add.s64 	%rd86, %rd2, %rd85;
	ld.global.u32 	%r74, [%rd86];
	setp.gt.s32 	%p11, %r74, %r54;
	selp.u64 	%rd87, 1, 0, %p11;
	ld.global.u32 	%r75, [%rd86+2048];
	setp.gt.s32 	%p12, %r75, %r54;
	selp.u64 	%rd88, 1, 0, %p12;
	ld.global.u32 	%r76, [%rd86+4096];
	setp.gt.s32 	%p13, %r76, %r54;
	selp.u64 	%rd89, 1, 0, %p13;
	ld.global.u32 	%r77, [%rd86+6144];
	setp.gt.s32 	%p14, %r77, %r54;
	selp.u64 	%rd90, 1, 0, %p14;
	ld.global.u32 	%r78, [%rd86+8192];
	setp.gt.s32 	%p15, %r78, %r54;
	selp.u64 	%rd91, 1, 0, %p15;
	ld.global.u32 	%r79, [%rd86+10240];
	setp.gt.s32 	%p16, %r79, %r54;
	selp.u64 	%rd92, 1, 0, %p16;
	ld.global.u32 	%r80, [%rd86+12288];
	setp.gt.s32 	%p17, %r80, %r54;
	selp.u64 	%rd93, 1, 0, %p17;
	add.s64 	%rd94, %rd418, %rd87;
	add.s64 	%rd95, %rd94, %rd88;
	add.s64 	%rd96, %rd95, %rd89;
	add.s64 	%rd97, %rd96, %rd90;
	add.s64 	%rd98, %rd97, %rd91;
	add.s64 	%rd99, %rd98, %rd92;
	add.s64 	%rd418, %rd99, %rd93;
	sub.s64 	%rd100, %rd1, %rd407;
	setp.lt.u64 	%p18, %rd100, %rd83;
	add.s32 	%r351, %r351, 1;
	add.s64 	%rd405, %rd405, %rd83;
	sub.s32 	%r350, %r350, %r73;
	mul.wide.s32 	%rd101, %r73, 4;
	add.s64 	%rd404, %rd404, %rd101;
	@%p18 bra 	$L__BB8_42;
	bra.uni 	$L__BB8_27;
$L__BB8_29:
	setp.le.u64 	%p19, %rd1, %rd407;
	cvt.u32.u64 	%r81, %rd407;
	cvt.u32.u64 	%r82, %rd1;
	sub.s32 	%r83, %r82, %r81;
	setp.ge.s32 	%p20, %r30, %r83;
	or.pred  	%p21, %p19, %p20;
	@%p21 bra 	$L__BB8_42;
	cvt.u32.u64 	%r85, %rd37;
	cvt.u32.u64 	%r86, %rd4;
	not.b32 	%r87, %r30;
	add.s32 	%r88, %r87, %r31;
	add.s32 	%r89, %r85, %r86;
	sub.s32 	%r90, %r88, %r89;
	mul.lo.s32 	%r91, %r1, %r351;
	mad.lo.s32 	%r92, %r91, -3584, %r90;
	shr.u32 	%r93, %r92, 9;
	add.s32 	%r38, %r93, 1;
	and.b32  	%r39, %r38, 15;
	setp.lt.u32 	%p22, %r92, 7680;
	mov.u32 	%r354, %r30;
	@%p22 bra 	$L__BB8_33;
	shr.u32 	%r94, %r350, 9;
	add.s32 	%r95, %r94, 1;
	and.b32  	%r96, %r95, 16777200;
	neg.s32 	%r352, %r96;
	mov.u32 	%r354, %r30;
$L__BB8_32:
	.pragma "nounroll";
	ld.global.u32 	%r97, [%rd404+-16384];
	setp.gt.s32 	%p23, %r97, %r54;
	selp.u64 	%rd103, 1, 0, %p23;
	add.s64 	%rd104, %rd418, %rd103;
	ld.global.u32 	%r98, [%rd404+-14336];
	setp.gt.s32 	%p24, %r98, %r54;
	selp.u64 	%rd105, 1, 0, %p24;
	add.s64 	%rd106, %rd104, %rd105;
	ld.global.u32 	%r99, [%rd404+-12288];
	setp.gt.s32 	%p25, %r99, %r54;
	selp.u64 	%rd107, 1, 0, %p25;
	add.s64 	%rd108, %rd106, %rd107;
	ld.global.u32 	%r100, [%rd404+-10240];
	setp.gt.s32 	%p26, %r100, %r54;
	selp.u64 	%rd109, 1, 0, %p26;
	add.s64 	%rd110, %rd108, %rd109;
	ld.global.u32 	%r101, [%rd404+-8192];
	setp.gt.s32 	%p27, %r101, %r54;
	selp.u64 	%rd111, 1, 0, %p27;
	add.s64 	%rd112, %rd110, %rd111;
	ld.global.u32 	%r102, [%rd404+-6144];
	setp.gt.s32 	%p28, %r102, %r54;
	selp.u64 	%rd113, 1, 0, %p28;
	add.s64 	%rd114, %rd112, %rd113;
	ld.global.u32 	%r103, [%rd404+-4096];
	setp.gt.s32 	%p29, %r103, %r54;
	selp.u64 	%rd115, 1, 0, %p29;
	add.s64 	%rd116, %rd114, %rd115;
	ld.global.u32 	%r104, [%rd404+-2048];
	setp.gt.s32 	%p30, %r104, %r54;
	selp.u64 	%rd117, 1, 0, %p30;
	add.s64 	%rd118, %rd116, %rd117;
	ld.global.u32 	%r105, [%rd404];
	setp.gt.s32 	%p31, %r105, %r54;
	selp.u64 	%rd119, 1, 0, %p31;
	add.s64 	%rd120, %rd118, %rd119;
	ld.global.u32 	%r106, [%rd404+2048];
	setp.gt.s32 	%p32, %r106, %r54;
	selp.u64 	%rd121, 1, 0, %p32;
	add.s64 	%rd122, %rd120, %rd121;
	ld.global.u32 	%r107, [%rd404+4096];
	setp.gt.s32 	%p33, %r107, %r54;
	selp.u64 	%rd123, 1, 0, %p33;
	add.s64 	%rd124, %rd122, %rd123;
	ld.global.u32 	%r108, [%rd404+6144];
	setp.gt.s32 	%p34, %r108, %r54;
	selp.u64 	%rd125, 1, 0, %p34;
	add.s64 	%rd126, %rd124, %rd125;
	ld.global.u32 	%r109, [%rd404+8192];
	setp.gt.s32 	%p35, %r109, %r54;
	selp.u64 	%rd127, 1, 0, %p35;
	add.s64 	%rd128, %rd126, %rd127;
	ld.global.u32 	%r110, [%rd404+10240];
	setp.gt.s32 	%p36, %r110, %r54;
	selp.u64 	%rd129, 1, 0, %p36;
	add.s64 	%rd130, %rd128, %rd129;
	ld.global.u32 	%r111, [%rd404+12288];
	setp.gt.s32 	%p37, %r111, %r54;
	selp.u64 	%rd131, 1, 0, %p37;
	add.s64 	%rd132, %rd130, %rd131;
	ld.global.u32 	%r112, [%rd404+14336];
	setp.gt.s32 	%p38, %r112, %r54;
	selp.u64 	%rd133, 1, 0, %p38;
	add.s64 	%rd418, %rd132, %rd133;
	add.s32 	%r354, %r354, 8192;
	add.s32 	%r352, %r352, 16;
	add.s64 	%rd404, %rd404, 32768;
	setp.ne.s32 	%p39, %r352, 0;
	@%p39 bra 	$L__BB8_32;
$L__BB8_33:
	setp.eq.s32 	%p40, %r39, 0;
	@%p40 bra 	$L__BB8_42;
	and.b32  	%r46, %r38, 7;
	setp.lt.u32 	%p41, %r39, 8;
	@%p41 bra 	$L__BB8_36;
	cvt.u64.u32 	%rd135, %r354;
	add.s64 	%rd136, %rd407, %rd135;
	shl.b64 	%rd137, %rd136, 2;
	add.s64 	%rd138, %rd2, %rd137;
	ld.global.u32 	%r113, [%rd138];
	setp.gt.s32 	%p42, %r113, %r54;
	selp.u64 	%rd139, 1, 0, %p42;
	add.s64 	%rd140, %rd418, %rd139;
	ld.global.u32 	%r114, [%rd138+2048];
	setp.gt.s32 	%p43, %r114, %r54;
	selp.u64 	%rd141, 1, 0, %p43;
	add.s64 	%rd142, %rd140, %rd141;
	ld.global.u32 	%r115, [%rd138+4096];
	setp.gt.s32 	%p44, %r115, %r54;
	selp.u64 	%rd143, 1, 0, %p44;
	add.s64 	%rd144, %rd142, %rd143;
	ld.global.u32 	%r116, [%rd138+6144];
	setp.gt.s32 	%p45, %r116, %r54;
	selp.u64 	%rd145, 1, 0, %p45;
	add.s64 	%rd146, %rd144, %rd145;
	ld.global.u32 	%r117, [%rd138+8192];
	setp.gt.s32 	%p46, %r117, %r54;
	selp.u64 	%rd147, 1, 0, %p46;
	add.s64 	%rd148, %rd146, %rd147;
	ld.global.u32 	%r118, [%rd138+10240];
	setp.gt.s32 	%p47, %r118, %r54;
	selp.u64 	%rd149, 1, 0, %p47;
	add.s64 	%rd150, %rd148, %rd149;
	ld.global.u32 	%r119, [%rd138+12288];
	setp.gt.s32 	%p48, %r119, %r54;
	selp.u64 	%rd151, 1, 0, %p48;
	add.s64 	%rd152, %rd150, %rd151;
	ld.global.u32 	%r120, [%rd138+14336];
	setp.gt.s32 	%p49, %r120, %r54;
	selp.u64 	%rd153, 1, 0, %p49;
	add.s64 	%rd418, %rd152, %rd153;
	add.s32 	%r354, %r354, 4096;
$L__BB8_36:
	setp.eq.s32 	%p50, %r46, 0;
	@%p50 bra 	$L__BB8_42;
	setp.lt.u32 	%p51, %r46, 4;
	@%p51 bra 	$L__BB8_39;
	cvt.u64.u32 	%rd155, %r354;
	add.s64 	%rd156, %rd407, %rd155;
	shl.b64 	%rd157, %rd156, 2;
	add.s64 	%rd158, %rd2, %rd157;
	ld.global.u32 	%r121, [%rd158];
	setp.gt.s32 	%p52, %r121, %r54;
	selp.u64 	%rd159, 1, 0, %p52;
	add.s64 	%rd160, %rd418, %rd159;
	ld.global.u32 	%r122, [%rd158+2048];
	setp.gt.s32 	%p53, %r122, %r54;
	selp.u64 	%rd161, 1, 0, %p53;
	add.s64 	%rd162, %rd160, %rd161;
	ld.global.u32 	%r123, [%rd158+4096];
	setp.gt.s32 	%p54, %r123, %r54;
	selp.u64 	%rd163, 1, 0, %p54;
	add.s64 	%rd164, %rd162, %rd163;
	ld.global.u32 	%r124, [%rd158+6144];
	setp.gt.s32 	%p55, %r124, %r54;
	selp.u64 	%rd165, 1, 0, %p55;
	add.s64 	%rd418, %rd164, %rd165;
	add.s32 	%r354, %r354, 2048;
$L__BB8_39:
	and.b32  	%r125, %r38, 3;
	setp.eq.s32 	%p56, %r125, 0;
	@%p56 bra 	$L__BB8_42;
	cvt.u64.u32 	%rd166, %r354;
	add.s64 	%rd167, %rd166, %rd405;
	shl.b64 	%rd168, %rd167, 2;
	add.s64 	%rd416, %rd2, %rd168;
	cvt.u16.u32 	%rs3, %r350;
	shr.u16 	%rs4, %rs3, 9;
	add.s16 	%rs5, %rs4, 1;
	cvt.u32.u16 	%r126, %rs5;
	and.b32  	%r127, %r126, 3;
	neg.s32 	%r357, %r127;
$L__BB8_41:
	.pragma "nounroll";
	ld.global.u32 	%r128, [%rd416];
	setp.gt.s32 	%p57, %r128, %r54;
	selp.u64 	%rd169, 1, 0, %p57;
	add.s64 	%rd418, %rd418, %rd169;
	add.s64 	%rd416, %rd416, 2048;
	add.s32 	%r357, %r357, 1;
	setp.ne.s32 	%p58, %r357, 0;
	@%p58 bra 	$L__BB8_41;
$L__BB8_42:
	// begin inline asm
	mov.u32 %r129, %laneid;
	// end inline asm
	mov.b64 	{%r131, %r136}, %rd418;
	mov.b32 	%r137, 1;
	mov.b32 	%r178, 31;
	mov.b32 	%r179, -1;
	// begin inline asm
	shfl.sync.down.b32 %r130, %r131, %r137, %r178, %r179;
	// end inline asm
	// begin inline asm
	shfl.sync.down.b32 %r135, %r136, %r137, %r178, %r179;
	// end inline asm
	mov.b64 	%rd170, {%r130, %r135};
	setp.gt.s32 	%p59, %r129, 30;
	selp.b64 	%rd171, 0, %rd170, %p59;
	add.s64 	%rd172, %rd171, %rd418;
	mov.b64 	{%r141, %r146}, %rd172;
	mov.b32 	%r147, 2;
	// begin inline asm
	shfl.sync.down.b32 %r140, %r141, %r147, %r178, %r179;
	// end inline asm
	// begin inline asm
	shfl.sync.down.b32 %r145, %r146, %r147, %r178, %r179;
	// end inline asm
	mov.b64 	%rd173, {%r140, %r145};
	setp.gt.s32 	%p60, %r129, 29;
	selp.b64 	%rd174, 0, %rd173, %p60;
	add.s64 	%rd175, %rd174, %rd172;
	mov.b64 	{%r151, %r156}, %rd175;
	mov.b32 	%r157, 4;
	// begin inline asm
	shfl.sync.down.b32 %r150, %r151, %r157, %r178, %r179;
	// end inline asm
	// begin inline asm
	shfl.sync.down.b32 %r155, %r156, %r157, %r178, %r179;
	// end inline asm
	mov.b64 	%rd176, {%r150, %r155};
	setp.gt.s32 	%p61, %r129, 27;
	selp.b64 	%rd177, 0, %rd176, %p61;
	add.s64 	%rd178, %rd177, %rd175;
	mov.b64 	{%r161, %r166}, %rd178;
	mov.b32 	%r167, 8;
	// begin inline asm
	shfl.sync.down.b32 %r160, %r161, %r167, %r178, %r179;
	// end inline asm
	// begin inline asm
	shfl.sync.down.b32 %r165, %r166, %r167, %r178, %r179;
	// end inline asm
	mov.b64 	%rd179, {%r160, %r165};
	setp.gt.s32 	%p62, %r129, 23;
	selp.b64 	%rd180, 0, %rd179, %p62;
	add.s64 	%rd181, %rd180, %rd178;
	mov.b64 	{%r171, %r176}, %rd181;
	mov.b32 	%r177, 16;
	// begin inline asm
	shfl.sync.down.b32 %r170, %r171, %r177, %r178, %r179;
	// end inline asm
	// begin inline asm
	shfl.sync.down.b32 %r175, %r176, %r177, %r178, %r179;
	// end inline asm
	mov.b64 	%rd182, {%r170, %r175};
	setp.gt.s32 	%p63, %r129, 15;
	selp.b64 	%rd183, 0, %rd182, %p63;
	add.s64 	%rd419, %rd183, %rd181;
	setp.ne.s32 	%p64, %r129, 0;
	@%p64 bra 	$L__BB8_44;
	shr.u32 	%r180, %r30, 2;
	and.b32  	%r181, %r180, 248;
	mov.u32 	%r182, _ZZN3cub18CUB_300001_SM_10006detail6reduce18DeviceReduceKernelINS2_10policy_hubIlyN4cuda3std3__44plusIlEEE10Policy1000EN6thrust24THRUST_300001_SM_1000_NS18transform_iteratorINSD_6detail10functional5actorINSG_9compositeIJNSG_16operator_adaptorINS7_7greaterIvEEEENSH_INSG_8argumentILj0EEEEENSH_INSG_5valueIiEEEEEEEEENSF_15normal_iteratorINSD_10device_ptrIiEEEEllEEyS9_lNS7_10__identityEEEvT0_PT3_T1_NS0_13GridEvenShareIS14_EET2_T4_E12temp_storage;
	add.s32 	%r183, %r182, %r181;
	st.shared.u64 	[%r183+16], %rd419;
$L__BB8_44:
	bar.sync 	0;
	setp.ne.s32 	%p65, %r30, 0;
	@%p65 bra 	$L__BB8_46;
	ld.shared.u64 	%rd184, [_ZZN3cub18CUB_300001_SM_10006detail6reduce18DeviceReduceKernelINS2_10policy_hubIlyN4cuda3std3__44plusIlEEE10Policy1000EN6thrust24THRUST_300001_SM_1000_NS18transform_iteratorINSD_6detail10functional5actorINSG_9compositeIJNSG_16operator_adaptorINS7_7greaterIvEEEENSH_INSG_8argumentILj0EEEEENSH_INSG_5valueIiEEEEEEEEENSF_15normal_iteratorINSD_10device_ptrIiEEEEllEEyS9_lNS7_10__identityEEEvT0_PT3_T1_NS0_13GridEvenShareIS14_EET2_T4_E12temp_storage+24];
	add.s64 	%rd185, %rd184, %rd419;
	ld.shared.u64 	%rd186, [_ZZN3cub18CUB_300001_SM_10006detail6reduce18DeviceReduceKernelINS2_10policy_hubIlyN4cuda3std3__44plusIlEEE10Policy1000EN6thrust24THRUST_300001_SM_1000_NS18transform_iteratorINSD_6detail10functional5actorINSG_9compositeIJNSG_16operator_adaptorINS7_7greaterIvEEEENSH_INSG_8argumentILj0EEEEENSH_INSG_5valueIiEEEEEEEEENSF_15normal_iteratorINSD_10device_ptrIiEEEEllEEyS9_lNS7_10__identityEEEvT0_PT3_T1_NS0_13GridEvenShareIS14_EET2_T4_E12temp_storage+32];
	add.s64 	%rd187, %rd185, %rd186;
	ld.shared.u64 	%rd188, [_ZZN3cub18CUB_300001_SM_10006detail6reduce18DeviceReduceKernelINS2_10policy_hubIlyN4cuda3std3__44plusIlEEE10Policy1000EN6thrust24THRUST_300001_SM_1000_NS18transform_iteratorINSD_6detail10functional5actorINSG_9compositeIJNSG_16operator_adaptorINS7_7greaterIvEEEENSH_INSG_8argumentILj0EEEEENSH_INSG_5valueIiEEEEEEEEENSF_15normal_iteratorINSD_10device_ptrIiEEEEllEEyS9_lNS7_10__identityEEEvT0_PT3_T1_NS0_13GridEvenShareIS14_EET2_T4_E12temp_storage+40];
	add.s64 	%rd189, %rd187, %rd188;
	ld.shared.u64 	%rd190, [_ZZN3cub18CUB_300001_SM_10006detail6reduce18DeviceReduceKernelINS2_10policy_hubIlyN4cuda3std3__44plusIlEEE10Policy1000EN6thrust24THRUST_300001_SM_1000_NS18transform_iteratorINSD_6detail10functional5actorINSG_9compositeIJNSG_16operator_adaptorINS7_7greaterIvEEEENSH_INSG_8argumentILj0EEEEENSH_INSG_5valueIiEEEEEEEEENSF_15normal_iteratorINSD_10device_ptrIiEEEEllEEyS9_lNS7_10__identityEEEvT0_PT3_T1_NS0_13GridEvenShareIS14_EET2_T4_E12temp_storage+48];
	add.s64 	%rd191, %rd189, %rd190;
	ld.shared.u64 	%rd192, [_ZZN3cub18CUB_300001_SM_10006detail6reduce18DeviceReduceKernelINS2_10policy_hubIlyN4cuda3std3__44plusIlEEE10Policy1000EN6thrust24THRUST_300001_SM_1000_NS18transform_iteratorINSD_6detail10functional5actorINSG_9compositeIJNSG_16operator_adaptorINS7_7greaterIvEEEENSH_INSG_8argumentILj0EEEEENSH_INSG_5valueIiEEEEEEEEENSF_15normal_iteratorINSD_10device_ptrIiEEEEllEEyS9_lNS7_10__identityEEEvT0_PT3_T1_NS0_13GridEvenShareIS14_EET2_T4_E12temp_storage+56];
	add.s64 	%rd193, %rd191, %rd192;
	ld.shared.u64 	%rd194, [_ZZN3cub18CUB_300001_SM_10006detail6reduce18DeviceReduceKernelINS2_10policy_hubIlyN4cuda3std3__44plusIlEEE10Policy1000EN6thrust24THRUST_300001_SM_1000_NS18transform_iteratorINSD_6detail10functional5actorINSG_9compositeIJNSG_16operator_adaptorINS7_7greaterIvEEEENSH_INSG_8argumentILj0EEEEENSH_INSG_5valueIiEEEEEEEEENSF_15normal_iteratorINSD_10device_ptrIiEEEEllEEyS9_lNS7_10__identityEEEvT0_PT3_T1_NS0_13GridEvenShareIS14_EET2_T4_E12temp_storage+64];
	add.s64 	%rd195, %rd193, %rd194;
	ld.shared.u64 	%rd196, [_ZZN3cub18CUB_300001_SM_10006detail6reduce18DeviceReduceKernelINS2_10policy_hubIlyN4cuda3std3__44plusIlEEE10Policy1000EN6thrust24THRUST_300001_SM_1000_NS18transform_iteratorINSD_6detail10functional5actorINSG_9compositeIJNSG_16operator_adaptorINS7_7greaterIvEEEENSH_INSG_8argumentILj0EEEEENSH_INSG_5valueIiEEEEEEEEENSF_15normal_iteratorINSD_10device_ptrIiEEEEllEEyS9_lNS7_10__identityEEEvT0_PT3_T1_NS0_13GridEvenShareIS14_EET2_T4_E12temp_storage+72];
	add.s64 	%rd197, %rd195, %rd196;
	ld.shared.u64 	%rd198, [_ZZN3cub18CUB_300001_SM_10006detail6reduce18DeviceReduceKernelINS2_10policy_hubIlyN4cuda3std3__44plusIlEEE10Policy1000EN6thrust24THRUST_300001_SM_1000_NS18transform_iteratorINSD_6detail10functional5actorINSG_9compositeIJNSG_16operator_adaptorINS7_7greaterIvEEEENSH_INSG_8argumentILj0EEEEENSH_INSG_5valueIiEEEEEEEEENSF_15normal_iteratorINSD_10device_ptrIiEEEEllEEyS9_lNS7_10__identityEEEvT0_PT3_T1_NS0_13GridEvenShareIS14_EET2_T4_E12temp_storage+80];
	add.s64 	%rd199, %rd197, %rd198;
	ld.shared.u64 	%rd200, [_ZZN3cub18CUB_300001_SM_10006detail6reduce18DeviceReduceKernelINS2_10policy_hubIlyN4cuda3std3__44plusIlEEE10Policy1000EN6thrust24THRUST_300001_SM_1000_NS18transform_iteratorINSD_6detail10functional5actorINSG_9compositeIJNSG_16operator_adaptorINS7_7greaterIvEEEENSH_INSG_8argumentILj0EEEEENSH_INSG_5valueIiEEEEEEEEENSF_15normal_iteratorINSD_10device_ptrIiEEEEllEEyS9_lNS7_10__identityEEEvT0_PT3_T1_NS0_13GridEvenShareIS14_EET2_T4_E12temp_storage+88];
	add.s64 	%rd201, %rd199, %rd200;
	ld.shared.u64 	%rd202, [_ZZN3cub18CUB_300001_SM_10006detail6reduce18DeviceReduceKernelINS2_10policy_hubIlyN4cuda3std3__44plusIlEEE10Policy1000EN6thrust24THRUST_300001_SM_1000_NS18transform_iteratorINSD_6detail10functional5actorINSG_9compositeIJNSG_16operator_adaptorINS7_7greaterIvEEEENSH_INSG_8argumentILj0EEEEENSH_INSG_5valueIiEEEEEEEEENSF_15normal_iteratorINSD_10device_ptrIiEEEEllEEyS9_lNS7_10__identityEEEvT0_PT3_T1_NS0_13GridEvenShareIS14_EET2_T4_E12temp_storage+96];
	add.s64 	%rd203, %rd201, %rd202;
	ld.shared.u64 	%rd204, [_ZZN3cub18CUB_300001_SM_10006detail6reduce18DeviceReduceKernelINS2_10policy_hubIlyN4cuda3std3__44plusIlEEE10Policy1000EN6thrust24THRUST_300001_SM_1000_NS18transform_iteratorINSD_6detail10functional5actorINSG_9compositeIJNSG_16operator_adaptorINS7_7greaterIvEEEENSH_INSG_8argumentILj0EEEEENSH_INSG_5valueIiEEEEEEEEENSF_15normal_iteratorINSD_10device_ptrIiEEEEllEEyS9_lNS7_10__identityEEEvT0_PT3_T1_NS0_13GridEvenShareIS14_EET2_T4_E12temp_storage+104];
	add.s64 	%rd205, %rd203, %rd204;
	ld.shared.u64 	%rd206, [_ZZN3cub18CUB_300001_SM_10006detail6reduce18DeviceReduceKernelINS2_10policy_hubIlyN4cuda3std3__44plusIlEEE10Policy1000EN6thrust24THRUST_300001_SM_1000_NS18transform_iteratorINSD_6detail10functional5actorINSG_9compositeIJNSG_16operator_adaptorINS7_7greaterIvEEEENSH_INSG_8argumentILj0EEEEENSH_INSG_5valueIiEEEEEEEEENSF_15normal_iteratorINSD_10device_ptrIiEEEEllEEyS9_lNS7_10__identityEEEvT0_PT3_T1_NS0_13GridEvenShareIS14_EET2_T4_E12temp_storage+112];
	add.s64 	%rd207, %rd205, %rd206;
	ld.shared.u64 	%rd208, [_ZZN3cub18CUB_300001_SM_10006detail6reduce18DeviceReduceKernelINS2_10policy_hubIlyN4cuda3std3__44plusIlEEE10Policy1000EN6thrust24THRUST_300001_SM_1000_NS18transform_iteratorINSD_6detail10functional5actorINSG_9compositeIJNSG_16operator_adaptorINS7_7greaterIvEEEENSH_INSG_8argumentILj0EEEEENSH_INSG_5valueIiEEEEEEEEENSF_15normal_iteratorINSD_10device_ptrIiEEEEllEEyS9_lNS7_10__identityEEEvT0_PT3_T1_NS0_13GridEvenShareIS14_EET2_T4_E12temp_storage+120];
	add.s64 	%rd209, %rd207, %rd208;
	ld.shared.u64 	%rd210, [_ZZN3cub18CUB_300001_SM_10006detail6reduce18DeviceReduceKernelINS2_10policy_hubIlyN4cuda3std3__44plusIlEEE10Policy1000EN6thrust24THRUST_300001_SM_1000_NS18transform_iteratorINSD_6detail10functional5actorINSG_9compositeIJNSG_16operator_adaptorINS7_7greaterIvEEEENSH_INSG_8argumentILj0EEEEENSH_INSG_5valueIiEEEEEEEEENSF_15normal_iteratorINSD_10device_ptrIiEEEEllEEyS9_lNS7_10__identityEEEvT0_PT3_T1_NS0_13GridEvenShareIS14_EET2_T4_E12temp_storage+128];
	add.s64 	%rd211, %rd209, %rd210;
	ld.shared.u64 	%rd212, [_ZZN3cub18CUB_300001_SM_10006detail6reduce18DeviceReduceKernelINS2_10policy_hubIlyN4cuda3std3__44plusIlEEE10Policy1000EN6thrust24THRUST_300001_SM_1000_NS18transform_iteratorINSD_6detail10functional5actorINSG_9compositeIJNSG_16operator_adaptorINS7_7greaterIvEEEENSH_INSG_8argumentILj0EEEEENSH_INSG_5valueIiEEEEEEEEENSF_15normal_iteratorINSD_10device_ptrIiEEEEllEEyS9_lNS7_10__identityEEEvT0_PT3_T1_NS0_13GridEvenShareIS14_EET2_T4_E12temp_storage+136];
	add.s64 	%rd419, %rd211, %rd212;
$L__BB8_46:
	mov.u32 	%r341, %tid.x;
	setp.ne.s32 	%p137, %r341, 0;
	@%p137 bra 	$L__BB8_48;
	ld.param.u64 	%rd392, [_ZN3cub18CUB_300001_SM_10006detail6reduce18DeviceReduceKernelINS2_10policy_hubIlyN4cuda3std3__44plusIlEEE10Policy1000EN6thrust24THRUST_300001_SM_1000_NS18transform_iteratorINSD_6detail10functional5actorINSG_9compositeIJNSG_16operator_adaptorINS7_7greaterIvEEEENSH_INSG_8argumentILj0EEEEENSH_INSG_5valueIiEEEEEEEEENSF_15normal_iteratorINSD_10device_ptrIiEEEEllEEyS9_lNS7_10__identityEEEvT0_PT3_T1_NS0_13GridEvenShareIS14_EET2_T4__param_1];
	cvta.to.global.u64 	%rd389, %rd392;
	mul.wide.u32 	%rd390, %r5, 8;
	add.s64 	%rd391, %rd389, %rd390;
	st.global.u64 	[%rd391], %rd419;
$L__BB8_48:
	ret;

}
	// .globl	_ZN3cub18CUB_300001_SM_10006detail6reduce28DeviceReduceSingleTileKernelINS2_10policy_hubIlyN4cuda3std3__44plusIlEEE10Policy1000EPlSC_iS9_llNS7_10__identityEEEvT0_T1_T2_T3_T4_T6_
.visible .entry _ZN3cub18CUB_300001_SM_10006detail6reduce28DeviceReduceSingleTileKernelINS2_10policy_hubIlyN4cuda3std3__44plusIlEEE10Policy1000EPlSC_iS9_llNS7_10__identityEEEvT0_T1_T2_T3_T4_T6_(
	.param .u64 .ptr .align 1 _ZN3cub18CUB_300001_SM_10006detail6reduce28DeviceReduceSingleTileKernelINS2_10policy_hubIlyN4cuda3std3__44plusIlEEE10Policy1000EPlSC_iS9_llNS7_10__identityEEEvT0_T1_T2_T3_T4_T6__param_0,
	.param .u64 .ptr .align 1 _ZN3cub18CUB_300001_SM_10006detail6reduce28DeviceReduceSingleTileKernelINS2_10policy_hubIlyN4cuda3std3__44plusIlEEE10Policy1000EPlSC_iS9_llNS7_10__identityEEEvT0_T1_T2_T3_T4_T6__param_1,
	.param .u32 _ZN3cub18CUB_300001_SM_10006detail6reduce28DeviceReduceSingleTileKernelINS2_10policy_hubIlyN4cuda3std3__44plusIlEEE10Policy1000EPlSC_iS9_llNS7_10__identityEEEvT0_T1_T2_T3_T4_T6__param_2,
	.param .align 1 .b8 _ZN3cub18CUB_300001_SM_10006detail6reduce28DeviceReduceSingleTileKernelINS2_10policy_hubIlyN4cuda3std3__44plusIlEEE10Policy1000EPlSC_iS9_llNS7_10__identityEEEvT0_T1_T2_T3_T4_T6__param_3[1],
	.param .u64 _ZN3cub18CUB_300001_SM_10006detail6reduce28DeviceReduceSingleTileKernelINS2_10policy_hubIlyN4cuda3std3__44plusIlEEE10Policy1000EPlSC_iS9_llNS7_10__identityEEEvT0_T1_T2_T3_T4_T6__param_4,
	.param .align 1 .b8 _ZN3cub18CUB_300001_SM_10006detail6reduce28DeviceReduceSingleTileKernelINS2_10policy_hubIlyN4cuda3std3__44plusIlEEE10Policy1000EPlSC_iS9_llNS7_10__identityEEEvT0_T1_T2_T3_T4_T6__param_5[1]
)
.maxntid 512
.minnctapersm 1
{
	.reg .pred 	%p<58>;
	.reg .b32 	%r<238>;
	.reg .b64 	%rd<281>;
	// demoted variable
	.shared .align 8 .b8 _ZZN3cub18CUB_300001_SM_10006detail6reduce28DeviceReduceSingleTileKernelINS2_10policy_hubIlyN4cuda3std3__44plusIlEEE10Policy1000EPlSC_iS9_llNS7_10__identityEEEvT0_T1_T2_T3_T4_T6_E12temp_storage[152];
	ld.param.u64 	%rd35, [_ZN3cub18CUB_300001_SM_10006detail6reduce28DeviceReduceSingleTileKernelINS2_10policy_hubIlyN4cuda3std3__44plusIlEEE10Policy1000EPlSC_iS9_llNS7_10__identityEEEvT0_T1_T2_T3_T4_T6__param_0];
	ld.param.u64 	%rd37, [_ZN3cub18CUB_300001_SM_10006detail6reduce28DeviceReduceSingleTileKernelINS2_10policy_hubIlyN4cuda3std3__44plusIlEEE10Policy1000EPlSC_iS9_llNS7_10__identityEEEvT0_T1_T2_T3_T4_T6__param_1];
	ld.param.u32 	%r34, [_ZN3cub18CUB_300001_SM_10006detail6reduce28DeviceReduceSingleTileKernelINS2_10policy_hubIlyN4cuda3std3__44plusIlEEE10Policy1000EPlSC_iS9_llNS7_10__identityEEEvT0_T1_T2_T3_T4_T6__param_2];
	ld.param.u64 	%rd36, [_ZN3cub18CUB_300001_SM_10006detail6reduce28DeviceReduceSingleTileKernelINS2_10policy_hubIlyN4cuda3std3__44plusIlEEE10Policy1000EPlSC_iS9_llNS7_10__identityEEEvT0_T1_T2_T3_T4_T6__param_4];
	cvta.to.global.u64 	%rd1, %rd37;
	setp.ne.s32 	%p1, %r34, 0;
	@%p1 bra 	$L__BB9_3;
	mov.u32 	%r224, %tid.x;
	setp.ne.s32 	%p57, %r224, 0;
	@%p57 bra 	$L__BB9_39;
	st.global.u64 	[%rd1], %rd36;
	bra.uni 	$L__BB9_39;
$L__BB9_3:
	setp.gt.s32 	%p2, %r34, 3583;
	@%p2 bra 	$L__BB9_21;
	mov.u32 	%r1, %tid.x;
	setp.ge.s32 	%p19, %r1, %r34;
	mov.b64 	%rd271, 0;
	mov.u32 	%r228, %r1;
	@%p19 bra 	$L__BB9_6;
	mul.wide.u32 	%rd146, %r1, 8;
	add.s64 	%rd145, %rd35, %rd146;
	// begin inline asm
	ld.global.nc.u64 %rd271, [%rd145];
	// end inline asm
	add.s32 	%r228, %r1, 512;
$L__BB9_6:
	setp.ge.s32 	%p20, %r228, %r34;
	@%p20 bra 	$L__BB9_12;
	not.b32 	%r100, %r228;
	add.s32 	%r4, %r34, %r100;
	and.b32  	%r101, %r4, 1536;
	setp.eq.s32 	%p21, %r101, 1536;
	@%p21 bra 	$L__BB9_10;
	mul.wide.u32 	%rd148, %r228, 8;
	add.s64 	%rd266, %rd35, %rd148;
	shr.u32 	%r102, %r4, 9;
	add.s32 	%r103, %r102, 1;
	and.b32  	%r104, %r103, 3;
	neg.s32 	%r226, %r104;
$L__BB9_9:
	.pragma "nounroll";
	// begin inline asm
	ld.global.nc.u64 %rd149, [%rd266];
	// end inline asm
	add.s64 	%rd271, %rd149, %rd271;
	add.s32 	%r228, %r228, 512;
	add.s64 	%rd266, %rd266, 4096;
	add.s32 	%r226, %r226, 1;
	setp.ne.s32 	%p22, %r226, 0;
	@%p22 bra 	$L__BB9_9;
$L__BB9_10:
	setp.lt.u32 	%p23, %r4, 1536;
	@%p23 bra 	$L__BB9_12;
$L__BB9_11:
	mul.wide.s32 	%rd159, %r228, 8;
	add.s64 	%rd152, %rd35, %rd159;
	// begin inline asm
	ld.global.nc.u64 %rd151, [%rd152];
	// end inline asm
	add.s64 	%rd160, %rd151, %rd271;
	add.s64 	%rd154, %rd152, 4096;
	// begin inline asm
	ld.global.nc.u64 %rd153, [%rd154];
	// end inline asm
	add.s64 	%rd161, %rd153, %rd160;
	add.s64 	%rd156, %rd152, 8192;
	// begin inline asm
	ld.global.nc.u64 %rd155, [%rd156];
	// end inline asm
	add.s64 	%rd162, %rd155, %rd161;
	add.s64 	%rd158, %rd152, 12288;
	// begin inline asm
	ld.global.nc.u64 %rd157, [%rd158];
	// end inline asm
	add.s64 	%rd271, %rd157, %rd162;
	add.s32 	%r228, %r228, 2048;
	setp.lt.s32 	%p24, %r228, %r34;
	@%p24 bra 	$L__BB9_11;
$L__BB9_12:
	setp.lt.s32 	%p25, %r34, 512;
	@%p25 bra 	$L__BB9_17;
	// begin inline asm
	mov.u32 %r168, %laneid;
	// end inline asm
	mov.b64 	{%r170, %r175}, %rd271;
	mov.b32 	%r176, 1;
	mov.b32 	%r217, 31;
	mov.b32 	%r218, -1;
	// begin inline asm
	shfl.sync.down.b32 %r169, %r170, %r176, %r217, %r218;
	// end inline asm
	// begin inline asm
	shfl.sync.down.b32 %r174, %r175, %r176, %r217, %r218;
	// end inline asm
	mov.b64 	%rd221, {%r169, %r174};
	setp.gt.s32 	%p49, %r168, 30;
	selp.b64 	%rd222, 0, %rd221, %p49;
	add.s64 	%rd223, %rd222, %rd271;
	mov.b64 	{%r180, %r185}, %rd223;
	mov.b32 	%r186, 2;
	// begin inline asm
	shfl.sync.down.b32 %r179, %r180, %r186, %r217, %r218;
	// end inline asm
	// begin inline asm
	shfl.sync.down.b32 %r184, %r185, %r186, %r217, %r218;
	// end inline asm
	mov.b64 	%rd224, {%r179, %r184};
	setp.gt.s32 	%p50, %r168, 29;
	selp.b64 	%rd225, 0, %rd224, %p50;
	add.s64 	%rd226, %rd225, %rd223;
	mov.b64 	{%r190, %r195}, %rd226;
	mov.b32 	%r196, 4;
	// begin inline asm
	shfl.sync.down.b32 %r189, %r190, %r196, %r217, %r218;
	// end inline asm
	// begin inline asm
	shfl.sync.down.b32 %r194, %r195, %r196, %r217, %r218;
	// end inline asm
	mov.b64 	%rd227, {%r189, %r194};
	setp.gt.s32 	%p51, %r168, 27;
	selp.b64 	%rd228, 0, %rd227, %p51;
	add.s64 	%rd229, %rd228, %rd226;
	mov.b64 	{%r200, %r205}, %rd229;
	mov.b32 	%r206, 8;
	// begin inline asm
	shfl.sync.down.b32 %r199, %r200, %r206, %r217, %r218;
	// end inline asm
	// begin inline asm
	shfl.sync.down.b32 %r204, %r205, %r206, %r217, %r218;
	// end inline asm
	mov.b64 	%rd230, {%r199, %r204};
	setp.gt.s32 	%p52, %r168, 23;
	selp.b64 	%rd231, 0, %rd230, %p52;
	add.s64 	%rd232, %rd231, %rd229;
	mov.b64 	{%r210, %r215}, %rd232;
	mov.b32 	%r216, 16;
	// begin inline asm
	shfl.sync.down.b32 %r209, %r210, %r216, %r217, %r218;
	// end inline asm
	// begin inline asm
	shfl.sync.down.b32 %r214, %r215, %r216, %r217, %r218;
	// end inline asm
	mov.b64 	%rd233, {%r209, %r214};
	setp.gt.s32 	%p53, %r168, 15;
	selp.b64 	%rd234, 0, %rd233, %p53;
	add.s64 	%rd280, %rd234, %rd232;
	setp.ne.s32 	%p54, %r168, 0;
	@%p54 bra 	$L__BB9_15;
	shr.u32 	%r219, %r1, 2;
	and.b32  	%r220, %r219, 248;
	mov.u32 	%r221, _ZZN3cub18CUB_300001_SM_10006detail6reduce28DeviceReduceSingleTileKernelINS2_10policy_hubIlyN4cuda3std3__44plusIlEEE10Policy1000EPlSC_iS9_llNS7_10__identityEEEvT0_T1_T2_T3_T4_T6_E12temp_storage;
	add.s32 	%r222, %r221, %r220;
	st.shared.u64 	[%r222+16], %rd280;
$L__BB9_15:
	bar.sync 	0;
	setp.ne.s32 	%p55, %r1, 0;
	@%p55 bra 	$L__BB9_37;
	ld.shared.u64 	%rd235, [_ZZN3cub18CUB_300001_SM_10006detail6reduce28DeviceReduceSingleTileKernelINS2_10policy_hubIlyN4cuda3std3__44plusIlEEE10Policy1000EPlSC_iS9_llNS7_10__identityEEEvT0_T1_T2_T3_T4_T6_E12temp_storage+24];
	add.s64 	%rd236, %rd235, %rd280;
	ld.shared.u64 	%rd237, [_ZZN3cub18CUB_300001_SM_10006detail6reduce28DeviceReduceSingleTileKernelINS2_10policy_hubIlyN4cuda3std3__44plusIlEEE10Policy1000EPlSC_iS9_llNS7_10__identityEEEvT0_T1_T2_T3_T4_T6_E12temp_storage+32];
	add.s64 	%rd238, %rd236, %rd237;
	ld.shared.u64 	%rd239, [_ZZN3cub18CUB_300001_SM_10006detail6reduce28DeviceReduceSingleTileKernelINS2_10policy_hubIlyN4cuda3std3__44plusIlEEE10Policy1000EPlSC_iS9_llNS7_10__identityEEEvT0_T1_T2_T3_T4_T6_E12temp_storage+40];
	add.s64 	%rd240, %rd238, %rd239;
	ld.shared.u64 	%rd241, [_ZZN3cub18CUB_300001_SM_10006detail6reduce28DeviceReduceSingleTileKernelINS2_10policy_hubIlyN4cuda3std3__44plusIlEEE10Policy1000EPlSC_iS9_llNS7_10__identityEEEvT0_T1_T2_T3_T4_T6_E12temp_storage+48];
	add.s64 	%rd242, %rd240, %rd241;
	ld.shared.u64 	%rd243, [_ZZN3cub18CUB_300001_SM_10006detail6reduce28DeviceReduceSingleTileKernelINS2_10policy_hubIlyN4cuda3std3__44plusIlEEE10Policy1000EPlSC_iS9_llNS7_10__identityEEEvT0_T1_T2_T3_T4_T6_E12temp_storage+56];
	add.s64 	%rd244, %rd242, %rd243;
	ld.shared.u64 	%rd245, [_ZZN3cub18CUB_300001_SM_10006detail6reduce28DeviceReduceSingleTileKernelINS2_10policy_hubIlyN4cuda3std3__44plusIlEEE10Policy1000EPlSC_iS9_llNS7_10__identityEEEvT0_T1_T2_T3_T4_T6_E12temp_storage+64];
	add.s64 	%rd246, %rd244, %rd245;
	ld.shared.u64 	%rd247, [_ZZN3cub18CUB_300001_SM_10006detail6reduce28DeviceReduceSingleTileKernelINS2_10policy_hubIlyN4cuda3std3__44plusIlEEE10Policy1000EPlSC_iS9_llNS7_10__identityEEEvT0_T1_T2_T3_T4_T6_E12temp_storage+72];
	add.s64 	%rd248, %rd246, %rd247;
	ld.shared.u64 	%rd249, [_ZZN3cub18CUB_300001_SM_10006detail6reduce28DeviceReduceSingleTileKernelINS2_10policy_hubIlyN4cuda3std3__44plusIlEEE10Policy1000EPlSC_iS9_llNS7_10__identityEEEvT0_T1_T2_T3_T4_T6_E12temp_storage+80];
	add.s64 	%rd250, %rd248, %rd249;
	ld.shared.u64 	%rd251, [_ZZN3cub18CUB_300001_SM_10006detail6reduce28DeviceReduceSingleTileKernelINS2_10policy_hubIlyN4cuda3std3__44plusIlEEE10Policy1000EPlSC_iS9_llNS7_10__identityEEEvT0_T1_T2_T3_T4_T6_E12temp_storage+88];
	add.s64 	%rd252, %rd250, %rd251;
	ld.shared.u64 	%rd253, [_ZZN3cub18CUB_300001_SM_10006detail6reduce28DeviceReduceSingleTileKernelINS2_10policy_hubIlyN4cuda3std3__44plusIlEEE10Policy1000EPlSC_iS9_llNS7_10__identityEEEvT0_T1_T2_T3_T4_T6_E12temp_storage+96];
	add.s64 	%rd254, %rd252, %rd253;
	ld.shared.u64 	%rd255, [_ZZN3cub18CUB_300001_SM_10006detail6reduce28DeviceReduceSingleTileKernelINS2_10policy_hubIlyN4cuda3std3__44plusIlEEE10Policy1000EPlSC_iS9_llNS7_10__identityEEEvT0_T1_T2_T3_T4_T6_E12temp_storage+104];
	add.s64 	%rd256, %rd254, %rd255;
	ld.shared.u64 	%rd257, [_ZZN3cub18CUB_300001_SM_10006detail6reduce28DeviceReduceSingleTileKernelINS2_10policy_hubIlyN4cuda3std3__44plusIlEEE10Policy1000EPlSC_iS9_llNS7_10__identityEEEvT0_T1_T2_T3_T4_T6_E12temp_storage+112];
	add.s64 	%rd258, %rd256, %rd257;
	ld.shared.u64 	%rd259, [_ZZN3cub18CUB_300001_SM_10006detail6reduce28DeviceReduceSingleTileKernelINS2_10policy_hubIlyN4cuda3std3__44plusIlEEE10Policy1000EPlSC_iS9_llNS7_10__identityEEEvT0_T1_T2_T3_T4_T6_E12temp_storage+120];
	add.s64 	%rd260, %rd258, %rd259;
	ld.shared.u64 	%rd261, [_ZZN3cub18CUB_300001_SM_10006detail6reduce28DeviceReduceSingleTileKernelINS2_10policy_hubIlyN4cuda3std3__44plusIlEEE10Policy1000EPlSC_iS9_llNS7_10__identityEEEvT0_T1_T2_T3_T4_T6_E12temp_storage+128];
	add.s64 	%rd262, %rd260, %rd261;
	ld.shared.u64 	%rd263, [_ZZN3cub18CUB_300001_SM_10006detail6reduce28DeviceReduceSingleTileKernelINS2_10policy_hubIlyN4cuda3std3__44plusIlEEE10Policy1000EPlSC_iS9_llNS7_10__identityEEEvT0_T1_T2_T3_T4_T6_E12temp_storage+136];
	add.s64 	%rd280, %rd262, %rd263;
	bra.uni 	$L__BB9_37;
$L__BB9_17:
	// begin inline asm
	mov.u32 %r105, %laneid;
	// end inline asm
	and.b32  	%r156, %r1, 992;
	add.s32 	%r157, %r156, 32;
	setp.gt.s32 	%p26, %r157, %r34;
	not.b32 	%r158, %r156;
	add.s32 	%r159, %r34, %r158;
	selp.b32 	%r154, %r159, 31, %p26;
	mov.b64 	{%r107, %r112}, %rd271;
	mov.b32 	%r113, 1;
	mov.b32 	%r155, -1;
	// begin inline asm
	shfl.sync.down.b32 %r106, %r107, %r113, %r154, %r155;
	// end inline asm
	// begin inline asm
	shfl.sync.down.b32 %r111, %r112, %r113, %r154, %r155;
	// end inline asm
	mov.b64 	%rd163, {%r106, %r111};
	setp.lt.s32 	%p27, %r105, %r154;
	selp.b64 	%rd164, %rd163, 0, %p27;
	add.s64 	%rd165, %rd164, %rd271;
	mov.b64 	{%r117, %r122}, %rd165;
	mov.b32 	%r123, 2;
	// begin inline asm
	shfl.sync.down.b32 %r116, %r117, %r123, %r154, %r155;
	// end inline asm
	// begin inline asm
	shfl.sync.down.b32 %r121, %r122, %r123, %r154, %r155;
	// end inline asm
	mov.b64 	%rd166, {%r116, %r121};
	add.s32 	%r160, %r105, 2;
	setp.gt.s32 	%p28, %r160, %r154;
	selp.b64 	%rd167, 0, %rd166, %p28;
	add.s64 	%rd168, %rd167, %rd165;
	mov.b64 	{%r127, %r132}, %rd168;
	mov.b32 	%r133, 4;
	// begin inline asm
	shfl.sync.down.b32 %r126, %r127, %r133, %r154, %r155;
	// end inline asm
	// begin inline asm
	shfl.sync.down.b32 %r131, %r132, %r133, %r154, %r155;
	// end inline asm
	mov.b64 	%rd169, {%r126, %r131};
	add.s32 	%r161, %r105, 4;
	setp.gt.s32 	%p29, %r161, %r154;
	selp.b64 	%rd170, 0, %rd169, %p29;
	add.s64 	%rd171, %rd170, %rd168;
	mov.b64 	{%r137, %r142}, %rd171;
	mov.b32 	%r143, 8;
	// begin inline asm
	shfl.sync.down.b32 %r136, %r137, %r143, %r154, %r155;
	// end inline asm
	// begin inline asm
	shfl.sync.down.b32 %r141, %r142, %r143, %r154, %r155;
	// end inline asm
	mov.b64 	%rd172, {%r136, %r141};
	add.s32 	%r162, %r105, 8;
	setp.gt.s32 	%p30, %r162, %r154;
	selp.b64 	%rd173, 0, %rd172, %p30;
	add.s64 	%rd174, %rd173, %rd171;
	mov.b64 	{%r147, %r152}, %rd174;
	mov.b32 	%r153, 16;
	// begin inline asm
	shfl.sync.down.b32 %r146, %r147, %r153, %r154, %r155;
	// end inline asm
	// begin inline asm
	shfl.sync.down.b32 %r151, %r152, %r153, %r154, %r155;
	// end inline asm
	mov.b64 	%rd175, {%r146, %r151};
	add.s32 	%r163, %r105, 16;
	setp.gt.s32 	%p31, %r163, %r154;
	selp.b64 	%rd176, 0, %rd175, %p31;
	add.s64 	%rd280, %rd176, %rd174;
	setp.ne.s32 	%p32, %r105, 0;
	@%p32 bra 	$L__BB9_19;
	shr.u32 	%r164, %r1, 2;
	and.b32  	%r165, %r164, 248;
	mov.u32 	%r166, _ZZN3cub18CUB_300001_SM_10006detail6reduce28DeviceReduceSingleTileKernelINS2_10policy_hubIlyN4cuda3std3__44plusIlEEE10Policy1000EPlSC_iS9_llNS7_10__identityEEEvT0_T1_T2_T3_T4_T6_E12temp_storage;
	add.s32 	%r167, %r166, %r165;
	st.shared.u64 	[%r167+16], %rd280;
$L__BB9_19:
	bar.sync 	0;
	setp.ne.s32 	%p33, %r1, 0;
	@%p33 bra 	$L__BB9_37;
	setp.gt.s32 	%p34, %r34, 32;
	ld.shared.u64 	%rd177, [_ZZN3cub18CUB_300001_SM_10006detail6reduce28DeviceReduceSingleTileKernelINS2_10policy_hubIlyN4cuda3std3__44plusIlEEE10Policy1000EPlSC_iS9_llNS7_10__identityEEEvT0_T1_T2_T3_T4_T6_E12temp_storage+24];
	selp.b64 	%rd178, %rd177, 0, %p34;
	add.s64 	%rd179, %rd178, %rd280;
	setp.gt.s32 	%p35, %r34, 64;
	ld.shared.u64 	%rd180, [_ZZN3cub18CUB_300001_SM_10006detail6reduce28DeviceReduceSingleTileKernelINS2_10policy_hubIlyN4cuda3std3__44plusIlEEE10Policy1000EPlSC_iS9_llNS7_10__identityEEEvT0_T1_T2_T3_T4_T6_E12temp_storage+32];
	selp.b64 	%rd181, %rd180, 0, %p35;
	add.s64 	%rd182, %rd179, %rd181;
	setp.gt.s32 	%p36, %r34, 96;
	ld.shared.u64 	%rd183, [_ZZN3cub18CUB_300001_SM_10006detail6reduce28DeviceReduceSingleTileKernelINS2_10policy_hubIlyN4cuda3std3__44plusIlEEE10Policy1000EPlSC_iS9_llNS7_10__identityEEEvT0_T1_T2_T3_T4_T6_E12temp_storage+40];
	selp.b64 	%rd184, %rd183, 0, %p36;
	add.s64 	%rd185, %rd182, %rd184;
	setp.gt.s32 	%p37, %r34, 128;
	ld.shared.u64 	%rd186, [_ZZN3cub18CUB_300001_SM_10006detail6reduce28DeviceReduceSingleTileKernelINS2_10policy_hubIlyN4cuda3std3__44plusIlEEE10Policy1000EPlSC_iS9_llNS7_10__identityEEEvT0_T1_T2_T3_T4_T6_E12temp_storage+48];
	selp.b64 	%rd187, %rd186, 0, %p37;
	add.s64 	%rd188, %rd185, %rd187;
	setp.gt.s32 	%p38, %r34, 160;
	ld.shared.u64 	%rd189, [_ZZN3cub18CUB_300001_SM_10006detail6reduce28DeviceReduceSingleTileKernelINS2_10policy_hubIlyN4cuda3std3__44plusIlEEE10Policy1000EPlSC_iS9_llNS7_10__identityEEEvT0_T1_T2_T3_T4_T6_E12temp_storage+56];
	selp.b64 	%rd190, %rd189, 0, %p38;
	add.s64 	%rd191, %rd188, %rd190;
	setp.gt.s32 	%p39, %r34, 192;
	ld.shared.u64 	%rd192, [_ZZN3cub18CUB_300001_SM_10006detail6reduce28DeviceReduceSingleTileKernelINS2_10policy_hubIlyN4cuda3std3__44plusIlEEE10Policy1000EPlSC_iS9_llNS7_10__identityEEEvT0_T1_T2_T3_T4_T6_E12temp_storage+64];
	selp.b64 	%rd193, %rd192, 0, %p39;
	add.s64 	%rd194, %rd191, %rd193;
	setp.gt.s32 	%p40, %r34, 224;
	ld.shared.u64 	%rd195, [_ZZN3cub18CUB_300001_SM_10006detail6reduce28DeviceReduceSingleTileKernelINS2_10policy_hubIlyN4cuda3std3__44plusIlEEE10Policy1000EPlSC_iS9_llNS7_10__identityEEEvT0_T1_T2_T3_T4_T6_E12temp_storage+72];
	selp.b64 	%rd196, %rd195, 0, %p40;
	add.s64 	%rd197, %rd194, %rd196;
	setp.gt.s32 	%p41, %r34, 256;
	ld.shared.u64 	%rd198, [_ZZN3cub18CUB_300001_SM_10006detail6reduce28DeviceReduceSingleTileKernelINS2_10policy_hubIlyN4cuda3std3__44plusIlEEE10Policy1000EPlSC_iS9_llNS7_10__identityEEEvT0_T1_T2_T3_T4_T6_E12temp_storage+80];
	selp.b64 	%rd199, %rd198, 0, %p41;
	add.s64 	%rd200, %rd197, %rd199;
	setp.gt.s32 	%p42, %r34, 288;
	ld.shared.u64 	%rd201, [_ZZN3cub18CUB_300001_SM_10006detail6reduce28DeviceReduceSingleTileKernelINS2_10policy_hubIlyN4cuda3std3__44plusIlEEE10Policy1000EPlSC_iS9_llNS7_10__identityEEEvT0_T1_T2_T3_T4_T6_E12temp_storage+88];
	selp.b64 	%rd202, %rd201, 0, %p42;
	add.s64 	%rd203, %rd200, %rd202;
	setp.gt.s32 	%p43, %r34, 320;
	ld.shared.u64 	%rd204, [_ZZN3cub18CUB_300001_SM_10006detail6reduce28DeviceReduceSingleTileKernelINS2_10policy_hubIlyN4cuda3std3__44plusIlEEE10Policy1000EPlSC_iS9_llNS7_10__identityEEEvT0_T1_T2_T3_T4_T6_E12temp_storage+96];
	selp.b64 	%rd205, %rd204, 0, %p43;
	add.s64 	%rd206, %rd203, %rd205;
	setp.gt.s32 	%p44, %r34, 352;
	ld.shared.u64 	%rd207, [_ZZN3cub18CUB_300001_SM_10006detail6reduce28DeviceReduceSingleTileKernelINS2_10policy_hubIlyN4cuda3std3__44plusIlEEE10Policy1000EPlSC_iS9_llNS7_10__identityEEEvT0_T1_T2_T3_T4_T6_E12temp_storage+104];
	selp.b64 	%rd208, %rd207, 0, %p44;
	add.s64 	%rd209, %rd206, %rd208;
	setp.gt.s32 	%p45, %r34, 384;
	ld.shared.u64 	%rd210, [_ZZN3cub18CUB_300001_SM_10006detail6reduce28DeviceReduceSingleTileKernelINS2_10policy_hubIlyN4cuda3std3__44plusIlEEE10Policy1000EPlSC_iS9_llNS7_10__identityEEEvT0_T1_T2_T3_T4_T6_E12temp_storage+112];
	selp.b64 	%rd211, %rd210, 0, %p45;
	add.s64 	%rd212, %rd209, %rd211;
	setp.gt.s32 	%p46, %r34, 416;
	ld.shared.u64 	%rd213, [_ZZN3cub18CUB_300001_SM_10006detail6reduce28DeviceReduceSingleTileKernelINS2_10policy_hubIlyN4cuda3std3__44plusIlEEE10Policy1000EPlSC_iS9_llNS7_10__identityEEEvT0_T1_T2_T3_T4_T6_E12temp_storage+120];
	selp.b64 	%rd214, %rd213, 0, %p46;
	add.s64 	%rd215, %rd212, %rd214;
	setp.gt.s32 	%p47, %r34, 448;
	ld.shared.u64 	%rd216, [_ZZN3cub18CUB_300001_SM_10006detail6reduce28DeviceReduceSingleTileKernelINS2_10policy_hubIlyN4cuda3std3__44plusIlEEE10Policy1000EPlSC_iS9_llNS7_10__identityEEEvT0_T1_T2_T3_T4_T6_E12temp_storage+128];
	selp.b64 	%rd217, %rd216, 0, %p47;
	add.s64 	%rd218, %rd215, %rd217;
	setp.gt.s32 	%p48, %r34, 480;
	ld.shared.u64 	%rd219, [_ZZN3cub18CUB_300001_SM_10006detail6reduce28DeviceReduceSingleTileKernelINS2_10policy_hubIlyN4cuda3std3__44plusIlEEE10Policy1000EPlSC_iS9_llNS7_10__identityEEEvT0_T1_T2_T3_T4_T6_E12temp_storage+136];
	selp.b64 	%rd220, %rd219, 0, %p48;
	add.s64 	%rd280, %rd218, %rd220;
	bra.uni 	$L__BB9_37;
$L__BB9_21:
	mov.u32 	%r13, %tid.x;
	mul.wide.u32 	%rd52, %r13, 8;
	add.s64 	%rd39, %rd35, %rd52;
	// begin inline asm
	ld.global.nc.u64 %rd38, [%rd39];
	// end inline asm
	add.s64 	%rd41, %rd39, 4096;
	// begin inline asm
	ld.global.nc.u64 %rd40, [%rd41];
	// end inline asm
	add.s64 	%rd43, %rd39, 8192;
	// begin inline asm
	ld.global.nc.u64 %rd42, [%rd43];
	// end inline asm
	add.s64 	%rd45, %rd39, 12288;
	// begin inline asm
	ld.global.nc.u64 %rd44, [%rd45];
	// end inline asm
	add.s64 	%rd47, %rd39, 16384;
	// begin inline asm
	ld.global.nc.u64 %rd46, [%rd47];
	// end inline asm
	add.s64 	%rd49, %rd39, 20480;
	// begin inline asm
	ld.global.nc.u64 %rd48, [%rd49];
	// end inline asm
	add.s64 	%rd51, %rd39, 24576;
	// begin inline asm
	ld.global.nc.u64 %rd50, [%rd51];
	// end inline asm
	add.s64 	%rd53, %rd40, %rd38;
	add.s64 	%rd54, %rd42, %rd53;
	add.s64 	%rd55, %rd44, %rd54;
	add.s64 	%rd56, %rd46, %rd55;
	add.s64 	%rd57, %rd48, %rd56;
	add.s64 	%rd279, %rd50, %rd57;
	setp.lt.u32 	%p3, %r34, 7168;
	mov.b32 	%r231, 3584;
	@%p3 bra 	$L__BB9_25;
	add.s32 	%r14, %r34, -3584;
	mov.b32 	%r231, 3584;
$L__BB9_23:
	add.s32 	%r37, %r231, %r13;
	mul.wide.u32 	%rd72, %r37, 8;
	add.s64 	%rd59, %rd35, %rd72;
	// begin inline asm
	ld.global.nc.u64 %rd58, [%rd59];
	// end inline asm
	add.s64 	%rd61, %rd59, 4096;
	// begin inline asm
	ld.global.nc.u64 %rd60, [%rd61];
	// end inline asm
	add.s64 	%rd63, %rd59, 8192;
	// begin inline asm
	ld.global.nc.u64 %rd62, [%rd63];
	// end inline asm
	add.s64 	%rd65, %rd59, 12288;
	// begin inline asm
	ld.global.nc.u64 %rd64, [%rd65];
	// end inline asm
	add.s64 	%rd67, %rd59, 16384;
	// begin inline asm
	ld.global.nc.u64 %rd66, [%rd67];
	// end inline asm
	add.s64 	%rd69, %rd59, 20480;
	// begin inline asm
	ld.global.nc.u64 %rd68, [%rd69];
	// end inline asm
	add.s64 	%rd71, %rd59, 24576;
	// begin inline asm
	ld.global.nc.u64 %rd70, [%rd71];
	// end inline asm
	add.s64 	%rd73, %rd58, %rd279;
	add.s64 	%rd74, %rd60, %rd73;
	add.s64 	%rd75, %rd62, %rd74;
	add.s64 	%rd76, %rd64, %rd75;
	add.s64 	%rd77, %rd66, %rd76;
	add.s64 	%rd78, %rd68, %rd77;
	add.s64 	%rd279, %rd70, %rd78;
	sub.s32 	%r38, %r34, %r231;
	setp.lt.s32 	%p4, %r38, 3584;
	@%p4 bra 	$L__BB9_33;
	add.s32 	%r231, %r231, 3584;
	setp.le.s32 	%p5, %r231, %r14;
	@%p5 bra 	$L__BB9_23;
$L__BB9_25:
	setp.le.s32 	%p6, %r34, %r231;
	@%p6 bra 	$L__BB9_33;
	sub.s32 	%r18, %r34, %r231;
	setp.ge.s32 	%p7, %r13, %r18;
	@%p7 bra 	$L__BB9_33;
	not.b32 	%r39, %r13;
	add.s32 	%r40, %r34, %r39;
	sub.s32 	%r19, %r40, %r231;
	and.b32  	%r41, %r19, 1536;
	setp.eq.s32 	%p8, %r41, 1536;
	mov.u32 	%r235, %r13;
	@%p8 bra 	$L__BB9_30;
	add.s32 	%r233, %r13, %r231;
	shr.u32 	%r42, %r19, 9;
	add.s32 	%r43, %r42, 1;
	and.b32  	%r44, %r43, 3;
	neg.s32 	%r232, %r44;
	mov.u32 	%r235, %r13;
$L__BB9_29:
	.pragma "nounroll";
	mul.wide.u32 	%rd82, %r233, 8;
	add.s64 	%rd81, %rd35, %rd82;
	// begin inline asm
	ld.global.nc.u64 %rd80, [%rd81];
	// end inline asm
	add.s64 	%rd279, %rd80, %rd279;
	add.s32 	%r235, %r235, 512;
	add.s32 	%r233, %r233, 512;
	add.s32 	%r232, %r232, 1;
	setp.ne.s32 	%p9, %r232, 0;
	@%p9 bra 	$L__BB9_29;
$L__BB9_30:
	setp.lt.u32 	%p10, %r19, 1536;
	@%p10 bra 	$L__BB9_33;
	cvt.u64.u32 	%rd83, %r235;
	cvt.u64.u32 	%rd84, %r231;
	add.s64 	%rd85, %rd83, %rd84;
	shl.b64 	%rd86, %rd85, 3;
	add.s64 	%rd87, %rd86, %rd35;
	add.s64 	%rd277, %rd87, 8192;
	add.s32 	%r236, %r235, %r231;
$L__BB9_32:
	mul.wide.u32 	%rd96, %r236, 8;
	add.s64 	%rd89, %rd35, %rd96;
	// begin inline asm
	ld.global.nc.u64 %rd88, [%rd89];
	// end inline asm
	add.s64 	%rd97, %rd88, %rd279;
	add.s64 	%rd91, %rd277, -4096;
	// begin inline asm
	ld.global.nc.u64 %rd90, [%rd91];
	// end inline asm
	add.s64 	%rd98, %rd90, %rd97;
	// begin inline asm
	ld.global.nc.u64 %rd92, [%rd277];
	// end inline asm
	add.s64 	%rd99, %rd92, %rd98;
	add.s64 	%rd95, %rd277, 4096;
	// begin inline asm
	ld.global.nc.u64 %rd94, [%rd95];
	// end inline asm
	add.s64 	%rd279, %rd94, %rd99;
	add.s32 	%r235, %r235, 2048;
	add.s64 	%rd277, %rd277, 16384;
	add.s32 	%r236, %r236, 2048;
	setp.lt.s32 	%p11, %r235, %r18;
	@%p11 bra 	$L__BB9_32;
$L__BB9_33:
	// begin inline asm
	mov.u32 %r45, %laneid;
	// end inline asm
	mov.b64 	{%r47, %r52}, %rd279;
	mov.b32 	%r53, 1;
	mov.b32 	%r94, 31;
	mov.b32 	%r95, -1;
	// begin inline asm
	shfl.sync.down.b32 %r46, %r47, %r53, %r94, %r95;
	// end inline asm
	// begin inline asm
	shfl.sync.down.b32 %r51, %r52, %r53, %r94, %r95;
	// end inline asm
	mov.b64 	%rd100, {%r46, %r51};
	setp.gt.s32 	%p12, %r45, 30;
	selp.b64 	%rd101, 0, %rd100, %p12;
	add.s64 	%rd102, %rd101, %rd279;
	mov.b64 	{%r57, %r62}, %rd102;
	mov.b32 	%r63, 2;
	// begin inline asm
	shfl.sync.down.b32 %r56, %r57, %r63, %r94, %r95;
	// end inline asm
	// begin inline asm
	shfl.sync.down.b32 %r61, %r62, %r63, %r94, %r95;
	// end inline asm
	mov.b64 	%rd103, {%r56, %r61};
	setp.gt.s32 	%p13, %r45, 29;
	selp.b64 	%rd104, 0, %rd103, %p13;
	add.s64 	%rd105, %rd104, %rd102;
	mov.b64 	{%r67, %r72}, %rd105;
	mov.b32 	%r73, 4;
	// begin inline asm
	shfl.sync.down.b32 %r66, %r67, %r73, %r94, %r95;
	// end inline asm
	// begin inline asm
	shfl.sync.down.b32 %r71, %r72, %r73, %r94, %r95;
	// end inline asm
	mov.b64 	%rd106, {%r66, %r71};
	setp.gt.s32 	%p14, %r45, 27;
	selp.b64 	%rd107, 0, %rd106, %p14;
	add.s64 	%rd108, %rd107, %rd105;
	mov.b64 	{%r77, %r82}, %rd108;
	mov.b32 	%r83, 8;
	// begin inline asm
	shfl.sync.down.b32 %r76, %r77, %r83, %r94, %r95;
	// end inline asm
	// begin inline asm
	shfl.sync.down.b32 %r81, %r82, %r83, %r94, %r95;
	// end inline asm
	mov.b64 	%rd109, {%r76, %r81};
	setp.gt.s32 	%p15, %r45, 23;
	selp.b64 	%rd110, 0, %rd109, %p15;
	add.s64 	%rd111, %rd110, %rd108;
	mov.b64 	{%r87, %r92}, %rd111;
	mov.b32 	%r93, 16;
	// begin inline asm
	shfl.sync.down.b32 %r86, %r87, %r93, %r94, %r95;
	// end inline asm
	// begin inline asm
	shfl.sync.down.b32 %r91, %r92, %r93, %r94, %r95;
	// end inline asm
	mov.b64 	%rd112, {%r86, %r91};
	setp.gt.s32 	%p16, %r45, 15;
	selp.b64 	%rd113, 0, %rd112, %p16;
	add.s64 	%rd280, %rd113, %rd111;
	setp.ne.s32 	%p17, %r45, 0;
	@%p17 bra 	$L__BB9_35;
	shr.u32 	%r96, %r13, 2;
	and.b32  	%r97, %r96, 248;
	mov.u32 	%r98, _ZZN3cub18CUB_300001_SM_10006detail6reduce28DeviceReduceSingleTileKernelINS2_10policy_hubIlyN4cuda3std3__44plusIlEEE10Policy1000EPlSC_iS9_llNS7_10__identityEEEvT0_T1_T2_T3_T4_T6_E12temp_storage;
	add.s32 	%r99, %r98, %r97;
	st.shared.u64 	[%r99+16], %rd280;
$L__BB9_35:
	bar.sync 	0;
	setp.ne.s32 	%p18, %r13, 0;
	@%p18 bra 	$L__BB9_37;
	ld.shared.u64 	%rd114, [_ZZN3cub18CUB_300001_SM_10006detail6reduce28DeviceReduceSingleTileKernelINS2_10policy_hubIlyN4cuda3std3__44plusIlEEE10Policy1000EPlSC_iS9_llNS7_10__identityEEEvT0_T1_T2_T3_T4_T6_E12temp_storage+24];
	add.s64 	%rd115, %rd114, %rd280;
	ld.shared.u64 	%rd116, [_ZZN3cub18CUB_300001_SM_10006detail6reduce28DeviceReduceSingleTileKernelINS2_10policy_hubIlyN4cuda3std3__44plusIlEEE10Policy1000EPlSC_iS9_llNS7_10__identityEEEvT0_T1_T2_T3_T4_T6_E12temp_storage+32];
	add.s64 	%rd117, %rd115, %rd116;
	ld.shared.u64 	%rd118, [_ZZN3cub18CUB_300001_SM_10006detail6reduce28DeviceReduceSingleTileKernelINS2_10policy_hubIlyN4cuda3std3__44plusIlEEE10Policy1000EPlSC_iS9_llNS7_10__identityEEEvT0_T1_T2_T3_T4_T6_E12temp_storage+40];
	add.s64 	%rd119, %rd117, %rd118;
	ld.shared.u64 	%rd120, [_ZZN3cub18CUB_300001_SM_10006detail6reduce28DeviceReduceSingleTileKernelINS2_10policy_hubIlyN4cuda3std3__44plusIlEEE10Policy1000EPlSC_iS9_llNS7_10__identityEEEvT0_T1_T2_T3_T4_T6_E12temp_storage+48];
	add.s64 	%rd121, %rd119, %rd120;
	ld.shared.u64 	%rd122, [_ZZN3cub18CUB_300001_SM_10006detail6reduce28DeviceReduceSingleTileKernelINS2_10policy_hubIlyN4cuda3std3__44plusIlEEE10Policy1000EPlSC_iS9_llNS7_10__identityEEEvT0_T1_T2_T3_T4_T6_E12temp_storage+56];
	add.s64 	%rd123, %rd121, %rd122;
	ld.shared.u64 	%rd124, [_ZZN3cub18CUB_300001_SM_10006detail6reduce28DeviceReduceSingleTileKernelINS2_10policy_hubIlyN4cuda3std3__44plusIlEEE10Policy1000EPlSC_iS9_llNS7_10__identityEEEvT0_T1_T2_T3_T4_T6_E12temp_storage+64];
	add.s64 	%rd125, %rd123, %rd124;
	ld.shared.u64 	%rd126, [_ZZN3cub18CUB_300001_SM_10006detail6reduce28DeviceReduceSingleTileKernelINS2_10policy_hubIlyN4cuda3std3__44plusIlEEE10Policy1000EPlSC_iS9_llNS7_10__identityEEEvT0_T1_T2_T3_T4_T6_E12temp_storage+72];
	add.s64 	%rd127, %rd125, %rd126;
	ld.shared.u64 	%rd128, [_ZZN3cub18CUB_300001_SM_10006detail6reduce28DeviceReduceSingleTileKernelINS2_10policy_hubIlyN4cuda3std3__44plusIlEEE10Policy1000EPlSC_iS9_llNS7_10__identityEEEvT0_T1_T2_T3_T4_T6_E12temp_storage+80];
	add.s64 	%rd129, %rd127, %rd128;
	ld.shared.u64 	%rd130, [_ZZN3cub18CUB_300001_SM_10006detail6reduce28DeviceReduceSingleTileKernelINS2_10policy_hubIlyN4cuda3std3__44plusIlEEE10Policy1000EPlSC_iS9_llNS7_10__identityEEEvT0_T1_T2_T3_T4_T6_E12temp_storage+88];
	add.s64 	%rd131, %rd129, %rd130;
	ld.shared.u64 	%rd132, [_ZZN3cub18CUB_300001_SM_10006detail6reduce28DeviceReduceSingleTileKernelINS2_10policy_hubIlyN4cuda3std3__44plusIlEEE10Policy1000EPlSC_iS9_llNS7_10__identityEEEvT0_T1_T2_T3_T4_T6_E12temp_storage+96];
	add.s64 	%rd133, %rd131, %rd132;
	ld.shared.u64 	%rd134, [_ZZN3cub18CUB_300001_SM_10006detail6reduce28DeviceReduceSingleTileKernelINS2_10policy_hubIlyN4cuda3std3__44plusIlEEE10Policy1000EPlSC_iS9_llNS7_10__identityEEEvT0_T1_T2_T3_T4_T6_E12temp_storage+104];
	add.s64 	%rd135, %rd133, %rd134;
	ld.shared.u64 	%rd136, [_ZZN3cub18CUB_300001_SM_10006detail6reduce28DeviceReduceSingleTileKernelINS2_10policy_hubIlyN4cuda3std3__44plusIlEEE10Policy1000EPlSC_iS9_llNS7_10__identityEEEvT0_T1_T2_T3_T4_T6_E12temp_storage+112];
	add.s64 	%rd137, %rd135, %rd136;
	ld.shared.u64 	%rd138, [_ZZN3cub18CUB_300001_SM_10006detail6reduce28DeviceReduceSingleTileKernelINS2_10policy_hubIlyN4cuda3std3__44plusIlEEE10Policy1000EPlSC_iS9_llNS7_10__identityEEEvT0_T1_T2_T3_T4_T6_E12temp_storage+120];
	add.s64 	%rd139, %rd137, %rd138;
	ld.shared.u64 	%rd140, [_ZZN3cub18CUB_300001_SM_10006detail6reduce28DeviceReduceSingleTileKernelINS2_10policy_hubIlyN4cuda3std3__44plusIlEEE10Policy1000EPlSC_iS9_llNS7_10__identityEEEvT0_T1_T2_T3_T4_T6_E12temp_storage+128];
	add.s64 	%rd141, %rd139, %rd140;
	ld.shared.u64 	%rd142, [_ZZN3cub18CUB_300001_SM_10006detail6reduce28DeviceReduceSingleTileKernelINS2_10policy_hubIlyN4cuda3std3__44plusIlEEE10Policy1000EPlSC_iS9_llNS7_10__identityEEEvT0_T1_T2_T3_T4_T6_E12temp_storage+136];
	add.s64 	%rd280, %rd141, %rd142;
$L__BB9_37:
	mov.u32 	%r223, %tid.x;
	setp.ne.s32 	%p56, %r223, 0;
	@%p56 bra 	$L__BB9_39;
	add.s64 	%rd264, %rd280, %rd36;
	st.global.u64 	[%rd1], %rd264;
$L__BB9_39:
	ret;

}


// ===== COMPILED SASS (sm_100) =====

	.target	sm_100

	.elftype	@"ET_EXEC"


//--------------------- .note.nv.tkinfo           --------------------------
	.section	.note.nv.tkinfo,"",@"SHT_NOTE"
	.sectionflags	@"SHF_NOTE_NV_TKINFO"
	.tkinfo
        /*0018*/ 	.word	0x00000002
        /*0030*/ 	.string	""
        /*0030*/ 	.string	"ptxas"
        /*0030*/ 	.string	"Cuda compilation tools, release 13.0, V13.0.88"
        /*0030*/ 	.string	"Build cuda_13.0.r13.0/compiler.36424714_0"
        /*0030*/ 	.string	"-arch sm_100 -m 64 "



//--------------------- .note.nv.cuinfo           --------------------------
	.section	.note.nv.cuinfo,"",@"SHT_NOTE"
	.sectionflags	@"SHF_NOTE_NV_CUINFO"
        /*0018*/ 	.short	0x0002
        /*001a*/ 	.short	0x0064
        /*001c*/ 	.short	0x0082
	.zero		2


//--------------------- .nv.info                  --------------------------
	.section	.nv.info,"",@"SHT_CUDA_INFO"
	.align	4


	//----- nvinfo : EIATTR_REGCOUNT
	.align		4
        /*0000*/ 	.byte	0x04, 0x2f
        /*0002*/ 	.short	(.L_44 - .L_43)
	.align		4
.L_43:
        /*0004*/ 	.word	index@(_Z12simulateGameiiPiS_S_S_S_)
        /*0008*/ 	.word	0x0000001c


	//----- nvinfo : EIATTR_FRAME_SIZE
	.align		4
.L_44:
        /*000c*/ 	.byte	0x04, 0x11
        /*000e*/ 	.short	(.L_46 - .L_45)
	.align		4
.L_45:
        /*0010*/ 	.word	index@(_Z12simulateGameiiPiS_S_S_S_)
        /*0014*/ 	.word	0x00000000


	//----- nvinfo : EIATTR_REGCOUNT
	.align		4
.L_46:
        /*0018*/ 	.byte	0x04, 0x2f
        /*001a*/ 	.short	(.L_48 - .L_47)
	.align		4
.L_47:
        /*001c*/ 	.word	index@(_Z16initializeHealthiPiS_)
        /*0020*/ 	.word	0x0000000c


	//----- nvinfo : EIATTR_FRAME_SIZE
	.align		4
.L_48:
        /*0024*/ 	.byte	0x04, 0x11
        /*0026*/ 	.short	(.L_50 - .L_49)
	.align		4
.L_49:
        /*0028*/ 	.word	index@(_Z16initializeHealthiPiS_)
        /*002c*/ 	.word	0x00000000


	//----- nvinfo : EIATTR_REGCOUNT
	.align		4
.L_50:
        /*0030*/ 	.byte	0x04, 0x2f
        /*0032*/ 	.short	(.L_52 - .L_51)
	.align		4
.L_51:
        /*0034*/ 	.word	index@(_ZN3cub18CUB_300001_SM_10006detail11EmptyKernelIvEEvv)
        /*0038*/ 	.word	0x00000004


	//----- nvinfo : EIATTR_FRAME_SIZE
	.align		4
.L_52:
        /*003c*/ 	.byte	0x04, 0x11
        /*003e*/ 	.short	(.L_54 - .L_53)
	.align		4
.L_53:
        /*0040*/ 	.word	index@(_ZN3cub18CUB_300001_SM_10006detail11EmptyKernelIvEEvv)
        /*0044*/ 	.word	0x00000000


	//----- nvinfo : EIATTR_REGCOUNT
	.align		4
.L_54:
        /*0048*/ 	.byte	0x04, 0x2f
        /*004a*/ 	.short	(.L_56 - .L_55)
	.align		4
.L_55:
        /*004c*/ 	.word	index@(_ZN3cub18CUB_300001_SM_10006detail8for_each13static_kernelINS2_12policy_hub_t12policy_500_tEmN6thrust24THRUST_300001_SM_1000_NS8cuda_cub20__uninitialized_fill7functorINS7_10device_ptrIiEEiEEEEvT0_T1_)
        /*0050*/ 	.word	0x00000008


	//----- nvinfo : EIATTR_FRAME_SIZE
	.align		4
.L_56:
        /*0054*/ 	.byte	0x04, 0x11
        /*0056*/ 	.short	(.L_58 - .L_57)
	.align		4
.L_57:
        /*0058*/ 	.word	index@(_ZN3cub18CUB_300001_SM_10006detail8for_each13static_kernelINS2_12policy_hub_t12policy_500_tEmN6thrust24THRUST_300001_SM_1000_NS8cuda_cub20__uninitialized_fill7functorINS7_10device_ptrIiEEiEEEEvT0_T1_)
        /*005c*/ 	.word	0x00000000


	//----- nvinfo : EIATTR_REGCOUNT
	.align		4
.L_58:
        /*0060*/ 	.byte	0x04, 0x2f
        /*0062*/ 	.short	(.L_60 - .L_59)
	.align		4
.L_59:
        /*0064*/ 	.word	index@(_ZN3cub18CUB_300001_SM_10006detail6reduce28DeviceReduceSingleTileKernelINS2_10policy_hubIljN4cuda3std3__44plusIlEEE10Policy1000EN6thrust24THRUST_300001_SM_1000_NS18transform_iteratorINSD_6detail10functional5actorINSG_9compositeIJNSG_16operator_adaptorINS7_7greaterIvEEEENSH_INSG_8argumentILj0EEEEENSH_INSG_5valueIiEEEEEEEEENSF_15normal_iteratorINSD_10device_ptrIiEEEEllEEPljS9_llNS7_10__identityEEEvT0_T1_T2_T3_T4_T6_)
        /*0068*/ 	.word	0x00000028


	//----- nvinfo : EIATTR_FRAME_SIZE
	.align		4
.L_60:
        /*006c*/ 	.byte	0x04, 0x11
        /*006e*/ 	.short	(.L_62 - .L_61)
	.align		4
.L_61:
        /*0070*/ 	.word	index@(_ZN3cub18CUB_300001_SM_10006detail6reduce28DeviceReduceSingleTileKernelINS2_10policy_hubIljN4cuda3std3__44plusIlEEE10Policy1000EN6thrust24THRUST_300001_SM_1000_NS18transform_iteratorINSD_6detail10functional5actorINSG_9compositeIJNSG_16operator_adaptorINS7_7greaterIvEEEENSH_INSG_8argumentILj0EEEEENSH_INSG_5valueIiEEEEEEEEENSF_15normal_iteratorINSD_10device_ptrIiEEEEllEEPljS9_llNS7_10__identityEEEvT0_T1_T2_T3_T4_T6_)
        /*0074*/ 	.word	0x00000000


	//----- nvinfo : EIATTR_REGCOUNT
	.align		4
.L_62:
        /*0078*/ 	.byte	0x04, 0x2f
        /*007a*/ 	.short	(.L_64 - .L_63)
	.align		4
.L_63:
        /*007c*/ 	.word	index@(_ZN3cub18CUB_300001_SM_10006detail6reduce18DeviceReduceKernelINS2_10policy_hubIljN4cuda3std3__44plusIlEEE10Policy1000EN6thrust24THRUST_300001_SM_1000_NS18transform_iteratorINSD_6detail10functional5actorINSG_9compositeIJNSG_16operator_adaptorINS7_7greaterIvEEEENSH_INSG_8argumentILj0EEEEENSH_INSG_5valueIiEEEEEEEEENSF_15normal_iteratorINSD_10device_ptrIiEEEEllEEjS9_lNS7_10__identityEEEvT0_PT3_T1_NS0_13GridEvenShareIS14_EET2_T4_)
        /*0080*/ 	.word	0x00000020


	//----- nvinfo : EIATTR_FRAME_SIZE
	.align		4
.L_64:
        /*0084*/ 	.byte	0x04, 0x11
        /*0086*/ 	.short	(.L_66 - .L_65)
	.align		4
.L_65:
        /*0088*/ 	.word	index@(_ZN3cub18CUB_300001_SM_10006detail6reduce18DeviceReduceKernelINS2_10policy_hubIljN4cuda3std3__44plusIlEEE10Policy1000EN6thrust24THRUST_300001_SM_1000_NS18transform_iteratorINSD_6detail10functional5actorINSG_9compositeIJNSG_16operator_adaptorINS7_7greaterIvEEEENSH_INSG_8argumentILj0EEEEENSH_INSG_5valueIiEEEEEEEEENSF_15normal_iteratorINSD_10device_ptrIiEEEEllEEjS9_lNS7_10__identityEEEvT0_PT3_T1_NS0_13GridEvenShareIS14_EET2_T4_)
        /*008c*/ 	.word	0x00000000


	//----- nvinfo : EIATTR_REGCOUNT
	.align		4
.L_66:
        /*0090*/ 	.byte	0x04, 0x2f
        /*0092*/ 	.short	(.L_68 - .L_67)
	.align		4
.L_67:
        /*0094*/ 	.word	index@(_ZN3cub18CUB_300001_SM_10006detail6reduce28DeviceReduceSingleTileKernelINS2_10policy_hubIljN4cuda3std3__44plusIlEEE10Policy1000EPlSC_iS9_llNS7_10__identityEEEvT0_T1_T2_T3_T4_T6_)
        /*0098*/ 	.word	0x00000030


	//----- nvinfo : EIATTR_FRAME_SIZE
	.align		4
.L_68:
        /*009c*/ 	.byte	0x04, 0x11
        /*009e*/ 	.short	(.L_70 - .L_69)
	.align		4
.L_69:
        /*00a0*/ 	.word	index@(_ZN3cub18CUB_300001_SM_10006detail6reduce28DeviceReduceSingleTileKernelINS2_10policy_hubIljN4cuda3std3__44plusIlEEE10Policy1000EPlSC_iS9_llNS7_10__identityEEEvT0_T1_T2_T3_T4_T6_)
        /*00a4*/ 	.word	0x00000000


	//----- nvinfo : EIATTR_REGCOUNT
	.align		4
.L_70:
        /*00a8*/ 	.byte	0x04, 0x2f
        /*00aa*/ 	.short	(.L_72 - .L_71)
	.align		4
.L_71:
        /*00ac*/ 	.word	index@(_ZN3cub18CUB_300001_SM_10006detail6reduce28DeviceReduceSingleTileKernelINS2_10policy_hubIlyN4cuda3std3__44plusIlEEE10Policy1000EN6thrust24THRUST_300001_SM_1000_NS18transform_iteratorINSD_6detail10functional5actorINSG_9compositeIJNSG_16operator_adaptorINS7_7greaterIvEEEENSH_INSG_8argumentILj0EEEEENSH_INSG_5valueIiEEEEEEEEENSF_15normal_iteratorINSD_10device_ptrIiEEEEllEEPlyS9_llNS7_10__identityEEEvT0_T1_T2_T3_T4_T6_)
        /*00b0*/ 	.word	0x00000026


	//----- nvinfo : EIATTR_FRAME_SIZE
	.align		4
.L_72:
        /*00b4*/ 	.byte	0x04, 0x11
        /*00b6*/ 	.short	(.L_74 - .L_73)
	.align		4
.L_73:
        /*00b8*/ 	.word	index@(_ZN3cub18CUB_300001_SM_10006detail6reduce28DeviceReduceSingleTileKernelINS2_10policy_hubIlyN4cuda3std3__44plusIlEEE10Policy1000EN6thrust24THRUST_300001_SM_1000_NS18transform_iteratorINSD_6detail10functional5actorINSG_9compositeIJNSG_16operator_adaptorINS7_7greaterIvEEEENSH_INSG_8argumentILj0EEEEENSH_INSG_5valueIiEEEEEEEEENSF_15normal_iteratorINSD_10device_ptrIiEEEEllEEPlyS9_llNS7_10__identityEEEvT0_T1_T2_T3_T4_T6_)
        /*00bc*/ 	.word	0x00000000


	//----- nvinfo : EIATTR_REGCOUNT
	.align		4
.L_74:
        /*00c0*/ 	.byte	0x04, 0x2f
        /*00c2*/ 	.short	(.L_76 - .L_75)
	.align		4
.L_75:
        /*00c4*/ 	.word	index@(_ZN3cub18CUB_300001_SM_10006detail6reduce18DeviceReduceKernelINS2_10policy_hubIlyN4cuda3std3__44plusIlEEE10Policy1000EN6thrust24THRUST_300001_SM_1000_NS18transform_iteratorINSD_6detail10functional5actorINSG_9compositeIJNSG_16operator_adaptorINS7_7greaterIvEEEENSH_INSG_8argumentILj0EEEEENSH_INSG_5valueIiEEEEEEEEENSF_15normal_iteratorINSD_10device_ptrIiEEEEllEEyS9_lNS7_10__identityEEEvT0_PT3_T1_NS0_13GridEvenShareIS14_EET2_T4_)
        /*00c8*/ 	.word	0x0000001e


	//----- nvinfo : EIATTR_FRAME_SIZE
	.align		4
.L_76:
        /*00cc*/ 	.byte	0x04, 0x11
        /*00ce*/ 	.short	(.L_78 - .L_77)
	.align		4
.L_77:
        /*00d0*/ 	.word	index@(_ZN3cub18CUB_300001_SM_10006detail6reduce18DeviceReduceKernelINS2_10policy_hubIlyN4cuda3std3__44plusIlEEE10Policy1000EN6thrust24THRUST_300001_SM_1000_NS18transform_iteratorINSD_6detail10functional5actorINSG_9compositeIJNSG_16operator_adaptorINS7_7greaterIvEEEENSH_INSG_8argumentILj0EEEEENSH_INSG_5valueIiEEEEEEEEENSF_15normal_iteratorINSD_10device_ptrIiEEEEllEEyS9_lNS7_10__identityEEEvT0_PT3_T1_NS0_13GridEvenShareIS14_EET2_T4_)
        /*00d4*/ 	.word	0x00000000


	//----- nvinfo : EIATTR_REGCOUNT
	.align		4
.L_78:
        /*00d8*/ 	.byte	0x04, 0x2f
        /*00da*/ 	.short	(.L_80 - .L_79)
	.align		4
.L_79:
        /*00dc*/ 	.word	index@(_ZN3cub18CUB_300001_SM_10006detail6reduce28DeviceReduceSingleTileKernelINS2_10policy_hubIlyN4cuda3std3__44plusIlEEE10Policy1000EPlSC_iS9_llNS7_10__identityEEEvT0_T1_T2_T3_T4_T6_)
        /*00e0*/ 	.word	0x00000030


	//----- nvinfo : EIATTR_FRAME_SIZE
	.align		4
.L_80:
        /*00e4*/ 	.byte	0x04, 0x11
        /*00e6*/ 	.short	(.L_82 - .L_81)
	.align		4
.L_81:
        /*00e8*/ 	.word	index@(_ZN3cub18CUB_300001_SM_10006detail6reduce28DeviceReduceSingleTileKernelINS2_10policy_hubIlyN4cuda3std3__44plusIlEEE10Policy1000EPlSC_iS9_llNS7_10__identityEEEvT0_T1_T2_T3_T4_T6_)
        /*00ec*/ 	.word	0x00000000


	//----- nvinfo : EIATTR_MIN_STACK_SIZE
	.align		4
.L_82:
        /*00f0*/ 	.byte	0x04, 0x12
        /*00f2*/ 	.short	(.L_84 - .L_83)
	.align		4
.L_83:
        /*00f4*/ 	.word	index@(_ZN3cub18CUB_300001_SM_10006detail6reduce28DeviceReduceSingleTileKernelINS2_10policy_hubIlyN4cuda3std3__44plusIlEEE10Policy1000EPlSC_iS9_llNS7_10__identityEEEvT0_T1_T2_T3_T4_T6_)
        /*00f8*/ 	.word	0x00000000


	//----- nvinfo : EIATTR_MIN_STACK_SIZE
	.align		4
.L_84:
        /*00fc*/ 	.byte	0x04, 0x12
        /*00fe*/ 	.short	(.L_86 - .L_85)
	.align		4
.L_85:
        /*0100*/ 	.word	index@(_ZN3cub18CUB_300001_SM_10006detail6reduce18DeviceReduceKernelINS2_10policy_hubIlyN4cuda3std3__44plusIlEEE10Policy1000EN6thrust24THRUST_300001_SM_1000_NS18transform_iteratorINSD_6detail10functional5actorINSG_9compositeIJNSG_16operator_adaptorINS7_7greaterIvEEEENSH_INSG_8argumentILj0EEEEENSH_INSG_5valueIiEEEEEEEEENSF_15normal_iteratorINSD_10device_ptrIiEEEEllEEyS9_lNS7_10__identityEEEvT0_PT3_T1_NS0_13GridEvenShareIS14_EET2_T4_)
        /*0104*/ 	.word	0x00000000


	//----- nvinfo : EIATTR_MIN_STACK_SIZE
	.align		4
.L_86:
        /*0108*/ 	.byte	0x04, 0x12
        /*010a*/ 	.short	(.L_88 - .L_87)
	.align		4
.L_87:
        /*010c*/ 	.word	index@(_ZN3cub18CUB_300001_SM_10006detail6reduce28DeviceReduceSingleTileKernelINS2_10policy_hubIlyN4cuda3std3__44plusIlEEE10Policy1000EN6thrust24THRUST_300001_SM_1000_NS18transform_iteratorINSD_6detail10functional5actorINSG_9compositeIJNSG_16operator_adaptorINS7_7greaterIvEEEENSH_INSG_8argumentILj0EEEEENSH_INSG_5valueIiEEEEEEEEENSF_15normal_iteratorINSD_10device_ptrIiEEEEllEEPlyS9_llNS7_10__identityEEEvT0_T1_T2_T3_T4_T6_)
        /*0110*/ 	.word	0x00000000


	//----- nvinfo : EIATTR_MIN_STACK_SIZE
	.align		4
.L_88:
        /*0114*/ 	.byte	0x04, 0x12
        /*0116*/ 	.short	(.L_90 - .L_89)
	.align		4
.L_89:
        /*0118*/ 	.word	index@(_ZN3cub18CUB_300001_SM_10006detail6reduce28DeviceReduceSingleTileKernelINS2_10policy_hubIljN4cuda3std3__44plusIlEEE10Policy1000EPlSC_iS9_llNS7_10__identityEEEvT0_T1_T2_T3_T4_T6_)
        /*011c*/ 	.word	0x00000000


	//----- nvinfo : EIATTR_MIN_STACK_SIZE
	.align		4
.L_90:
        /*0120*/ 	.byte	0x04, 0x12
        /*0122*/ 	.short	(.L_92 - .L_91)
	.align		4
.L_91:
        /*0124*/ 	.word	index@(_ZN3cub18CUB_300001_SM_10006detail6reduce18DeviceReduceKernelINS2_10policy_hubIljN4cuda3std3__44plusIlEEE10Policy1000EN6thrust24THRUST_300001_SM_1000_NS18transform_iteratorINSD_6detail10functional5actorINSG_9compositeIJNSG_16operator_adaptorINS7_7greaterIvEEEENSH_INSG_8argumentILj0EEEEENSH_INSG_5valueIiEEEEEEEEENSF_15normal_iteratorINSD_10device_ptrIiEEEEllEEjS9_lNS7_10__identityEEEvT0_PT3_T1_NS0_13GridEvenShareIS14_EET2_T4_)
        /*0128*/ 	.word	0x00000000


	//----- nvinfo : EIATTR_MIN_STACK_SIZE
	.align		4
.L_92:
        /*012c*/ 	.byte	0x04, 0x12
        /*012e*/ 	.short	(.L_94 - .L_93)
	.align		4
.L_93:
        /*0130*/ 	.word	index@(_ZN3cub18CUB_300001_SM_10006detail6reduce28DeviceReduceSingleTileKernelINS2_10policy_hubIljN4cuda3std3__44plusIlEEE10Policy1000EN6thrust24THRUST_300001_SM_1000_NS18transform_iteratorINSD_6detail10functional5actorINSG_9compositeIJNSG_16operator_adaptorINS7_7greaterIvEEEENSH_INSG_8argumentILj0EEEEENSH_INSG_5valueIiEEEEEEEEENSF_15normal_iteratorINSD_10device_ptrIiEEEEllEEPljS9_llNS7_10__identityEEEvT0_T1_T2_T3_T4_T6_)
        /*0134*/ 	.word	0x00000000


	//----- nvinfo : EIATTR_MIN_STACK_SIZE
	.align		4
.L_94:
        /*0138*/ 	.byte	0x04, 0x12
        /*013a*/ 	.short	(.L_96 - .L_95)
	.align		4
.L_95:
        /*013c*/ 	.word	index@(_ZN3cub18CUB_300001_SM_10006detail8for_each13static_kernelINS2_12policy_hub_t12policy_500_tEmN6thrust24THRUST_300001_SM_1000_NS8cuda_cub20__uninitialized_fill7functorINS7_10device_ptrIiEEiEEEEvT0_T1_)
        /*0140*/ 	.word	0x00000000


	//----- nvinfo : EIATTR_MIN_STACK_SIZE
	.align		4
.L_96:
        /*0144*/ 	.byte	0x04, 0x12
        /*0146*/ 	.short	(.L_98 - .L_97)
	.align		4
.L_97:
        /*0148*/ 	.word	index@(_ZN3cub18CUB_300001_SM_10006detail11EmptyKernelIvEEvv)
        /*014c*/ 	.word	0x00000000


	//----- nvinfo : EIATTR_MIN_STACK_SIZE
	.align		4
.L_98:
        /*0150*/ 	.byte	0x04, 0x12
        /*0152*/ 	.short	(.L_100 - .L_99)
	.align		4
.L_99:
        /*0154*/ 	.word	index@(_Z16initializeHealthiPiS_)
        /*0158*/ 	.word	0x00000000


	//----- nvinfo : EIATTR_MIN_STACK_SIZE
	.align		4
.L_100:
        /*015c*/ 	.byte	0x04, 0x12
        /*015e*/ 	.short	(.L_102 - .L_101)
	.align		4
.L_101:
        /*0160*/ 	.word	index@(_Z12simulateGameiiPiS_S_S_S_)
        /*0164*/ 	.word	0x00000000
.L_102:


//--------------------- .nv.compat                --------------------------
	.section	.nv.compat,"",@"SHT_CUDA_COMPAT_INFO"
	.align	4
        /*0000*/ 	.byte	0x02, 0x09, 0x00, 0x00, 0x02, 0x02, 0x01, 0x00, 0x02, 0x05, 0x05, 0x00, 0x03, 0x07, 0x01, 0x01
        /*0010*/ 	.byte	0x02, 0x03, 0x00, 0x00, 0x02, 0x06, 0x01, 0x00, 0x04, 0x0b, 0x08, 0x00, 0x09, 0x00, 0x00, 0x00
        /*0020*/ 	.byte	0x00, 0x00, 0x00, 0x00


//--------------------- .nv.info._ZN3cub18CUB_300001_SM_10006detail6reduce28DeviceReduceSingleTileKernelINS2_10policy_hubIlyN4cuda3std3__44plusIlEEE10Policy1000EPlSC_iS9_llNS7_10__identityEEEvT0_T1_T2_T3_T4_T6_ --------------------------
	.section	.nv.info._ZN3cub18CUB_300001_SM_10006detail6reduce28DeviceReduceSingleTileKernelINS2_10policy_hubIlyN4cuda3std3__44plusIlEEE10Policy1000EPlSC_iS9_llNS7_10__identityEEEvT0_T1_T2_T3_T4_T6_,"",@"SHT_CUDA_INFO"
	.sectionflags	@""
	.align	4


	//----- nvinfo : EIATTR_CUDA_API_VERSION
	.align		4
        /*0000*/ 	.byte	0x04, 0x37
        /*0002*/ 	.short	(.L_104 - .L_103)
.L_103:
        /*0004*/ 	.word	0x00000082


	//----- nvinfo : EIATTR_KPARAM_INFO
	.align		4
.L_104:
        /*0008*/ 	.byte	0x04, 0x17
        /*000a*/ 	.short	(.L_106 - .L_105)
.L_105:
        /*000c*/ 	.word	0x00000000
        /*0010*/ 	.short	0x0005
        /*0012*/ 	.short	0x0020
        /*0014*/ 	.byte	0x00, 0xf0, 0x05, 0x00


	//----- nvinfo : EIATTR_KPARAM_INFO
	.align		4
.L_106:
        /*0018*/ 	.byte	0x04, 0x17
        /*001a*/ 	.short	(.L_108 - .L_107)
.L_107:
        /*001c*/ 	.word	0x00000000
        /*0020*/ 	.short	0x0004
        /*0022*/ 	.short	0x0018
        /*0024*/ 	.byte	0x00, 0xf0, 0x21, 0x00


	//----- nvinfo : EIATTR_KPARAM_INFO
	.align		4
.L_108:
        /*0028*/ 	.byte	0x04, 0x17
        /*002a*/ 	.short	(.L_110 - .L_109)
.L_109:
        /*002c*/ 	.word	0x00000000
        /*0030*/ 	.short	0x0003
        /*0032*/ 	.short	0x0014
        /*0034*/ 	.byte	0x00, 0xf0, 0x05, 0x00


	//----- nvinfo : EIATTR_KPARAM_INFO
	.align		4
.L_110:
        /*0038*/ 	.byte	0x04, 0x17
        /*003a*/ 	.short	(.L_112 - .L_111)
.L_111:
        /*003c*/ 	.word	0x00000000
        /*0040*/ 	.short	0x0002
        /*0042*/ 	.short	0x0010
        /*0044*/ 	.byte	0x00, 0xf0, 0x11, 0x00


	//----- nvinfo : EIATTR_KPARAM_INFO
	.align		4
.L_112:
        /*0048*/ 	.byte	0x04, 0x17
        /*004a*/ 	.short	(.L_114 - .L_113)
.L_113:
        /*004c*/ 	.word	0x00000000
        /*0050*/ 	.short	0x0001
        /*0052*/ 	.short	0x0008
        /*0054*/ 	.byte	0x00, 0xf5, 0x21, 0x00


	//----- nvinfo : EIATTR_KPARAM_INFO
	.align		4
.L_114:
        /*0058*/ 	.byte	0x04, 0x17
        /*005a*/ 	.short	(.L_116 - .L_115)
.L_115:
        /*005c*/ 	.word	0x00000000
        /*0060*/ 	.short	0x0000
        /*0062*/ 	.short	0x0000
        /*0064*/ 	.byte	0x00, 0xf5, 0x21, 0x00


	//----- nvinfo : EIATTR_SPARSE_MMA_MASK
	.align		4
.L_116:
        /*0068*/ 	.byte	0x03, 0x50
        /*006a*/ 	.short	0x0000


	//----- nvinfo : EIATTR_MAXREG_COUNT
	.align		4
        /*006c*/ 	.byte	0x03, 0x1b
        /*006e*/ 	.short	0x0080


	//----- nvinfo : EIATTR_NUM_BARRIERS
	.align		4
        /*0070*/ 	.byte	0x02, 0x4c
        /*0072*/ 	.byte	0x01
	.zero		1


	//----- nvinfo : EIATTR_MERCURY_ISA_VERSION
	.align		4
        /*0074*/ 	.byte	0x03, 0x5f
        /*0076*/ 	.short	0x0101


	//----- nvinfo : EIATTR_COOP_GROUP_MASK_REGIDS
	.align		4
        /*0078*/ 	.byte	0x04, 0x29
        /*007a*/ 	.short	(.L_118 - .L_117)


	//   ....[0]....
.L_117:
        /*007c*/ 	.word	0xffffffff


	//   ....[1]....
        /*0080*/ 	.word	0xffffffff


	//   ....[2]....
        /*0084*/ 	.word	0xffffffff


	//   ....[3]....
        /*0088*/ 	.word	0xffffffff


	//   ....[4]....
        /*008c*/ 	.word	0xffffffff


	//   ....[5]....
        /*0090*/ 	.word	0xffffffff


	//   ....[6]....
        /*0094*/ 	.word	0xffffffff


	//   ....[7]....
        /*0098*/ 	.word	0xffffffff


	//   ....[8]....
        /*009c*/ 	.word	0xffffffff


	//   ....[9]....
        /*00a0*/ 	.word	0xffffffff


	//   ....[10]....
        /*00a4*/ 	.word	0xffffffff


	//   ....[11]....
        /*00a8*/ 	.word	0xffffffff


	//   ....[12]....
        /*00ac*/ 	.word	0xffffffff


	//   ....[13]....
        /*00b0*/ 	.word	0xffffffff


	//   ....[14]....
        /*00b4*/ 	.word	0xffffffff


	//   ....[15]....
        /*00b8*/ 	.word	0xffffffff


	//   ....[16]....
        /*00bc*/ 	.word	0xffffffff


	//   ....[17]....
        /*00c0*/ 	.word	0xffffffff


	//   ....[18]....
        /*00c4*/ 	.word	0xffffffff


	//   ....[19]....
        /*00c8*/ 	.word	0xffffffff


	//   ....[20]....
        /*00cc*/ 	.word	0xffffffff


	//   ....[21]....
        /*00d0*/ 	.word	0xffffffff


	//   ....[22]....
        /*00d4*/ 	.word	0xffffffff


	//   ....[23]....
        /*00d8*/ 	.word	0xffffffff


	//   ....[24]....
        /*00dc*/ 	.word	0xffffffff


	//   ....[25]....
        /*00e0*/ 	.word	0xffffffff


	//   ....[26]....
        /*00e4*/ 	.word	0xffffffff


	//   ....[27]....
        /*00e8*/ 	.word	0xffffffff


	//   ....[28]....
        /*00ec*/ 	.word	0xffffffff


	//   ....[29]....
        /*00f0*/ 	.word	0xffffffff


	//----- nvinfo : EIATTR_COOP_GROUP_INSTR_OFFSETS
	.align		4
.L_118:
        /*00f4*/ 	.byte	0x04, 0x28
        /*00f6*/ 	.short	(.L_120 - .L_119)


	//   ....[0]....
.L_119:
        /*00f8*/ 	.word	0x00000970


	//   ....[1]....
        /*00fc*/ 	.word	0x00000980


	//   ....[2]....
        /*0100*/ 	.word	0x000009e0


	//   ....[3]....
        /*0104*/ 	.word	0x00000a00


	//   ....[4]....
        /*0108*/ 	.word	0x00000a50


	//   ....[5]....
        /*010c*/ 	.word	0x00000a70


	//   ....[6]....
        /*0110*/ 	.word	0x00000ab0


	//   ....[7]....
        /*0114*/ 	.word	0x00000af0


	//   ....[8]....
        /*0118*/ 	.word	0x00000b40


	//   ....[9]....
        /*011c*/ 	.word	0x00000b80


	//   ....[10]....
        /*0120*/ 	.word	0x00000e80


	//   ....[11]....
        /*0124*/ 	.word	0x00000e90


	//   ....[12]....
        /*0128*/ 	.word	0x00000f10


	//   ....[13]....
        /*012c*/ 	.word	0x00000f30


	//   ....[14]....
        /*0130*/ 	.word	0x00000f70


	//   ....[15]....
        /*0134*/ 	.word	0x00000fb0


	//   ....[16]....
        /*0138*/ 	.word	0x00001010


	//   ....[17]....
        /*013c*/ 	.word	0x00001040


	//   ....[18]....
        /*0140*/ 	.word	0x00001080


	//   ....[19]....
        /*0144*/ 	.word	0x000010c0


	//   ....[20]....
        /*0148*/ 	.word	0x000021b0


	//   ....[21]....
        /*014c*/ 	.word	0x000021c0


	//   ....[22]....
        /*0150*/ 	.word	0x00002240


	//   ....[23]....
        /*0154*/ 	.word	0x00002250


	//   ....[24]....
        /*0158*/ 	.word	0x000022b0


	//   ....[25]....
        /*015c*/ 	.word	0x000022d0


	//   ....[26]....
        /*0160*/ 	.word	0x00002310


	//   ....[27]....
        /*0164*/ 	.word	0x00002340


	//   ....[28]....
        /*0168*/ 	.word	0x00002380


	//   ....[29]....
        /*016c*/ 	.word	0x000023e0


	//----- nvinfo : EIATTR_VRC_CTA_INIT_COUNT
	.align		4
.L_120:
        /*0170*/ 	.byte	0x02, 0x4a
	.zero		1
	.zero		1


	//----- nvinfo : EIATTR_EXIT_INSTR_OFFSETS
	.align		4
        /*0174*/ 	.byte	0x04, 0x1c
        /*0176*/ 	.short	(.L_122 - .L_121)


	//   ....[0]....
.L_121:
        /*0178*/ 	.word	0x00000080


	//   ....[1]....
        /*017c*/ 	.word	0x000000c0


	//   ....[2]....
        /*0180*/ 	.word	0x00002650


	//   ....[3]....
        /*0184*/ 	.word	0x000026b0


	//----- nvinfo : EIATTR_MAX_THREADS
	.align		4
.L_122:
        /*0188*/ 	.byte	0x04, 0x05
        /*018a*/ 	.short	(.L_124 - .L_123)
.L_123:
        /*018c*/ 	.word	0x00000200
        /*0190*/ 	.word	0x00000001
        /*0194*/ 	.word	0x00000001


	//----- nvinfo : EIATTR_CRS_STACK_SIZE
	.align		4
.L_124:
        /*0198*/ 	.byte	0x04, 0x1e
        /*019a*/ 	.short	(.L_126 - .L_125)
.L_125:
        /*019c*/ 	.word	0x00000000


	//----- nvinfo : EIATTR_CBANK_PARAM_SIZE
	.align		4
.L_126:
        /*01a0*/ 	.byte	0x03, 0x19
        /*01a2*/ 	.short	0x0021


	//----- nvinfo : EIATTR_PARAM_CBANK
	.align		4
        /*01a4*/ 	.byte	0x04, 0x0a
        /*01a6*/ 	.short	(.L_128 - .L_127)
	.align		4
.L_127:
        /*01a8*/ 	.word	index@(.nv.constant0._ZN3cub18CUB_300001_SM_10006detail6reduce28DeviceReduceSingleTileKernelINS2_10policy_hubIlyN4cuda3std3__44plusIlEEE10Policy1000EPlSC_iS9_llNS7_10__identityEEEvT0_T1_T2_T3_T4_T6_)
        /*01ac*/ 	.short	0x0380
        /*01ae*/ 	.short	0x0021


	//----- nvinfo : EIATTR_SW_WAR
	.align		4
.L_128:
        /*01b0*/ 	.byte	0x04, 0x36
        /*01b2*/ 	.short	(.L_130 - .L_129)
.L_129:
        /*01b4*/ 	.word	0x00000008
.L_130:


//--------------------- .nv.info._ZN3cub18CUB_300001_SM_10006detail6reduce18DeviceReduceKernelINS2_10policy_hubIlyN4cuda3std3__44plusIlEEE10Policy1000EN6thrust24THRUST_300001_SM_1000_NS18transform_iteratorINSD_6detail10functional5actorINSG_9compositeIJNSG_16operator_adaptorINS7_7greaterIvEEEENSH_INSG_8argumentILj0EEEEENSH_INSG_5valueIiEEEEEEEEENSF_15normal_iteratorINSD_10device_ptrIiEEEEllEEyS9_lNS7_10__identityEEEvT0_PT3_T1_NS0_13GridEvenShareIS14_EET2_T4_ --------------------------
	.section	.nv.info._ZN3cub18CUB_300001_SM_10006detail6reduce18DeviceReduceKernelINS2_10policy_hubIlyN4cuda3std3__44plusIlEEE10Policy1000EN6thrust24THRUST_300001_SM_1000_NS18transform_iteratorINSD_6detail10functional5actorINSG_9compositeIJNSG_16operator_adaptorINS7_7greaterIvEEEENSH_INSG_8argumentILj0EEEEENSH_INSG_5valueIiEEEEEEEEENSF_15normal_iteratorINSD_10device_ptrIiEEEEllEEyS9_lNS7_10__identityEEEvT0_PT3_T1_NS0_13GridEvenShareIS14_EET2_T4_,"",@"SHT_CUDA_INFO"
	.sectionflags	@""
	.align	4


	//----- nvinfo : EIATTR_CUDA_API_VERSION
	.align		4
        /*0000*/ 	.byte	0x04, 0x37
        /*0002*/ 	.short	(.L_132 - .L_131)
.L_131:
        /*0004*/ 	.word	0x00000082


	//----- nvinfo : EIATTR_KPARAM_INFO
	.align		4
.L_132:
        /*0008*/ 	.byte	0x04, 0x17
        /*000a*/ 	.short	(.L_134 - .L_133)
.L_133:
        /*000c*/ 	.word	0x00000000
        /*0010*/ 	.short	0x0005
        /*0012*/ 	.short	0x0069
        /*0014*/ 	.byte	0x00, 0xf0, 0x05, 0x00


	//----- nvinfo : EIATTR_KPARAM_INFO
	.align		4
.L_134:
        /*0018*/ 	.byte	0x04, 0x17
        /*001a*/ 	.short	(.L_136 - .L_135)
.L_135:
        /*001c*/ 	.word	0x00000000
        /*0020*/ 	.short	0x0004
        /*0022*/ 	.short	0x0068
        /*0024*/ 	.byte	0x00, 0xf0, 0x05, 0x00


	//----- nvinfo : EIATTR_KPARAM_INFO
	.align		4
.L_136:
        /*0028*/ 	.byte	0x04, 0x17
        /*002a*/ 	.short	(.L_138 - .L_137)
.L_137:
        /*002c*/ 	.word	0x00000000
        /*0030*/ 	.short	0x0003
        /*0032*/ 	.short	0x0020
        /*0034*/ 	.byte	0x00, 0xf0, 0x21, 0x01


	//----- nvinfo : EIATTR_KPARAM_INFO
	.align		4
.L_138:
        /*0038*/ 	.byte	0x04, 0x17
        /*003a*/ 	.short	(.L_140 - .L_139)
.L_139:
        /*003c*/ 	.word	0x00000000
        /*0040*/ 	.short	0x0002
        /*0042*/ 	.short	0x0018
        /*0044*/ 	.byte	0x00, 0xf0, 0x21, 0x00


	//----- nvinfo : EIATTR_KPARAM_INFO
	.align		4
.L_140:
        /*0048*/ 	.byte	0x04, 0x17
        /*004a*/ 	.short	(.L_142 - .L_141)
.L_141:
        /*004c*/ 	.word	0x00000000
        /*0050*/ 	.short	0x0001
        /*0052*/ 	.short	0x0010
        /*0054*/ 	.byte	0x00, 0xf5, 0x21, 0x00


	//----- nvinfo : EIATTR_KPARAM_INFO
	.align		4
.L_142:
        /*0058*/ 	.byte	0x04, 0x17
        /*005a*/ 	.short	(.L_144 - .L_143)
.L_143:
        /*005c*/ 	.word	0x00000000
        /*0060*/ 	.short	0x0000
        /*0062*/ 	.short	0x0000
        /*0064*/ 	.byte	0x00, 0xf0, 0x41, 0x00


	//----- nvinfo : EIATTR_SPARSE_MMA_MASK
	.align		4
.L_144:
        /*0068*/ 	.byte	0x03, 0x50
        /*006a*/ 	.short	0x0000


	//----- nvinfo : EIATTR_MAXREG_COUNT
	.align		4
        /*006c*/ 	.byte	0x03, 0x1b
        /*006e*/ 	.short	0x0080


	//----- nvinfo : EIATTR_NUM_BARRIERS
	.align		4
        /*0070*/ 	.byte	0x02, 0x4c
        /*0072*/ 	.byte	0x01
	.zero		1


	//----- nvinfo : EIATTR_MERCURY_ISA_VERSION
	.align		4
        /*0074*/ 	.byte	0x03, 0x5f
        /*0076*/ 	.short	0x0101


	//----- nvinfo : EIATTR_COOP_GROUP_MASK_REGIDS
	.align		4
        /*0078*/ 	.byte	0x04, 0x29
        /*007a*/ 	.short	(.L_146 - .L_145)


	//   ....[0]....
.L_145:
        /*007c*/ 	.word	0xffffffff


	//   ....[1]....
        /*0080*/ 	.word	0xffffffff


	//   ....[2]....
        /*0084*/ 	.word	0xffffffff


	//   ....[3]....
        /*0088*/ 	.word	0xffffffff


	//   ....[4]....
        /*008c*/ 	.word	0xffffffff


	//   ....[5]....
        /*0090*/ 	.word	0xffffffff


	//   ....[6]....
        /*0094*/ 	.word	0xffffffff


	//   ....[7]....
        /*0098*/ 	.word	0xffffffff


	//   ....[8]....
        /*009c*/ 	.word	0xffffffff


	//   ....[9]....
        /*00a0*/ 	.word	0xffffffff


	//   ....[10]....
        /*00a4*/ 	.word	0xffffffff


	//   ....[11]....
        /*00a8*/ 	.word	0xffffffff


	//   ....[12]....
        /*00ac*/ 	.word	0xffffffff


	//   ....[13]....
        /*00b0*/ 	.word	0xffffffff


	//   ....[14]....
        /*00b4*/ 	.word	0xffffffff


	//   ....[15]....
        /*00b8*/ 	.word	0xffffffff


	//   ....[16]....
        /*00bc*/ 	.word	0xffffffff


	//   ....[17]....
        /*00c0*/ 	.word	0xffffffff


	//   ....[18]....
        /*00c4*/ 	.word	0xffffffff


	//   ....[19]....
        /*00c8*/ 	.word	0xffffffff


	//   ....[20]....
        /*00cc*/ 	.word	0xffffffff


	//   ....[21]....
        /*00d0*/ 	.word	0xffffffff


	//   ....[22]....
        /*00d4*/ 	.word	0xffffffff


	//   ....[23]....
        /*00d8*/ 	.word	0xffffffff


	//   ....[24]....
        /*00dc*/ 	.word	0xffffffff


	//   ....[25]....
        /*00e0*/ 	.word	0xffffffff


	//   ....[26]....
        /*00e4*/ 	.word	0xffffffff


	//   ....[27]....
        /*00e8*/ 	.word	0xffffffff


	//   ....[28]....
        /*00ec*/ 	.word	0xffffffff


	//   ....[29]....
        /*00f0*/ 	.word	0xffffffff


	//----- nvinfo : EIATTR_COOP_GROUP_INSTR_OFFSETS
	.align		4
.L_146:
        /*00f4*/ 	.byte	0x04, 0x28
        /*00f6*/ 	.short	(.L_148 - .L_147)


	//   ....[0]....
.L_147:
        /*00f8*/ 	.word	0x00000de0


	//   ....[1]....
        /*00fc*/ 	.word	0x00000df0


	//   ....[2]....
        /*0100*/ 	.word	0x00000e50


	//   ....[3]....
        /*0104*/ 	.word	0x00000e70


	//   ....[4]....
        /*0108*/ 	.word	0x00000ec0


	//   ....[5]....
        /*010c*/ 	.word	0x00000ee0


	//   ....[6]....
        /*0110*/ 	.word	0x00000f20


	//   ....[7]....
        /*0114*/ 	.word	0x00000f60


	//   ....[8]....
        /*0118*/ 	.word	0x00000fd0


	//   ....[9]....
        /*011c*/ 	.word	0x00001000


	//   ....[10]....
        /*0120*/ 	.word	0x00001300


	//   ....[11]....
        /*0124*/ 	.word	0x00001310


	//   ....[12]....
        /*0128*/ 	.word	0x00001390


	//   ....[13]....
        /*012c*/ 	.word	0x000013b0


	//   ....[14]....
        /*0130*/ 	.word	0x00001400


	//   ....[15]....
        /*0134*/ 	.word	0x00001460


	//   ....[16]....
        /*0138*/ 	.word	0x000014a0


	//   ....[17]....
        /*013c*/ 	.word	0x000014d0


	//   ....[18]....
        /*0140*/ 	.word	0x00001520


	//   ....[19]....
        /*0144*/ 	.word	0x00001580


	//   ....[20]....
        /*0148*/ 	.word	0x00002e00


	//   ....[21]....
        /*014c*/ 	.word	0x00002e10


	//   ....[22]....
        /*0150*/ 	.word	0x00002e90


	//   ....[23]....
        /*0154*/ 	.word	0x00002ea0


	//   ....[24]....
        /*0158*/ 	.word	0x00002f00


	//   ....[25]....
        /*015c*/ 	.word	0x00002f30


	//   ....[26]....
        /*0160*/ 	.word	0x00002f80


	//   ....[27]....
        /*0164*/ 	.word	0x00002fb0


	//   ....[28]....
        /*0168*/ 	.word	0x00003000


	//   ....[29]....
        /*016c*/ 	.word	0x00003050


	//----- nvinfo : EIATTR_VRC_CTA_INIT_COUNT
	.align		4
.L_148:
        /*0170*/ 	.byte	0x02, 0x4a
	.zero		1
	.zero		1


	//----- nvinfo : EIATTR_EXIT_INSTR_OFFSETS
	.align		4
        /*0174*/ 	.byte	0x04, 0x1c
        /*0176*/ 	.short	(.L_150 - .L_149)


	//   ....[0]....
.L_149:
        /*0178*/ 	.word	0x000032b0


	//   ....[1]....
        /*017c*/ 	.word	0x00003320


	//----- nvinfo : EIATTR_MAX_THREADS
	.align		4
.L_150:
        /*0180*/ 	.byte	0x04, 0x05
        /*0182*/ 	.short	(.L_152 - .L_151)
.L_151:
        /*0184*/ 	.word	0x00000200
        /*0188*/ 	.word	0x00000001
        /*018c*/ 	.word	0x00000001


	//----- nvinfo : EIATTR_CRS_STACK_SIZE
	.align		4
.L_152:
        /*0190*/ 	.byte	0x04, 0x1e
        /*0192*/ 	.short	(.L_154 - .L_153)
.L_153:
        /*0194*/ 	.word	0x00000000


	//----- nvinfo : EIATTR_CBANK_PARAM_SIZE
	.align		4
.L_154:
        /*0198*/ 	.byte	0x03, 0x19
        /*019a*/ 	.short	0x006a


	//----- nvinfo : EIATTR_PARAM_CBANK
	.align		4
        /*019c*/ 	.byte	0x04, 0x0a
        /*019e*/ 	.short	(.L_156 - .L_155)
	.align		4
.L_155:
        /*01a0*/ 	.word	index@(.nv.constant0._ZN3cub18CUB_300001_SM_10006detail6reduce18DeviceReduceKernelINS2_10policy_hubIlyN4cuda3std3__44plusIlEEE10Policy1000EN6thrust24THRUST_300001_SM_1000_NS18transform_iteratorINSD_6detail10functional5actorINSG_9compositeIJNSG_16operator_adaptorINS7_7greaterIvEEEENSH_INSG_8argumentILj0EEEEENSH_INSG_5valueIiEEEEEEEEENSF_15normal_iteratorINSD_10device_ptrIiEEEEllEEyS9_lNS7_10__identityEEEvT0_PT3_T1_NS0_13GridEvenShareIS14_EET2_T4_)
        /*01a4*/ 	.short	0x0380
        /*01a6*/ 	.short	0x006a


	//----- nvinfo : EIATTR_SW_WAR
	.align		4
.L_156:
        /*01a8*/ 	.byte	0x04, 0x36
        /*01aa*/ 	.short	(.L_158 - .L_157)
.L_157:
        /*01ac*/ 	.word	0x00000008
.L_158:


//--------------------- .nv.info._ZN3cub18CUB_300001_SM_10006detail6reduce28DeviceReduceSingleTileKernelINS2_10policy_hubIlyN4cuda3std3__44plusIlEEE10Policy1000EN6thrust24THRUST_300001_SM_1000_NS18transform_iteratorINSD_6detail10functional5actorINSG_9compositeIJNSG_16operator_adaptorINS7_7greaterIvEEEENSH_INSG_8argumentILj0EEEEENSH_INSG_5valueIiEEEEEEEEENSF_15normal_iteratorINSD_10device_ptrIiEEEEllEEPlyS9_llNS7_10__identityEEEvT0_T1_T2_T3_T4_T6_ --------------------------
	.section	.nv.info._ZN3cub18CUB_300001_SM_10006detail6reduce28DeviceReduceSingleTileKernelINS2_10policy_hubIlyN4cuda3std3__44plusIlEEE10Policy1000EN6thrust24THRUST_300001_SM_1000_NS18transform_iteratorINSD_6detail10functional5actorINSG_9compositeIJNSG_16operator_adaptorINS7_7greaterIvEEEENSH_INSG_8argumentILj0EEEEENSH_INSG_5valueIiEEEEEEEEENSF_15normal_iteratorINSD_10device_ptrIiEEEEllEEPlyS9_llNS7_10__identityEEEvT0_T1_T2_T3_T4_T6_,"",@"SHT_CUDA_INFO"
	.sectionflags	@""
	.align	4


	//----- nvinfo : EIATTR_CUDA_API_VERSION
	.align		4
        /*0000*/ 	.byte	0x04, 0x37
        /*0002*/ 	.short	(.L_160 - .L_159)
.L_159:
        /*0004*/ 	.word	0x00000082


	//----- nvinfo : EIATTR_KPARAM_INFO
	.align		4
.L_160:
        /*0008*/ 	.byte	0x04, 0x17
        /*000a*/ 	.short	(.L_162 - .L_161)
.L_161:
        /*000c*/ 	.word	0x00000000
        /*0010*/ 	.short	0x0005
        /*0012*/ 	.short	0x0030
        /*0014*/ 	.byte	0x00, 0xf0, 0x05, 0x00


	//----- nvinfo : EIATTR_KPARAM_INFO
	.align		4
.L_162:
        /*0018*/ 	.byte	0x04, 0x17
        /*001a*/ 	.short	(.L_164 - .L_163)
.L_163:
        /*001c*/ 	.word	0x00000000
        /*0020*/ 	.short	0x0004
        /*0022*/ 	.short	0x0028
        /*0024*/ 	.byte	0x00, 0xf0, 0x21, 0x00


	//----- nvinfo : EIATTR_KPARAM_INFO
	.align		4
.L_164:
        /*0028*/ 	.byte	0x04, 0x17
        /*002a*/ 	.short	(.L_166 - .L_165)
.L_165:
        /*002c*/ 	.word	0x00000000
        /*0030*/ 	.short	0x0003
        /*0032*/ 	.short	0x0020
        /*0034*/ 	.byte	0x00, 0xf0, 0x05, 0x00


	//----- nvinfo : EIATTR_KPARAM_INFO
	.align		4
.L_166:
        /*0038*/ 	.byte	0x04, 0x17
        /*003a*/ 	.short	(.L_168 - .L_167)
.L_167:
        /*003c*/ 	.word	0x00000000
        /*0040*/ 	.short	0x0002
        /*0042*/ 	.short	0x0018
        /*0044*/ 	.byte	0x00, 0xf0, 0x21, 0x00


	//----- nvinfo : EIATTR_KPARAM_INFO
	.align		4
.L_168:
        /*0048*/ 	.byte	0x04, 0x17
        /*004a*/ 	.short	(.L_170 - .L_169)
.L_169:
        /*004c*/ 	.word	0x00000000
        /*0050*/ 	.short	0x0001
        /*0052*/ 	.short	0x0010
        /*0054*/ 	.byte	0x00, 0xf5, 0x21, 0x00


	//----- nvinfo : EIATTR_KPARAM_INFO
	.align		4
.L_170:
        /*0058*/ 	.byte	0x04, 0x17
        /*005a*/ 	.short	(.L_172 - .L_171)
.L_171:
        /*005c*/ 	.word	0x00000000
        /*0060*/ 	.short	0x0000
        /*0062*/ 	.short	0x0000
        /*0064*/ 	.byte	0x00, 0xf0, 0x41, 0x00


	//----- nvinfo : EIATTR_SPARSE_MMA_MASK
	.align		4
.L_172:
        /*0068*/ 	.byte	0x03, 0x50
        /*006a*/ 	.short	0x0000


	//----- nvinfo : EIATTR_MAXREG_COUNT
	.align		4
        /*006c*/ 	.byte	0x03, 0x1b
        /*006e*/ 	.short	0x0080


	//----- nvinfo : EIATTR_NUM_BARRIERS
	.align		4
        /*0070*/ 	.byte	0x02, 0x4c
        /*0072*/ 	.byte	0x01
	.zero		1


	//----- nvinfo : EIATTR_MERCURY_ISA_VERSION
	.align		4
        /*0074*/ 	.byte	0x03, 0x5f
        /*0076*/ 	.short	0x0101


	//----- nvinfo : EIATTR_COOP_GROUP_MASK_REGIDS
	.align		4
        /*0078*/ 	.byte	0x04, 0x29
        /*007a*/ 	.short	(.L_174 - .L_173)


	//   ....[0]....
.L_173:
        /*007c*/ 	.word	0xffffffff


	//   ....[1]....
        /*0080*/ 	.word	0xffffffff


	//   ....[2]....
        /*0084*/ 	.word	0xffffffff


	//   ....[3]....
        /*0088*/ 	.word	0xffffffff


	//   ....[4]....
        /*008c*/ 	.word	0xffffffff


	//   ....[5]....
        /*0090*/ 	.word	0xffffffff


	//   ....[6]....
        /*0094*/ 	.word	0xffffffff


	//   ....[7]....
        /*0098*/ 	.word	0xffffffff


	//   ....[8]....
        /*009c*/ 	.word	0xffffffff


	//   ....[9]....
        /*00a0*/ 	.word	0xffffffff


	//   ....[10]....
        /*00a4*/ 	.word	0xffffffff


	//   ....[11]....
        /*00a8*/ 	.word	0xffffffff


	//   ....[12]....
        /*00ac*/ 	.word	0xffffffff


	//   ....[13]....
        /*00b0*/ 	.word	0xffffffff


	//   ....[14]....
        /*00b4*/ 	.word	0xffffffff


	//   ....[15]....
        /*00b8*/ 	.word	0xffffffff


	//   ....[16]....
        /*00bc*/ 	.word	0xffffffff


	//   ....[17]....
        /*00c0*/ 	.word	0xffffffff


	//   ....[18]....
        /*00c4*/ 	.word	0xffffffff


	//   ....[19]....
        /*00c8*/ 	.word	0xffffffff


	//   ....[20]....
        /*00cc*/ 	.word	0xffffffff


	//   ....[21]....
        /*00d0*/ 	.word	0xffffffff


	//   ....[22]....
        /*00d4*/ 	.word	0xffffffff


	//   ....[23]....
        /*00d8*/ 	.word	0xffffffff


	//   ....[24]....
        /*00dc*/ 	.word	0xffffffff


	//   ....[25]....
        /*00e0*/ 	.word	0xffffffff


	//   ....[26]....
        /*00e4*/ 	.word	0xffffffff


	//   ....[27]....
        /*00e8*/ 	.word	0xffffffff


	//   ....[28]....
        /*00ec*/ 	.word	0xffffffff


	//   ....[29]....
        /*00f0*/ 	.word	0xffffffff


	//----- nvinfo : EIATTR_COOP_GROUP_INSTR_OFFSETS
	.align		4
.L_174:
        /*00f4*/ 	.byte	0x04, 0x28
        /*00f6*/ 	.short	(.L_176 - .L_175)


	//   ....[0]....
.L_175:
        /*00f8*/ 	.word	0x00000d50


	//   ....[1]....
        /*00fc*/ 	.word	0x00000d60


	//   ....[2]....
        /*0100*/ 	.word	0x00000dc0


	//   ....[3]....
        /*0104*/ 	.word	0x00000de0


	//   ....[4]....
        /*0108*/ 	.word	0x00000e30


	//   ....[5]....
        /*010c*/ 	.word	0x00000e50


	//   ....[6]....
        /*0110*/ 	.word	0x00000e90


	//   ....[7]....
        /*0114*/ 	.word	0x00000ed0


	//   ....[8]....
        /*0118*/ 	.word	0x00000f20


	//   ....[9]....
        /*011c*/ 	.word	0x00000f60


	//   ....[10]....
        /*0120*/ 	.word	0x00001260


	//   ....[11]....
        /*0124*/ 	.word	0x00001270


	//   ....[12]....
        /*0128*/ 	.word	0x000012f0


	//   ....[13]....
        /*012c*/ 	.word	0x00001310


	//   ....[14]....
        /*0130*/ 	.word	0x00001360


	//   ....[15]....
        /*0134*/ 	.word	0x000013c0


	//   ....[16]....
        /*0138*/ 	.word	0x00001400


	//   ....[17]....
        /*013c*/ 	.word	0x00001430


	//   ....[18]....
        /*0140*/ 	.word	0x00001480


	//   ....[19]....
        /*0144*/ 	.word	0x000014e0


	//   ....[20]....
        /*0148*/ 	.word	0x00002c10


	//   ....[21]....
        /*014c*/ 	.word	0x00002c20


	//   ....[22]....
        /*0150*/ 	.word	0x00002ca0


	//   ....[23]....
        /*0154*/ 	.word	0x00002cb0


	//   ....[24]....
        /*0158*/ 	.word	0x00002d10


	//   ....[25]....
        /*015c*/ 	.word	0x00002d30


	//   ....[26]....
        /*0160*/ 	.word	0x00002d70


	//   ....[27]....
        /*0164*/ 	.word	0x00002da0


	//   ....[28]....
        /*0168*/ 	.word	0x00002df0


	//   ....[29]....
        /*016c*/ 	.word	0x00002e40


	//----- nvinfo : EIATTR_VRC_CTA_INIT_COUNT
	.align		4
.L_176:
        /*0170*/ 	.byte	0x02, 0x4a
	.zero		1
	.zero		1


	//----- nvinfo : EIATTR_EXIT_INSTR_OFFSETS
	.align		4
        /*0174*/ 	.byte	0x04, 0x1c
        /*0176*/ 	.short	(.L_178 - .L_177)


	//   ....[0]....
.L_177:
        /*0178*/ 	.word	0x000000a0


	//   ....[1]....
        /*017c*/ 	.word	0x000000e0


	//   ....[2]....
        /*0180*/ 	.word	0x000030a0


	//   ....[3]....
        /*0184*/ 	.word	0x00003100


	//----- nvinfo : EIATTR_MAX_THREADS
	.align		4
.L_178:
        /*0188*/ 	.byte	0x04, 0x05
        /*018a*/ 	.short	(.L_180 - .L_179)
.L_179:
        /*018c*/ 	.word	0x00000200
        /*0190*/ 	.word	0x00000001
        /*0194*/ 	.word	0x00000001


	//----- nvinfo : EIATTR_CRS_STACK_SIZE
	.align		4
.L_180:
        /*0198*/ 	.byte	0x04, 0x1e
        /*019a*/ 	.short	(.L_182 - .L_181)
.L_181:
        /*019c*/ 	.word	0x00000000


	//----- nvinfo : EIATTR_CBANK_PARAM_SIZE
	.align		4
.L_182:
        /*01a0*/ 	.byte	0x03, 0x19
        /*01a2*/ 	.short	0x0031


	//----- nvinfo : EIATTR_PARAM_CBANK
	.align		4
        /*01a4*/ 	.byte	0x04, 0x0a
        /*01a6*/ 	.short	(.L_184 - .L_183)
	.align		4
.L_183:
        /*01a8*/ 	.word	index@(.nv.constant0._ZN3cub18CUB_300001_SM_10006detail6reduce28DeviceReduceSingleTileKernelINS2_10policy_hubIlyN4cuda3std3__44plusIlEEE10Policy1000EN6thrust24THRUST_300001_SM_1000_NS18transform_iteratorINSD_6detail10functional5actorINSG_9compositeIJNSG_16operator_adaptorINS7_7greaterIvEEEENSH_INSG_8argumentILj0EEEEENSH_INSG_5valueIiEEEEEEEEENSF_15normal_iteratorINSD_10device_ptrIiEEEEllEEPlyS9_llNS7_10__identityEEEvT0_T1_T2_T3_T4_T6_)
        /*01ac*/ 	.short	0x0380
        /*01ae*/ 	.short	0x0031


	//----- nvinfo : EIATTR_SW_WAR
	.align		4
.L_184:
        /*01b0*/ 	.byte	0x04, 0x36
        /*01b2*/ 	.short	(.L_186 - .L_185)
.L_185:
        /*01b4*/ 	.word	0x00000008
.L_186:


//--------------------- .nv.info._ZN3cub18CUB_300001_SM_10006detail6reduce28DeviceReduceSingleTileKernelINS2_10policy_hubIljN4cuda3std3__44plusIlEEE10Policy1000EPlSC_iS9_llNS7_10__identityEEEvT0_T1_T2_T3_T4_T6_ --------------------------
	.section	.nv.info._ZN3cub18CUB_300001_SM_10006detail6reduce28DeviceReduceSingleTileKernelINS2_10policy_hubIljN4cuda3std3__44plusIlEEE10Policy1000EPlSC_iS9_llNS7_10__identityEEEvT0_T1_T2_T3_T4_T6_,"",@"SHT_CUDA_INFO"
	.sectionflags	@""
	.align	4


	//----- nvinfo : EIATTR_CUDA_API_VERSION
	.align		4
        /*0000*/ 	.byte	0x04, 0x37
        /*0002*/ 	.short	(.L_188 - .L_187)
.L_187:
        /*0004*/ 	.word	0x00000082


	//----- nvinfo : EIATTR_KPARAM_INFO
	.align		4
.L_188:
        /*0008*/ 	.byte	0x04, 0x17
        /*000a*/ 	.short	(.L_190 - .L_189)
.L_189:
        /*000c*/ 	.word	0x00000000
        /*0010*/ 	.short	0x0005
        /*0012*/ 	.short	0x0020
        /*0014*/ 	.byte	0x00, 0xf0, 0x05, 0x00


	//----- nvinfo : EIATTR_KPARAM_INFO
	.align		4
.L_190:
        /*0018*/ 	.byte	0x04, 0x17
        /*001a*/ 	.short	(.L_192 - .L_191)
.L_191:
        /*001c*/ 	.word	0x00000000
        /*0020*/ 	.short	0x0004
        /*0022*/ 	.short	0x0018
        /*0024*/ 	.byte	0x00, 0xf0, 0x21, 0x00


	//----- nvinfo : EIATTR_KPARAM_INFO
	.align		4
.L_192:
        /*0028*/ 	.byte	0x04, 0x17
        /*002a*/ 	.short	(.L_194 - .L_193)
.L_193:
        /*002c*/ 	.word	0x00000000
        /*0030*/ 	.short	0x0003
        /*0032*/ 	.short	0x0014
        /*0034*/ 	.byte	0x00, 0xf0, 0x05, 0x00


	//----- nvinfo : EIATTR_KPARAM_INFO
	.align		4
.L_194:
        /*0038*/ 	.byte	0x04, 0x17
        /*003a*/ 	.short	(.L_196 - .L_195)
.L_195:
        /*003c*/ 	.word	0x00000000
        /*0040*/ 	.short	0x0002
        /*0042*/ 	.short	0x0010
        /*0044*/ 	.byte	0x00, 0xf0, 0x11, 0x00


	//----- nvinfo : EIATTR_KPARAM_INFO
	.align		4
.L_196:
        /*0048*/ 	.byte	0x04, 0x17
        /*004a*/ 	.short	(.L_198 - .L_197)
.L_197:
        /*004c*/ 	.word	0x00000000
        /*0050*/ 	.short	0x0001
        /*0052*/ 	.short	0x0008
        /*0054*/ 	.byte	0x00, 0xf5, 0x21, 0x00


	//----- nvinfo : EIATTR_KPARAM_INFO
	.align		4
.L_198:
        /*0058*/ 	.byte	0x04, 0x17
        /*005a*/ 	.short	(.L_200 - .L_199)
.L_199:
        /*005c*/ 	.word	0x00000000
        /*0060*/ 	.short	0x0000
        /*0062*/ 	.short	0x0000
        /*0064*/ 	.byte	0x00, 0xf5, 0x21, 0x00


	//----- nvinfo : EIATTR_SPARSE_MMA_MASK
	.align		4
.L_200:
        /*0068*/ 	.byte	0x03, 0x50
        /*006a*/ 	.short	0x0000


	//----- nvinfo : EIATTR_MAXREG_COUNT
	.align		4
        /*006c*/ 	.byte	0x03, 0x1b
        /*006e*/ 	.short	0x0080


	//----- nvinfo : EIATTR_NUM_BARRIERS
	.align		4
        /*0070*/ 	.byte	0x02, 0x4c
        /*0072*/ 	.byte	0x01
	.zero		1


	//----- nvinfo : EIATTR_MERCURY_ISA_VERSION
	.align		4
        /*0074*/ 	.byte	0x03, 0x5f
        /*0076*/ 	.short	0x0101


	//----- nvinfo : EIATTR_COOP_GROUP_MASK_REGIDS
	.align		4
        /*0078*/ 	.byte	0x04, 0x29
        /*007a*/ 	.short	(.L_202 - .L_201)


	//   ....[0]....
.L_201:
        /*007c*/ 	.word	0xffffffff


	//   ....[1]....
        /*0080*/ 	.word	0xffffffff


	//   ....[2]....
        /*0084*/ 	.word	0xffffffff


	//   ....[3]....
        /*0088*/ 	.word	0xffffffff


	//   ....[4]....
        /*008c*/ 	.word	0xffffffff


	//   ....[5]....
        /*0090*/ 	.word	0xffffffff


	//   ....[6]....
        /*0094*/ 	.word	0xffffffff


	//   ....[7]....
        /*0098*/ 	.word	0xffffffff


	//   ....[8]....
        /*009c*/ 	.word	0xffffffff


	//   ....[9]....
        /*00a0*/ 	.word	0xffffffff


	//   ....[10]....
        /*00a4*/ 	.word	0xffffffff


	//   ....[11]....
        /*00a8*/ 	.word	0xffffffff


	//   ....[12]....
        /*00ac*/ 	.word	0xffffffff


	//   ....[13]....
        /*00b0*/ 	.word	0xffffffff


	//   ....[14]....
        /*00b4*/ 	.word	0xffffffff


	//   ....[15]....
        /*00b8*/ 	.word	0xffffffff


	//   ....[16]....
        /*00bc*/ 	.word	0xffffffff


	//   ....[17]....
        /*00c0*/ 	.word	0xffffffff


	//   ....[18]....
        /*00c4*/ 	.word	0xffffffff


	//   ....[19]....
        /*00c8*/ 	.word	0xffffffff


	//   ....[20]....
        /*00cc*/ 	.word	0xffffffff


	//   ....[21]....
        /*00d0*/ 	.word	0xffffffff


	//   ....[22]....
        /*00d4*/ 	.word	0xffffffff


	//   ....[23]....
        /*00d8*/ 	.word	0xffffffff


	//   ....[24]....
        /*00dc*/ 	.word	0xffffffff


	//   ....[25]....
        /*00e0*/ 	.word	0xffffffff


	//   ....[26]....
        /*00e4*/ 	.word	0xffffffff


	//   ....[27]....
        /*00e8*/ 	.word	0xffffffff


	//   ....[28]....
        /*00ec*/ 	.word	0xffffffff


	//   ....[29]....
        /*00f0*/ 	.word	0xffffffff


	//----- nvinfo : EIATTR_COOP_GROUP_INSTR_OFFSETS
	.align		4
.L_202:
        /*00f4*/ 	.byte	0x04, 0x28
        /*00f6*/ 	.short	(.L_204 - .L_203)


	//   ....[0]....
.L_203:
        /*00f8*/ 	.word	0x00000970


	//   ....[1]....
        /*00fc*/ 	.word	0x00000980


	//   ....[2]....
        /*0100*/ 	.word	0x000009e0


	//   ....[3]....
        /*0104*/ 	.word	0x00000a00


	//   ....[4]....
        /*0108*/ 	.word	0x00000a50


	//   ....[5]....
        /*010c*/ 	.word	0x00000a70


	//   ....[6]....
        /*0110*/ 	.word	0x00000ab0


	//   ....[7]....
        /*0114*/ 	.word	0x00000af0


	//   ....[8]....
        /*0118*/ 	.word	0x00000b40


	//   ....[9]....
        /*011c*/ 	.word	0x00000b80


	//   ....[10]....
        /*0120*/ 	.word	0x00000e80


	//   ....[11]....
        /*0124*/ 	.word	0x00000e90


	//   ....[12]....
        /*0128*/ 	.word	0x00000f10


	//   ....[13]....
        /*012c*/ 	.word	0x00000f30


	//   ....[14]....
        /*0130*/ 	.word	0x00000f70


	//   ....[15]....
        /*0134*/ 	.word	0x00000fb0


	//   ....[16]....
        /*0138*/ 	.word	0x00001010


	//   ....[17]....
        /*013c*/ 	.word	0x00001040


	//   ....[18]....
        /*0140*/ 	.word	0x00001080


	//   ....[19]....
        /*0144*/ 	.word	0x000010c0


	//   ....[20]....
        /*0148*/ 	.word	0x000021b0


	//   ....[21]....
        /*014c*/ 	.word	0x000021c0


	//   ....[22]....
        /*0150*/ 	.word	0x00002240


	//   ....[23]....
        /*0154*/ 	.word	0x00002250


	//   ....[24]....
        /*0158*/ 	.word	0x000022b0


	//   ....[25]....
        /*015c*/ 	.word	0x000022d0


	//   ....[26]....
        /*0160*/ 	.word	0x00002310


	//   ....[27]....
        /*0164*/ 	.word	0x00002340


	//   ....[28]....
        /*0168*/ 	.word	0x00002380


	//   ....[29]....
        /*016c*/ 	.word	0x000023e0


	//----- nvinfo : EIATTR_VRC_CTA_INIT_COUNT
	.align		4
.L_204:
        /*0170*/ 	.byte	0x02, 0x4a
	.zero		1
	.zero		1


	//----- nvinfo : EIATTR_EXIT_INSTR_OFFSETS
	.align		4
        /*0174*/ 	.byte	0x04, 0x1c
        /*0176*/ 	.short	(.L_206 - .L_205)


	//   ....[0]....
.L_205:
        /*0178*/ 	.word	0x00000080


	//   ....[1]....
        /*017c*/ 	.word	0x000000c0


	//   ....[2]....
        /*0180*/ 	.word	0x00002650


	//   ....[3]....
        /*0184*/ 	.word	0x000026b0


	//----- nvinfo : EIATTR_MAX_THREADS
	.align		4
.L_206:
        /*0188*/ 	.byte	0x04, 0x05
        /*018a*/ 	.short	(.L_208 - .L_207)
.L_207:
        /*018c*/ 	.word	0x00000200
        /*0190*/ 	.word	0x00000001
        /*0194*/ 	.word	0x00000001


	//----- nvinfo : EIATTR_CRS_STACK_SIZE
	.align		4
.L_208:
        /*0198*/ 	.byte	0x04, 0x1e
        /*019a*/ 	.short	(.L_210 - .L_209)
.L_209:
        /*019c*/ 	.word	0x00000000


	//----- nvinfo : EIATTR_CBANK_PARAM_SIZE
	.align		4
.L_210:
        /*01a0*/ 	.byte	0x03, 0x19
        /*01a2*/ 	.short	0x0021


	//----- nvinfo : EIATTR_PARAM_CBANK
	.align		4
        /*01a4*/ 	.byte	0x04, 0x0a
        /*01a6*/ 	.short	(.L_212 - .L_211)
	.align		4
.L_211:
        /*01a8*/ 	.word	index@(.nv.constant0._ZN3cub18CUB_300001_SM_10006detail6reduce28DeviceReduceSingleTileKernelINS2_10policy_hubIljN4cuda3std3__44plusIlEEE10Policy1000EPlSC_iS9_llNS7_10__identityEEEvT0_T1_T2_T3_T4_T6_)
        /*01ac*/ 	.short	0x0380
        /*01ae*/ 	.short	0x0021


	//----- nvinfo : EIATTR_SW_WAR
	.align		4
.L_212:
        /*01b0*/ 	.byte	0x04, 0x36
        /*01b2*/ 	.short	(.L_214 - .L_213)
.L_213:
        /*01b4*/ 	.word	0x00000008
.L_214:


//--------------------- .nv.info._ZN3cub18CUB_300001_SM_10006detail6reduce18DeviceReduceKernelINS2_10policy_hubIljN4cuda3std3__44plusIlEEE10Policy1000EN6thrust24THRUST_300001_SM_1000_NS18transform_iteratorINSD_6detail10functional5actorINSG_9compositeIJNSG_16operator_adaptorINS7_7greaterIvEEEENSH_INSG_8argumentILj0EEEEENSH_INSG_5valueIiEEEEEEEEENSF_15normal_iteratorINSD_10device_ptrIiEEEEllEEjS9_lNS7_10__identityEEEvT0_PT3_T1_NS0_13GridEvenShareIS14_EET2_T4_ --------------------------
	.section	.nv.info._ZN3cub18CUB_300001_SM_10006detail6reduce18DeviceReduceKernelINS2_10policy_hubIljN4cuda3std3__44plusIlEEE10Policy1000EN6thrust24THRUST_300001_SM_1000_NS18transform_iteratorINSD_6detail10functional5actorINSG_9compositeIJNSG_16operator_adaptorINS7_7greaterIvEEEENSH_INSG_8argumentILj0EEEEENSH_INSG_5valueIiEEEEEEEEENSF_15normal_iteratorINSD_10device_ptrIiEEEEllEEjS9_lNS7_10__identityEEEvT0_PT3_T1_NS0_13GridEvenShareIS14_EET2_T4_,"",@"SHT_CUDA_INFO"
	.sectionflags	@""
	.align	4


	//----- nvinfo : EIATTR_CUDA_API_VERSION
	.align		4
        /*0000*/ 	.byte	0x04, 0x37
        /*0002*/ 	.short	(.L_216 - .L_215)
.L_215:
        /*0004*/ 	.word	0x00000082


	//----- nvinfo : EIATTR_KPARAM_INFO
	.align		4
.L_216:
        /*0008*/ 	.byte	0x04, 0x17
        /*000a*/ 	.short	(.L_218 - .L_217)
.L_217:
        /*000c*/ 	.word	0x00000000
        /*0010*/ 	.short	0x0005
        /*0012*/ 	.short	0x0045
        /*0014*/ 	.byte	0x00, 0xf0, 0x05, 0x00


	//----- nvinfo : EIATTR_KPARAM_INFO
	.align		4
.L_218:
        /*0018*/ 	.byte	0x04, 0x17
        /*001a*/ 	.short	(.L_220 - .L_219)
.L_219:
        /*001c*/ 	.word	0x00000000
        /*0020*/ 	.short	0x0004
        /*0022*/ 	.short	0x0044
        /*0024*/ 	.byte	0x00, 0xf0, 0x05, 0x00


	//----- nvinfo : EIATTR_KPARAM_INFO
	.align		4
.L_220:
        /*0028*/ 	.byte	0x04, 0x17
        /*002a*/ 	.short	(.L_222 - .L_221)
.L_221:
        /*002c*/ 	.word	0x00000000
        /*0030*/ 	.short	0x0003
        /*0032*/ 	.short	0x001c
        /*0034*/ 	.byte	0x00, 0xf0, 0xa1, 0x00


	//----- nvinfo : EIATTR_KPARAM_INFO
	.align		4
.L_222:
        /*0038*/ 	.byte	0x04, 0x17
        /*003a*/ 	.short	(.L_224 - .L_223)
.L_223:
        /*003c*/ 	.word	0x00000000
        /*0040*/ 	.short	0x0002
        /*0042*/ 	.short	0x0018
        /*0044*/ 	.byte	0x00, 0xf0, 0x11, 0x00


	//----- nvinfo : EIATTR_KPARAM_INFO
	.align		4
.L_224:
        /*0048*/ 	.byte	0x04, 0x17
        /*004a*/ 	.short	(.L_226 - .L_225)
.L_225:
        /*004c*/ 	.word	0x00000000
        /*0050*/ 	.short	0x0001
        /*0052*/ 	.short	0x0010
        /*0054*/ 	.byte	0x00, 0xf5, 0x21, 0x00


	//----- nvinfo : EIATTR_KPARAM_INFO
	.align		4
.L_226:
        /*0058*/ 	.byte	0x04, 0x17
        /*005a*/ 	.short	(.L_228 - .L_227)
.L_227:
        /*005c*/ 	.word	0x00000000
        /*0060*/ 	.short	0x0000
        /*0062*/ 	.short	0x0000
        /*0064*/ 	.byte	0x00, 0xf0, 0x41, 0x00


	//----- nvinfo : EIATTR_SPARSE_MMA_MASK
	.align		4
.L_228:
        /*0068*/ 	.byte	0x03, 0x50
        /*006a*/ 	.short	0x0000


	//----- nvinfo : EIATTR_MAXREG_COUNT
	.align		4
        /*006c*/ 	.byte	0x03, 0x1b
        /*006e*/ 	.short	0x0080


	//----- nvinfo : EIATTR_NUM_BARRIERS
	.align		4
        /*0070*/ 	.byte	0x02, 0x4c
        /*0072*/ 	.byte	0x01
	.zero		1


	//----- nvinfo : EIATTR_MERCURY_ISA_VERSION
	.align		4
        /*0074*/ 	.byte	0x03, 0x5f
        /*0076*/ 	.short	0x0101


	//----- nvinfo : EIATTR_COOP_GROUP_MASK_REGIDS
	.align		4
        /*0078*/ 	.byte	0x04, 0x29
        /*007a*/ 	.short	(.L_230 - .L_229)


	//   ....[0]....
.L_229:
        /*007c*/ 	.word	0xffffffff


	//   ....[1]....
        /*0080*/ 	.word	0xffffffff


	//   ....[2]....
        /*0084*/ 	.word	0xffffffff


	//   ....[3]....
        /*0088*/ 	.word	0xffffffff


	//   ....[4]....
        /*008c*/ 	.word	0xffffffff


	//   ....[5]....
        /*0090*/ 	.word	0xffffffff


	//   ....[6]....
        /*0094*/ 	.word	0xffffffff


	//   ....[7]....
        /*0098*/ 	.word	0xffffffff


	//   ....[8]....
        /*009c*/ 	.word	0xffffffff


	//   ....[9]....
        /*00a0*/ 	.word	0xffffffff


	//   ....[10]....
        /*00a4*/ 	.word	0xffffffff


	//   ....[11]....
        /*00a8*/ 	.word	0xffffffff


	//   ....[12]....
        /*00ac*/ 	.word	0xffffffff


	//   ....[13]....
        /*00b0*/ 	.word	0xffffffff


	//   ....[14]....
        /*00b4*/ 	.word	0xffffffff


	//   ....[15]....
        /*00b8*/ 	.word	0xffffffff


	//   ....[16]....
        /*00bc*/ 	.word	0xffffffff


	//   ....[17]....
        /*00c0*/ 	.word	0xffffffff


	//   ....[18]....
        /*00c4*/ 	.word	0xffffffff


	//   ....[19]....
        /*00c8*/ 	.word	0xffffffff


	//   ....[20]....
        /*00cc*/ 	.word	0xffffffff


	//   ....[21]....
        /*00d0*/ 	.word	0xffffffff


	//   ....[22]....
        /*00d4*/ 	.word	0xffffffff


	//   ....[23]....
        /*00d8*/ 	.word	0xffffffff


	//   ....[24]....
        /*00dc*/ 	.word	0xffffffff


	//   ....[25]....
        /*00e0*/ 	.word	0xffffffff


	//   ....[26]....
        /*00e4*/ 	.word	0xffffffff


	//   ....[27]....
        /*00e8*/ 	.word	0xffffffff


	//   ....[28]....
        /*00ec*/ 	.word	0xffffffff


	//   ....[29]....
        /*00f0*/ 	.word	0xffffffff


	//----- nvinfo : EIATTR_COOP_GROUP_INSTR_OFFSETS
	.align		4
.L_230:
        /*00f4*/ 	.byte	0x04, 0x28
        /*00f6*/ 	.short	(.L_232 - .L_231)


	//   ....[0]....
.L_231:
        /*00f8*/ 	.word	0x00001030


	//   ....[1]....
        /*00fc*/ 	.word	0x00001040


	//   ....[2]....
        /*0100*/ 	.word	0x000010a0


	//   ....[3]....
        /*0104*/ 	.word	0x000010c0


	//   ....[4]....
        /*0108*/ 	.word	0x00001110


	//   ....[5]....
        /*010c*/ 	.word	0x00001130


	//   ....[6]....
        /*0110*/ 	.word	0x00001170


	//   ....[7]....
        /*0114*/ 	.word	0x000011b0


	//   ....[8]....
        /*0118*/ 	.word	0x00001210


	//   ....[9]....
        /*011c*/ 	.word	0x00001250


	//   ....[10]....
        /*0120*/ 	.word	0x00001540


	//   ....[11]....
        /*0124*/ 	.word	0x00001550


	//   ....[12]....
        /*0128*/ 	.word	0x000015d0


	//   ....[13]....
        /*012c*/ 	.word	0x00001600


	//   ....[14]....
        /*0130*/ 	.word	0x00001650


	//   ....[15]....
        /*0134*/ 	.word	0x00001690


	//   ....[16]....
        /*0138*/ 	.word	0x000016d0


	//   ....[17]....
        /*013c*/ 	.word	0x00001710


	//   ....[18]....
        /*0140*/ 	.word	0x00001740


	//   ....[19]....
        /*0144*/ 	.word	0x000017b0


	//   ....[20]....
        /*0148*/ 	.word	0x00003170


	//   ....[21]....
        /*014c*/ 	.word	0x00003180


	//   ....[22]....
        /*0150*/ 	.word	0x00003200


	//   ....[23]....
        /*0154*/ 	.word	0x00003210


	//   ....[24]....
        /*0158*/ 	.word	0x00003260


	//   ....[25]....
        /*015c*/ 	.word	0x00003290


	//   ....[26]....
        /*0160*/ 	.word	0x000032d0


	//   ....[27]....
        /*0164*/ 	.word	0x00003300


	//   ....[28]....
        /*0168*/ 	.word	0x00003340


	//   ....[29]....
        /*016c*/ 	.word	0x000033a0


	//----- nvinfo : EIATTR_VRC_CTA_INIT_COUNT
	.align		4
.L_232:
        /*0170*/ 	.byte	0x02, 0x4a
	.zero		1
	.zero		1


	//----- nvinfo : EIATTR_EXIT_INSTR_OFFSETS
	.align		4
        /*0174*/ 	.byte	0x04, 0x1c
        /*0176*/ 	.short	(.L_234 - .L_233)


	//   ....[0]....
.L_233:
        /*0178*/ 	.word	0x00003610


	//   ....[1]....
        /*017c*/ 	.word	0x00003650


	//----- nvinfo : EIATTR_MAX_THREADS
	.align		4
.L_234:
        /*0180*/ 	.byte	0x04, 0x05
        /*0182*/ 	.short	(.L_236 - .L_235)
.L_235:
        /*0184*/ 	.word	0x00000200
        /*0188*/ 	.word	0x00000001
        /*018c*/ 	.word	0x00000001


	//----- nvinfo : EIATTR_CRS_STACK_SIZE
	.align		4
.L_236:
        /*0190*/ 	.byte	0x04, 0x1e
        /*0192*/ 	.short	(.L_238 - .L_237)
.L_237:
        /*0194*/ 	.word	0x00000000


	//----- nvinfo : EIATTR_CBANK_PARAM_SIZE
	.align		4
.L_238:
        /*0198*/ 	.byte	0x03, 0x19
        /*019a*/ 	.short	0x0046


	//----- nvinfo : EIATTR_PARAM_CBANK
	.align		4
        /*019c*/ 	.byte	0x04, 0x0a
        /*019e*/ 	.short	(.L_240 - .L_239)
	.align		4
.L_239:
        /*01a0*/ 	.word	index@(.nv.constant0._ZN3cub18CUB_300001_SM_10006detail6reduce18DeviceReduceKernelINS2_10policy_hubIljN4cuda3std3__44plusIlEEE10Policy1000EN6thrust24THRUST_300001_SM_1000_NS18transform_iteratorINSD_6detail10functional5actorINSG_9compositeIJNSG_16operator_adaptorINS7_7greaterIvEEEENSH_INSG_8argumentILj0EEEEENSH_INSG_5valueIiEEEEEEEEENSF_15normal_iteratorINSD_10device_ptrIiEEEEllEEjS9_lNS7_10__identityEEEvT0_PT3_T1_NS0_13GridEvenShareIS14_EET2_T4_)
        /*01a4*/ 	.short	0x0380
        /*01a6*/ 	.short	0x0046


	//----- nvinfo : EIATTR_SW_WAR
	.align		4
.L_240:
        /*01a8*/ 	.byte	0x04, 0x36
        /*01aa*/ 	.short	(.L_242 - .L_241)
.L_241:
        /*01ac*/ 	.word	0x00000008
.L_242:


//--------------------- .nv.info._ZN3cub18CUB_300001_SM_10006detail6reduce28DeviceReduceSingleTileKernelINS2_10policy_hubIljN4cuda3std3__44plusIlEEE10Policy1000EN6thrust24THRUST_300001_SM_1000_NS18transform_iteratorINSD_6detail10functional5actorINSG_9compositeIJNSG_16operator_adaptorINS7_7greaterIvEEEENSH_INSG_8argumentILj0EEEEENSH_INSG_5valueIiEEEEEEEEENSF_15normal_iteratorINSD_10device_ptrIiEEEEllEEPljS9_llNS7_10__identityEEEvT0_T1_T2_T3_T4_T6_ --------------------------
	.section	.nv.info._ZN3cub18CUB_300001_SM_10006detail6reduce28DeviceReduceSingleTileKernelINS2_10policy_hubIljN4cuda3std3__44plusIlEEE10Policy1000EN6thrust24THRUST_300001_SM_1000_NS18transform_iteratorINSD_6detail10functional5actorINSG_9compositeIJNSG_16operator_adaptorINS7_7greaterIvEEEENSH_INSG_8argumentILj0EEEEENSH_INSG_5valueIiEEEEEEEEENSF_15normal_iteratorINSD_10device_ptrIiEEEEllEEPljS9_llNS7_10__identityEEEvT0_T1_T2_T3_T4_T6_,"",@"SHT_CUDA_INFO"
	.sectionflags	@""
	.align	4


	//----- nvinfo : EIATTR_CUDA_API_VERSION
	.align		4
        /*0000*/ 	.byte	0x04, 0x37
        /*0002*/ 	.short	(.L_244 - .L_243)
.L_243:
        /*0004*/ 	.word	0x00000082


	//----- nvinfo : EIATTR_KPARAM_INFO
	.align		4
.L_244:
        /*0008*/ 	.byte	0x04, 0x17
        /*000a*/ 	.short	(.L_246 - .L_245)
.L_245:
        /*000c*/ 	.word	0x00000000
        /*0010*/ 	.short	0x0005
        /*0012*/ 	.short	0x0028
        /*0014*/ 	.byte	0x00, 0xf0, 0x05, 0x00


	//----- nvinfo : EIATTR_KPARAM_INFO
	.align		4
.L_246:
        /*0018*/ 	.byte	0x04, 0x17
        /*001a*/ 	.short	(.L_248 - .L_247)
.L_247:
        /*001c*/ 	.word	0x00000000
        /*0020*/ 	.short	0x0004
        /*0022*/ 	.short	0x0020
        /*0024*/ 	.byte	0x00, 0xf0, 0x21, 0x00


	//----- nvinfo : EIATTR_KPARAM_INFO
	.align		4
.L_248:
        /*0028*/ 	.byte	0x04, 0x17
        /*002a*/ 	.short	(.L_250 - .L_249)
.L_249:
        /*002c*/ 	.word	0x00000000
        /*0030*/ 	.short	0x0003
        /*0032*/ 	.short	0x001c
        /*0034*/ 	.byte	0x00, 0xf0, 0x05, 0x00


	//----- nvinfo : EIATTR_KPARAM_INFO
	.align		4
.L_250:
        /*0038*/ 	.byte	0x04, 0x17
        /*003a*/ 	.short	(.L_252 - .L_251)
.L_251:
        /*003c*/ 	.word	0x00000000
        /*0040*/ 	.short	0x0002
        /*0042*/ 	.short	0x0018
        /*0044*/ 	.byte	0x00, 0xf0, 0x11, 0x00


	//----- nvinfo : EIATTR_KPARAM_INFO
	.align		4
.L_252:
        /*0048*/ 	.byte	0x04, 0x17
        /*004a*/ 	.short	(.L_254 - .L_253)
.L_253:
        /*004c*/ 	.word	0x00000000
        /*0050*/ 	.short	0x0001
        /*0052*/ 	.short	0x0010
        /*0054*/ 	.byte	0x00, 0xf5, 0x21, 0x00


	//----- nvinfo : EIATTR_KPARAM_INFO
	.align		4
.L_254:
        /*0058*/ 	.byte	0x04, 0x17
        /*005a*/ 	.short	(.L_256 - .L_255)
.L_255:
        /*005c*/ 	.word	0x00000000
        /*0060*/ 	.short	0x0000
        /*0062*/ 	.short	0x0000
        /*0064*/ 	.byte	0x00, 0xf0, 0x41, 0x00


	//----- nvinfo : EIATTR_SPARSE_MMA_MASK
	.align		4
.L_256:
        /*0068*/ 	.byte	0x03, 0x50
        /*006a*/ 	.short	0x0000


	//----- nvinfo : EIATTR_MAXREG_COUNT
	.align		4
        /*006c*/ 	.byte	0x03, 0x1b
        /*006e*/ 	.short	0x0080


	//----- nvinfo : EIATTR_NUM_BARRIERS
	.align		4
        /*0070*/ 	.byte	0x02, 0x4c
        /*0072*/ 	.byte	0x01
	.zero		1


	//----- nvinfo : EIATTR_MERCURY_ISA_VERSION
	.align		4
        /*0074*/ 	.byte	0x03, 0x5f
        /*0076*/ 	.short	0x0101


	//----- nvinfo : EIATTR_COOP_GROUP_MASK_REGIDS
	.align		4
        /*0078*/ 	.byte	0x04, 0x29
        /*007a*/ 	.short	(.L_258 - .L_257)


	//   ....[0]....
.L_257:
        /*007c*/ 	.word	0xffffffff


	//   ....[1]....
        /*0080*/ 	.word	0xffffffff


	//   ....[2]....
        /*0084*/ 	.word	0xffffffff


	//   ....[3]....
        /*0088*/ 	.word	0xffffffff


	//   ....[4]....
        /*008c*/ 	.word	0xffffffff


	//   ....[5]....
        /*0090*/ 	.word	0xffffffff


	//   ....[6]....
        /*0094*/ 	.word	0xffffffff


	//   ....[7]....
        /*0098*/ 	.word	0xffffffff


	//   ....[8]....
        /*009c*/ 	.word	0xffffffff


	//   ....[9]....
        /*00a0*/ 	.word	0xffffffff


	//   ....[10]....
        /*00a4*/ 	.word	0xffffffff


	//   ....[11]....
        /*00a8*/ 	.word	0xffffffff


	//   ....[12]....
        /*00ac*/ 	.word	0xffffffff


	//   ....[13]....
        /*00b0*/ 	.word	0xffffffff


	//   ....[14]....
        /*00b4*/ 	.word	0xffffffff


	//   ....[15]....
        /*00b8*/ 	.word	0xffffffff


	//   ....[16]....
        /*00bc*/ 	.word	0xffffffff


	//   ....[17]....
        /*00c0*/ 	.word	0xffffffff


	//   ....[18]....
        /*00c4*/ 	.word	0xffffffff


	//   ....[19]....
        /*00c8*/ 	.word	0xffffffff


	//   ....[20]....
        /*00cc*/ 	.word	0xffffffff


	//   ....[21]....
        /*00d0*/ 	.word	0xffffffff


	//   ....[22]....
        /*00d4*/ 	.word	0xffffffff


	//   ....[23]....
        /*00d8*/ 	.word	0xffffffff


	//   ....[24]....
        /*00dc*/ 	.word	0xffffffff


	//   ....[25]....
        /*00e0*/ 	.word	0xffffffff


	//   ....[26]....
        /*00e4*/ 	.word	0xffffffff


	//   ....[27]....
        /*00e8*/ 	.word	0xffffffff


	//   ....[28]....
        /*00ec*/ 	.word	0xffffffff


	//   ....[29]....
        /*00f0*/ 	.word	0xffffffff


	//----- nvinfo : EIATTR_COOP_GROUP_INSTR_OFFSETS
	.align		4
.L_258:
        /*00f4*/ 	.byte	0x04, 0x28
        /*00f6*/ 	.short	(.L_260 - .L_259)


	//   ....[0]....
.L_259:
        /*00f8*/ 	.word	0x00000d20


	//   ....[1]....
        /*00fc*/ 	.word	0x00000d30


	//   ....[2]....
        /*0100*/ 	.word	0x00000d90


	//   ....[3]....
        /*0104*/ 	.word	0x00000db0


	//   ....[4]....
        /*0108*/ 	.word	0x00000e00


	//   ....[5]....
        /*010c*/ 	.word	0x00000e20


	//   ....[6]....
        /*0110*/ 	.word	0x00000e60


	//   ....[7]....
        /*0114*/ 	.word	0x00000ea0


	//   ....[8]....
        /*0118*/ 	.word	0x00000ef0


	//   ....[9]....
        /*011c*/ 	.word	0x00000f30


	//   ....[10]....
        /*0120*/ 	.word	0x00001230


	//   ....[11]....
        /*0124*/ 	.word	0x00001240


	//   ....[12]....
        /*0128*/ 	.word	0x000012c0


	//   ....[13]....
        /*012c*/ 	.word	0x000012e0


	//   ....[14]....
        /*0130*/ 	.word	0x00001330


	//   ....[15]....
        /*0134*/ 	.word	0x00001380


	//   ....[16]....
        /*0138*/ 	.word	0x000013c0


	//   ....[17]....
        /*013c*/ 	.word	0x000013f0


	//   ....[18]....
        /*0140*/ 	.word	0x00001430


	//   ....[19]....
        /*0144*/ 	.word	0x00001470


	//   ....[20]....
        /*0148*/ 	.word	0x00002ce0


	//   ....[21]....
        /*014c*/ 	.word	0x00002cf0


	//   ....[22]....
        /*0150*/ 	.word	0x00002d70


	//   ....[23]....
        /*0154*/ 	.word	0x00002d80


	//   ....[24]....
        /*0158*/ 	.word	0x00002de0


	//   ....[25]....
        /*015c*/ 	.word	0x00002e00


	//   ....[26]....
        /*0160*/ 	.word	0x00002e40


	//   ....[27]....
        /*0164*/ 	.word	0x00002e70


	//   ....[28]....
        /*0168*/ 	.word	0x00002ec0


	//   ....[29]....
        /*016c*/ 	.word	0x00002f10


	//----- nvinfo : EIATTR_VRC_CTA_INIT_COUNT
	.align		4
.L_260:
        /*0170*/ 	.byte	0x02, 0x4a
	.zero		1
	.zero		1


	//----- nvinfo : EIATTR_EXIT_INSTR_OFFSETS
	.align		4
        /*0174*/ 	.byte	0x04, 0x1c
        /*0176*/ 	.short	(.L_262 - .L_261)


	//   ....[0]....
.L_261:
        /*0178*/ 	.word	0x00000080


	//   ....[1]....
        /*017c*/ 	.word	0x000000c0


	//   ....[2]....
        /*0180*/ 	.word	0x00003180


	//   ....[3]....
        /*0184*/ 	.word	0x000031e0


	//----- nvinfo : EIATTR_MAX_THREADS
	.align		4
.L_262:
        /*0188*/ 	.byte	0x04, 0x05
        /*018a*/ 	.short	(.L_264 - .L_263)
.L_263:
        /*018c*/ 	.word	0x00000200
        /*0190*/ 	.word	0x00000001
        /*0194*/ 	.word	0x00000001


	//----- nvinfo : EIATTR_CRS_STACK_SIZE
	.align		4
.L_264:
        /*0198*/ 	.byte	0x04, 0x1e
        /*019a*/ 	.short	(.L_266 - .L_265)
.L_265:
        /*019c*/ 	.word	0x00000000


	//----- nvinfo : EIATTR_CBANK_PARAM_SIZE
	.align		4
.L_266:
        /*01a0*/ 	.byte	0x03, 0x19
        /*01a2*/ 	.short	0x0029


	//----- nvinfo : EIATTR_PARAM_CBANK
	.align		4
        /*01a4*/ 	.byte	0x04, 0x0a
        /*01a6*/ 	.short	(.L_268 - .L_267)
	.align		4
.L_267:
        /*01a8*/ 	.word	index@(.nv.constant0._ZN3cub18CUB_300001_SM_10006detail6reduce28DeviceReduceSingleTileKernelINS2_10policy_hubIljN4cuda3std3__44plusIlEEE10Policy1000EN6thrust24THRUST_300001_SM_1000_NS18transform_iteratorINSD_6detail10functional5actorINSG_9compositeIJNSG_16operator_adaptorINS7_7greaterIvEEEENSH_INSG_8argumentILj0EEEEENSH_INSG_5valueIiEEEEEEEEENSF_15normal_iteratorINSD_10device_ptrIiEEEEllEEPljS9_llNS7_10__identityEEEvT0_T1_T2_T3_T4_T6_)
        /*01ac*/ 	.short	0x0380
        /*01ae*/ 	.short	0x0029


	//----- nvinfo : EIATTR_SW_WAR
	.align		4
.L_268:
        /*01b0*/ 	.byte	0x04, 0x36
        /*01b2*/ 	.short	(.L_270 - .L_269)
.L_269:
        /*01b4*/ 	.word	0x00000008
.L_270:


//--------------------- .nv.info._ZN3cub18CUB_300001_SM_10006detail8for_each13static_kernelINS2_12policy_hub_t12policy_500_tEmN6thrust24THRUST_300001_SM_1000_NS8cuda_cub20__uninitialized_fill7functorINS7_10device_ptrIiEEiEEEEvT0_T1_ --------------------------
	.section	.nv.info._ZN3cub18CUB_300001_SM_10006detail8for_each13static_kernelINS2_12policy_hub_t12policy_500_tEmN6thrust24THRUST_300001_SM_1000_NS8cuda_cub20__uninitialized_fill7functorINS7_10device_ptrIiEEiEEEEvT0_T1_,"",@"SHT_CUDA_INFO"
	.sectionflags	@""
	.align	4


	//----- nvinfo : EIATTR_CUDA_API_VERSION
	.align		4
        /*0000*/ 	.byte	0x04, 0x37
        /*0002*/ 	.short	(.L_272 - .L_271)
.L_271:
        /*0004*/ 	.word	0x00000082


	//----- nvinfo : EIATTR_KPARAM_INFO
	.align		4
.L_272:
        /*0008*/ 	.byte	0x04, 0x17
        /*000a*/ 	.short	(.L_274 - .L_273)
.L_273:
        /*000c*/ 	.word	0x00000000
        /*0010*/ 	.short	0x0001
        /*0012*/ 	.short	0x0008
        /*0014*/ 	.byte	0x00, 0xf0, 0x41, 0x00


	//----- nvinfo : EIATTR_KPARAM_INFO
	.align		4
.L_274:
        /*0018*/ 	.byte	0x04, 0x17
        /*001a*/ 	.short	(.L_276 - .L_275)
.L_275:
        /*001c*/ 	.word	0x00000000
        /*0020*/ 	.short	0x0000
        /*0022*/ 	.short	0x0000
        /*0024*/ 	.byte	0x00, 0xf0, 0x21, 0x00


	//----- nvinfo : EIATTR_SPARSE_MMA_MASK
	.align		4
.L_276:
        /*0028*/ 	.byte	0x03, 0x50
        /*002a*/ 	.short	0x0000


	//----- nvinfo : EIATTR_MAXREG_COUNT
	.align		4
        /*002c*/ 	.byte	0x03, 0x1b
        /*002e*/ 	.short	0x00ff


	//----- nvinfo : EIATTR_MERCURY_ISA_VERSION
	.align		4
        /*0030*/ 	.byte	0x03, 0x5f
        /*0032*/ 	.short	0x0101


	//----- nvinfo : EIATTR_VRC_CTA_INIT_COUNT
	.align		4
        /*0034*/ 	.byte	0x02, 0x4a
	.zero		1
	.zero		1


	//----- nvinfo : EIATTR_EXIT_INSTR_OFFSETS
	.align		4
        /*0038*/ 	.byte	0x04, 0x1c
        /*003a*/ 	.short	(.L_278 - .L_277)


	//   ....[0]....
.L_277:
        /*003c*/ 	.word	0x00000130


	//   ....[1]....
        /*0040*/ 	.word	0x00000230


	//   ....[2]....
        /*0044*/ 	.word	0x00000260


	//----- nvinfo : EIATTR_MAX_THREADS
	.align		4
.L_278:
        /*0048*/ 	.byte	0x04, 0x05
        /*004a*/ 	.short	(.L_280 - .L_279)
.L_279:
        /*004c*/ 	.word	0x00000100
        /*0050*/ 	.word	0x00000001
        /*0054*/ 	.word	0x00000001


	//----- nvinfo : EIATTR_CBANK_PARAM_SIZE
	.align		4
.L_280:
        /*0058*/ 	.byte	0x03, 0x19
        /*005a*/ 	.short	0x0018


	//----- nvinfo : EIATTR_PARAM_CBANK
	.align		4
        /*005c*/ 	.byte	0x04, 0x0a
        /*005e*/ 	.short	(.L_282 - .L_281)
	.align		4
.L_281:
        /*0060*/ 	.word	index@(.nv.constant0._ZN3cub18CUB_300001_SM_10006detail8for_each13static_kernelINS2_12policy_hub_t12policy_500_tEmN6thrust24THRUST_300001_SM_1000_NS8cuda_cub20__uninitialized_fill7functorINS7_10device_ptrIiEEiEEEEvT0_T1_)
        /*0064*/ 	.short	0x0380
        /*0066*/ 	.short	0x0018


	//----- nvinfo : EIATTR_SW_WAR
	.align		4
.L_282:
        /*0068*/ 	.byte	0x04, 0x36
        /*006a*/ 	.short	(.L_284 - .L_283)
.L_283:
        /*006c*/ 	.word	0x00000008
.L_284:


//--------------------- .nv.info._ZN3cub18CUB_300001_SM_10006detail11EmptyKernelIvEEvv --------------------------
	.section	.nv.info._ZN3cub18CUB_300001_SM_10006detail11EmptyKernelIvEEvv,"",@"SHT_CUDA_INFO"
	.sectionflags	@""
	.align	4


	//----- nvinfo : EIATTR_CUDA_API_VERSION
	.align		4
        /*0000*/ 	.byte	0x04, 0x37
        /*0002*/ 	.short	(.L_286 - .L_285)
.L_285:
        /*0004*/ 	.word	0x00000082


	//----- nvinfo : EIATTR_SPARSE_MMA_MASK
	.align		4
.L_286:
        /*0008*/ 	.byte	0x03, 0x50
        /*000a*/ 	.short	0x0000


	//----- nvinfo : EIATTR_MAXREG_COUNT
	.align		4
        /*000c*/ 	.byte	0x03, 0x1b
        /*000e*/ 	.short	0x00ff


	//----- nvinfo : EIATTR_MERCURY_ISA_VERSION
	.align		4
        /*0010*/ 	.byte	0x03, 0x5f
        /*0012*/ 	.short	0x0101


	//----- nvinfo : EIATTR_VRC_CTA_INIT_COUNT
	.align		4
        /*0014*/ 	.byte	0x02, 0x4a
	.zero		1
	.zero		1


	//----- nvinfo : EIATTR_EXIT_INSTR_OFFSETS
	.align		4
        /*0018*/ 	.byte	0x04, 0x1c
        /*001a*/ 	.short	(.L_288 - .L_287)


	//   ....[0]....
.L_287:
        /*001c*/ 	.word	0x00000010


	//----- nvinfo : EIATTR_SW_WAR
	.align		4
.L_288:
        /*0020*/ 	.byte	0x04, 0x36
        /*0022*/ 	.short	(.L_290 - .L_289)
.L_289:
        /*0024*/ 	.word	0x00000008
.L_290:


//--------------------- .nv.info._Z16initializeHealthiPiS_ --------------------------
	.section	.nv.info._Z16initializeHealthiPiS_,"",@"SHT_CUDA_INFO"
	.sectionflags	@""
	.align	4


	//----- nvinfo : EIATTR_CUDA_API_VERSION
	.align		4
        /*0000*/ 	.byte	0x04, 0x37
        /*0002*/ 	.short	(.L_292 - .L_291)
.L_291:
        /*0004*/ 	.word	0x00000082


	//----- nvinfo : EIATTR_KPARAM_INFO
	.align		4
.L_292:
        /*0008*/ 	.byte	0x04, 0x17
        /*000a*/ 	.short	(.L_294 - .L_293)
.L_293:
        /*000c*/ 	.word	0x00000000
        /*0010*/ 	.short	0x0002
        /*0012*/ 	.short	0x0010
        /*0014*/ 	.byte	0x00, 0xf5, 0x21, 0x00


	//----- nvinfo : EIATTR_KPARAM_INFO
	.align		4
.L_294:
        /*0018*/ 	.byte	0x04, 0x17
        /*001a*/ 	.short	(.L_296 - .L_295)
.L_295:
        /*001c*/ 	.word	0x00000000
        /*0020*/ 	.short	0x0001
        /*0022*/ 	.short	0x0008
        /*0024*/ 	.byte	0x00, 0xf5, 0x21, 0x00


	//----- nvinfo : EIATTR_KPARAM_INFO
	.align		4
.L_296:
        /*0028*/ 	.byte	0x04, 0x17
        /*002a*/ 	.short	(.L_298 - .L_297)
.L_297:
        /*002c*/ 	.word	0x00000000
        /*0030*/ 	.short	0x0000
        /*0032*/ 	.short	0x0000
        /*0034*/ 	.byte	0x00, 0xf0, 0x11, 0x00


	//----- nvinfo : EIATTR_SPARSE_MMA_MASK
	.align		4
.L_298:
        /*0038*/ 	.byte	0x03, 0x50
        /*003a*/ 	.short	0x0000


	//----- nvinfo : EIATTR_MAXREG_COUNT
	.align		4
        /*003c*/ 	.byte	0x03, 0x1b
        /*003e*/ 	.short	0x00ff


	//----- nvinfo : EIATTR_MERCURY_ISA_VERSION
	.align		4
        /*0040*/ 	.byte	0x03, 0x5f
        /*0042*/ 	.short	0x0101


	//----- nvinfo : EIATTR_VRC_CTA_INIT_COUNT
	.align		4
        /*0044*/ 	.byte	0x02, 0x4a
	.zero		1
	.zero		1


	//----- nvinfo : EIATTR_EXIT_INSTR_OFFSETS
	.align		4
        /*0048*/ 	.byte	0x04, 0x1c
        /*004a*/ 	.short	(.L_300 - .L_299)


	//   ....[0]....
.L_299:
        /*004c*/ 	.word	0x000000a0


	//----- nvinfo : EIATTR_CBANK_PARAM_SIZE
	.align		4
.L_300:
        /*0050*/ 	.byte	0x03, 0x19
        /*0052*/ 	.short	0x0018


	//----- nvinfo : EIATTR_PARAM_CBANK
	.align		4
        /*0054*/ 	.byte	0x04, 0x0a
        /*0056*/ 	.short	(.L_302 - .L_301)
	.align		4
.L_301:
        /*0058*/ 	.word	index@(.nv.constant0._Z16initializeHealthiPiS_)
        /*005c*/ 	.short	0x0380
        /*005e*/ 	.short	0x0018


	//----- nvinfo : EIATTR_SW_WAR
	.align		4
.L_302:
        /*0060*/ 	.byte	0x04, 0x36
        /*0062*/ 	.short	(.L_304 - .L_303)
.L_303:
        /*0064*/ 	.word	0x00000008
.L_304:


//--------------------- .nv.info._Z12simulateGameiiPiS_S_S_S_ --------------------------
	.section	.nv.info._Z12simulateGameiiPiS_S_S_S_,"",@"SHT_CUDA_INFO"
	.sectionflags	@""
	.align	4


	//----- nvinfo : EIATTR_CUDA_API_VERSION
	.align		4
        /*0000*/ 	.byte	0x04, 0x37
        /*0002*/ 	.short	(.L_306 - .L_305)
.L_305:
        /*0004*/ 	.word	0x00000082


	//----- nvinfo : EIATTR_KPARAM_INFO
	.align		4
.L_306:
        /*0008*/ 	.byte	0x04, 0x17
        /*000a*/ 	.short	(.L_308 - .L_307)
.L_307:
        /*000c*/ 	.word	0x00000000
        /*0010*/ 	.short	0x0006
        /*0012*/ 	.short	0x0028
        /*0014*/ 	.byte	0x00, 0xf5, 0x21, 0x00


	//----- nvinfo : EIATTR_KPARAM_INFO
	.align		4
.L_308:
        /*0018*/ 	.byte	0x04, 0x17
        /*001a*/ 	.short	(.L_310 - .L_309)
.L_309:
        /*001c*/ 	.word	0x00000000
        /*0020*/ 	.short	0x0005
        /*0022*/ 	.short	0x0020
        /*0024*/ 	.byte	0x00, 0xf5, 0x21, 0x00


	//----- nvinfo : EIATTR_KPARAM_INFO
	.align		4
.L_310:
        /*0028*/ 	.byte	0x04, 0x17
        /*002a*/ 	.short	(.L_312 - .L_311)
.L_311:
        /*002c*/ 	.word	0x00000000
        /*0030*/ 	.short	0x0004
        /*0032*/ 	.short	0x0018
        /*0034*/ 	.byte	0x00, 0xf5, 0x21, 0x00


	//----- nvinfo : EIATTR_KPARAM_INFO
	.align		4
.L_312:
        /*0038*/ 	.byte	0x04, 0x17
        /*003a*/ 	.short	(.L_314 - .L_313)
.L_313:
        /*003c*/ 	.word	0x00000000
        /*0040*/ 	.short	0x0003
        /*0042*/ 	.short	0x0010
        /*0044*/ 	.byte	0x00, 0xf5, 0x21, 0x00


	//----- nvinfo : EIATTR_KPARAM_INFO
	.align		4
.L_314:
        /*0048*/ 	.byte	0x04, 0x17
        /*004a*/ 	.short	(.L_316 - .L_315)
.L_315:
        /*004c*/ 	.word	0x00000000
        /*0050*/ 	.short	0x0002
        /*0052*/ 	.short	0x0008
        /*0054*/ 	.byte	0x00, 0xf5, 0x21, 0x00


	//----- nvinfo : EIATTR_KPARAM_INFO
	.align		4
.L_316:
        /*0058*/ 	.byte	0x04, 0x17
        /*005a*/ 	.short	(.L_318 - .L_317)
.L_317:
        /*005c*/ 	.word	0x00000000
        /*0060*/ 	.short	0x0001
        /*0062*/ 	.short	0x0004
        /*0064*/ 	.byte	0x00, 0xf0, 0x11, 0x00


	//----- nvinfo : EIATTR_KPARAM_INFO
	.align		4
.L_318:
        /*0068*/ 	.byte	0x04, 0x17
        /*006a*/ 	.short	(.L_320 - .L_319)
.L_319:
        /*006c*/ 	.word	0x00000000
        /*0070*/ 	.short	0x0000
        /*0072*/ 	.short	0x0000
        /*0074*/ 	.byte	0x00, 0xf0, 0x11, 0x00


	//----- nvinfo : EIATTR_SPARSE_MMA_MASK
	.align		4
.L_320:
        /*0078*/ 	.byte	0x03, 0x50
        /*007a*/ 	.short	0x0000


	//----- nvinfo : EIATTR_MAXREG_COUNT
	.align		4
        /*007c*/ 	.byte	0x03, 0x1b
        /*007e*/ 	.short	0x00ff


	//----- nvinfo : EIATTR_NUM_BARRIERS
	.align		4
        /*0080*/ 	.byte	0x02, 0x4c
        /*0082*/ 	.byte	0x01
	.zero		1


	//----- nvinfo : EIATTR_MERCURY_ISA_VERSION
	.align		4
        /*0084*/ 	.byte	0x03, 0x5f
        /*0086*/ 	.short	0x0101


	//----- nvinfo : EIATTR_INT_WARP_WIDE_INSTR_OFFSETS
	.align		4
        /*0088*/ 	.byte	0x04, 0x31
        /*008a*/ 	.short	(.L_322 - .L_321)


	//   ....[0]....
.L_321:
        /*008c*/ 	.word	0x000005c0


	//   ....[1]....
        /*0090*/ 	.word	0x00000600


	//----- nvinfo : EIATTR_VRC_CTA_INIT_COUNT
	.align		4
.L_322:
        /*0094*/ 	.byte	0x02, 0x4a
	.zero		1
	.zero		1


	//----- nvinfo : EIATTR_EXIT_INSTR_OFFSETS
	.align		4
        /*0098*/ 	.byte	0x04, 0x1c
        /*009a*/ 	.short	(.L_324 - .L_323)


	//   ....[0]....
.L_323:
        /*009c*/ 	.word	0x000000c0


	//   ....[1]....
        /*00a0*/ 	.word	0x00000260


	//   ....[2]....
        /*00a4*/ 	.word	0x000006c0


	//   ....[3]....
        /*00a8*/ 	.word	0x00000760


	//----- nvinfo : EIATTR_CRS_STACK_SIZE
	.align		4
.L_324:
        /*00ac*/ 	.byte	0x04, 0x1e
        /*00ae*/ 	.short	(.L_326 - .L_325)
.L_325:
        /*00b0*/ 	.word	0x00000000


	//----- nvinfo : EIATTR_CBANK_PARAM_SIZE
	.align		4
.L_326:
        /*00b4*/ 	.byte	0x03, 0x19
        /*00b6*/ 	.short	0x0030


	//----- nvinfo : EIATTR_PARAM_CBANK
	.align		4
        /*00b8*/ 	.byte	0x04, 0x0a
        /*00ba*/ 	.short	(.L_328 - .L_327)
	.align		4
.L_327:
        /*00bc*/ 	.word	index@(.nv.constant0._Z12simulateGameiiPiS_S_S_S_)
        /*00c0*/ 	.short	0x0380
        /*00c2*/ 	.short	0x0030


	//----- nvinfo : EIATTR_SW_WAR
	.align		4
.L_328:
        /*00c4*/ 	.byte	0x04, 0x36
        /*00c6*/ 	.short	(.L_330 - .L_329)
.L_329:
        /*00c8*/ 	.word	0x00000008
.L_330:


//--------------------- .nv.callgraph             --------------------------
	.section	.nv.callgraph,"",@"SHT_CUDA_CALLGRAPH"
	.align	4
	.sectionentsize	8
	.align		4
        /*0000*/ 	.word	0x00000000
	.align		4
        /*0004*/ 	.word	0xffffffff
	.align		4
        /*0008*/ 	.word	0x00000000
	.align		4
        /*000c*/ 	.word	0xfffffffe
	.align		4
        /*0010*/ 	.word	0x00000000
	.align		4
        /*0014*/ 	.word	0xfffffffd
	.align		4
        /*0018*/ 	.word	0x00000000
	.align		4
        /*001c*/ 	.word	0xfffffffc


//--------------------- .nv.constant4             --------------------------
	.section	.nv.constant4,"a",@progbits
	.align	8
	.align		8
.nv.constant4:
        /*0000*/ 	.dword	_ZN34_INTERNAL_47d5f2ad_4_k_cu_e8be49e24cuda3std3__45__cpo5beginE
	.align		8
        /*0008*/ 	.dword	_ZN34_INTERNAL_47d5f2ad_4_k_cu_e8be49e24cuda3std3__45__cpo3endE
	.align		8
        /*0010*/ 	.dword	_ZN34_INTERNAL_47d5f2ad_4_k_cu_e8be49e24cuda3std3__45__cpo6cbeginE
	.align		8
        /*0018*/ 	.dword	_ZN34_INTERNAL_47d5f2ad_4_k_cu_e8be49e24cuda3std3__45__cpo4cendE
	.align		8
        /*0020*/ 	.dword	_ZN34_INTERNAL_47d5f2ad_4_k_cu_e8be49e24cuda3std3__45__cpo6rbeginE
	.align		8
        /*0028*/ 	.dword	_ZN34_INTERNAL_47d5f2ad_4_k_cu_e8be49e24cuda3std3__45__cpo4rendE
	.align		8
        /*0030*/ 	.dword	_ZN34_INTERNAL_47d5f2ad_4_k_cu_e8be49e24cuda3std3__45__cpo7crbeginE
	.align		8
        /*0038*/ 	.dword	_ZN34_INTERNAL_47d5f2ad_4_k_cu_e8be49e24cuda3std3__45__cpo5crendE
	.align		8
        /*0040*/ 	.dword	_ZN34_INTERNAL_47d5f2ad_4_k_cu_e8be49e24cuda3std3__436_GLOBAL__N__47d5f2ad_4_k_cu_e8be49e26ignoreE
	.align		8
        /*0048*/ 	.dword	_ZN34_INTERNAL_47d5f2ad_4_k_cu_e8be49e24cuda3std3__419piecewise_constructE
	.align		8
        /*0050*/ 	.dword	_ZN34_INTERNAL_47d5f2ad_4_k_cu_e8be49e24cuda3std3__48in_placeE
	.align		8
        /*0058*/ 	.dword	_ZN34_INTERNAL_47d5f2ad_4_k_cu_e8be49e24cuda3std3__420unreachable_sentinelE
	.align		8
        /*0060*/ 	.dword	_ZN34_INTERNAL_47d5f2ad_4_k_cu_e8be49e24cuda3std3__47nulloptE
	.align		8
        /*0068*/ 	.dword	_ZN34_INTERNAL_47d5f2ad_4_k_cu_e8be49e24cuda3std3__48unexpectE
	.align		8
        /*0070*/ 	.dword	_ZN34_INTERNAL_47d5f2ad_4_k_cu_e8be49e24cuda3std6ranges3__45__cpo4swapE
	.align		8
        /*0078*/ 	.dword	_ZN34_INTERNAL_47d5f2ad_4_k_cu_e8be49e24cuda3std6ranges3__45__cpo9iter_moveE
	.align		8
        /*0080*/ 	.dword	_ZN34_INTERNAL_47d5f2ad_4_k_cu_e8be49e24cuda3std6ranges3__45__cpo5beginE
	.align		8
        /*0088*/ 	.dword	_ZN34_INTERNAL_47d5f2ad_4_k_cu_e8be49e24cuda3std6ranges3__45__cpo3endE
	.align		8
        /*0090*/ 	.dword	_ZN34_INTERNAL_47d5f2ad_4_k_cu_e8be49e24cuda3std6ranges3__45__cpo6cbeginE
	.align		8
        /*0098*/ 	.dword	_ZN34_INTERNAL_47d5f2ad_4_k_cu_e8be49e24cuda3std6ranges3__45__cpo4cendE
	.align		8
        /*00a0*/ 	.dword	_ZN34_INTERNAL_47d5f2ad_4_k_cu_e8be49e24cuda3std6ranges3__45__cpo7advanceE
	.align		8
        /*00a8*/ 	.dword	_ZN34_INTERNAL_47d5f2ad_4_k_cu_e8be49e24cuda3std6ranges3__45__cpo9iter_swapE
	.align		8
        /*00b0*/ 	.dword	_ZN34_INTERNAL_47d5f2ad_4_k_cu_e8be49e24cuda3std6ranges3__45__cpo4nextE
	.align		8
        /*00b8*/ 	.dword	_ZN34_INTERNAL_47d5f2ad_4_k_cu_e8be49e24cuda3std6ranges3__45__cpo4prevE
	.align		8
        /*00c0*/ 	.dword	_ZN34_INTERNAL_47d5f2ad_4_k_cu_e8be49e24cuda3std6ranges3__45__cpo4dataE
	.align		8
        /*00c8*/ 	.dword	_ZN34_INTERNAL_47d5f2ad_4_k_cu_e8be49e24cuda3std6ranges3__45__cpo5cdataE
	.align		8
        /*00d0*/ 	.dword	_ZN34_INTERNAL_47d5f2ad_4_k_cu_e8be49e24cuda3std6ranges3__45__cpo4sizeE
	.align		8
        /*00d8*/ 	.dword	_ZN34_INTERNAL_47d5f2ad_4_k_cu_e8be49e24cuda3std6ranges3__45__cpo5ssizeE
	.align		8
        /*00e0*/ 	.dword	_ZN34_INTERNAL_47d5f2ad_4_k_cu_e8be49e24cuda3std6ranges3__45__cpo8distanceE
	.align		8
        /*00e8*/ 	.dword	_ZN34_INTERNAL_47d5f2ad_4_k_cu_e8be49e26thrust24THRUST_300001_SM_1000_NS8cuda_cub3parE
	.align		8
        /*00f0*/ 	.dword	_ZN34_INTERNAL_47d5f2ad_4_k_cu_e8be49e26thrust24THRUST_300001_SM_1000_NS8cuda_cub10par_nosyncE
	.align		8
        /*00f8*/ 	.dword	_ZN34_INTERNAL_47d5f2ad_4_k_cu_e8be49e26thrust24THRUST_300001_SM_1000_NS6system6detail10sequential3seqE
	.align		8
        /*0100*/ 	.dword	_ZN34_INTERNAL_47d5f2ad_4_k_cu_e8be49e26thrust24THRUST_300001_SM_1000_NS12placeholders2_1E
	.align		8
        /*0108*/ 	.dword	_ZN34_INTERNAL_47d5f2ad_4_k_cu_e8be49e26thrust24THRUST_300001_SM_1000_NS12placeholders2_2E
	.align		8
        /*0110*/ 	.dword	_ZN34_INTERNAL_47d5f2ad_4_k_cu_e8be49e26thrust24THRUST_300001_SM_1000_NS12placeholders2_3E
	.align		8
        /*0118*/ 	.dword	_ZN34_INTERNAL_47d5f2ad_4_k_cu_e8be49e26thrust24THRUST_300001_SM_1000_NS12placeholders2_4E
	.align		8
        /*0120*/ 	.dword	_ZN34_INTERNAL_47d5f2ad_4_k_cu_e8be49e26thrust24THRUST_300001_SM_1000_NS12placeholders2_5E
	.align		8
        /*0128*/ 	.dword	_ZN34_INTERNAL_47d5f2ad_4_k_cu_e8be49e26thrust24THRUST_300001_SM_1000_NS12placeholders2_6E
	.align		8
        /*0130*/ 	.dword	_ZN34_INTERNAL_47d5f2ad_4_k_cu_e8be49e26thrust24THRUST_300001_SM_1000_NS12placeholders2_7E
	.align		8
        /*0138*/ 	.dword	_ZN34_INTERNAL_47d5f2ad_4_k_cu_e8be49e26thrust24THRUST_300001_SM_1000_NS12placeholders2_8E
	.align		8
        /*0140*/ 	.dword	_ZN34_INTERNAL_47d5f2ad_4_k_cu_e8be49e26thrust24THRUST_300001_SM_1000_NS12placeholders2_9E
	.align		8
        /*0148*/ 	.dword	_ZN34_INTERNAL_47d5f2ad_4_k_cu_e8be49e26thrust24THRUST_300001_SM_1000_NS12placeholders3_10E
	.align		8
        /*0150*/ 	.dword	_ZN34_INTERNAL_47d5f2ad_4_k_cu_e8be49e26thrust24THRUST_300001_SM_1000_NS3seqE


//--------------------- .text._ZN3cub18CUB_300001_SM_10006detail6reduce28DeviceReduceSingleTileKernelINS2_10policy_hubIlyN4cuda3std3__44plusIlEEE10Policy1000EPlSC_iS9_llNS7_10__identityEEEvT0_T1_T2_T3_T4_T6_ --------------------------
	.section	.text._ZN3cub18CUB_300001_SM_10006detail6reduce28DeviceReduceSingleTileKernelINS2_10policy_hubIlyN4cuda3std3__44plusIlEEE10Policy1000EPlSC_iS9_llNS7_10__identityEEEvT0_T1_T2_T3_T4_T6_,"ax",@progbits
	.align	128
        .global         _ZN3cub18CUB_300001_SM_10006detail6reduce28DeviceReduceSingleTileKernelINS2_10policy_hubIlyN4cuda3std3__44plusIlEEE10Policy1000EPlSC_iS9_llNS7_10__identityEEEvT0_T1_T2_T3_T4_T6_
        .type           _ZN3cub18CUB_300001_SM_10006detail6reduce28DeviceReduceSingleTileKernelINS2_10policy_hubIlyN4cuda3std3__44plusIlEEE10Policy1000EPlSC_iS9_llNS7_10__identityEEEvT0_T1_T2_T3_T4_T6_,@function
        .size           _ZN3cub18CUB_300001_SM_10006detail6reduce28DeviceReduceSingleTileKernelINS2_10policy_hubIlyN4cuda3std3__44plusIlEEE10Policy1000EPlSC_iS9_llNS7_10__identityEEEvT0_T1_T2_T3_T4_T6_,(.L_x_188 - _ZN3cub18CUB_300001_SM_10006detail6reduce28DeviceReduceSingleTileKernelINS2_10policy_hubIlyN4cuda3std3__44plusIlEEE10Policy1000EPlSC_iS9_llNS7_10__identityEEEvT0_T1_T2_T3_T4_T6_)
        .other          _ZN3cub18CUB_300001_SM_10006detail6reduce28DeviceReduceSingleTileKernelINS2_10policy_hubIlyN4cuda3std3__44plusIlEEE10Policy1000EPlSC_iS9_llNS7_10__identityEEEvT0_T1_T2_T3_T4_T6_,@"STO_CUDA_ENTRY STV_DEFAULT"
_ZN3cub18CUB_300001_SM_10006detail6reduce28DeviceReduceSingleTileKernelINS2_10policy_hubIlyN4cuda3std3__44plusIlEEE10Policy1000EPlSC_iS9_llNS7_10__identityEEEvT0_T1_T2_T3_T4_T6_:
.text._ZN3cub18CUB_300001_SM_10006detail6reduce28DeviceReduceSingleTileKernelINS2_10policy_hubIlyN4cuda3std3__44plusIlEEE10Policy1000EPlSC_iS9_llNS7_10__identityEEEvT0_T1_T2_T3_T4_T6_:
[----:B------:R-:W-:Y:S01]  /*0000*/  LDC R1, c[0x0][0x37c] ;  /* 0x0000df00ff017b82 */ /* 0x000fe20000000800 */
[----:B------:R-:W0:Y:S01]  /*0010*/  LDCU UR4, c[0x0][0x390] ;  /* 0x00007200ff0477ac */ /* 0x000e220008000800 */
[----:B------:R-:W1:Y:S01]  /*0020*/  LDCU.64 UR6, c[0x0][0x358] ;  /* 0x00006b00ff0677ac */ /* 0x000e620008000a00 */
[----:B0-----:R-:W-:-:S05]  /*0030*/  IMAD.U32 R4, RZ, RZ, UR4 ;  /* 0x00000004ff047e24 */ /* 0x001fca000f8e00ff */
[----:B------:R-:W-:-:S13]  /*0040*/  ISETP.NE.AND P0, PT, R4, RZ, PT ;  /* 0x000000ff0400720c */ /* 0x000fda0003f05270 */
[----:B-1----:R-:W-:Y:S05]  /*0050*/  @P0 BRA `(.L_x_0) ;  /* 0x00000000001c0947 */ /* 0x002fea0003800000 */
[----:B------:R-:W0:Y:S02]  /*0060*/  S2R R0, SR_TID.X ;  /* 0x0000000000007919 */ /* 0x000e240000002100 */
[----:B0-----:R-:W-:-:S13]  /*0070*/  ISETP.NE.AND P0, PT, R0, RZ, PT ;  /* 0x000000ff0000720c */ /* 0x001fda0003f05270 */
[----:B------:R-:W-:Y:S05]  /*0080*/  @P0 EXIT ;  /* 0x000000000000094d */ /* 0x000fea0003800000 */
[----:B------:R-:W0:Y:S08]  /*0090*/  LDC.64 R2, c[0x0][0x388] ;  /* 0x0000e200ff027b82 */ /* 0x000e300000000a00 */
[----:B------:R-:W0:Y:S02]  /*00a0*/  LDC.64 R4, c[0x0][0x398] ;  /* 0x0000e600ff047b82 */ /* 0x000e240000000a00 */
[----:B0-----:R-:W-:Y:S01]  /*00b0*/  STG.E.64 desc[UR6][R2.64], R4 ;  /* 0x0000000402007986 */ /* 0x001fe2000c101b06 */
[----:B------:R-:W-:Y:S05]  /*00c0*/  EXIT ;  /* 0x000000000000794d */ /* 0x000fea0003800000 */
.L_x_0:
[----:B------:R-:W-:Y:S01]  /*00d0*/  ISETP.GT.AND P0, PT, R4, 0xdff, PT ;  /* 0x00000dff0400780c */ /* 0x000fe20003f04270 */
[----:B------:R-:W-:-:S12]  /*00e0*/  BSSY.RECONVERGENT B0, `(.L_x_1) ;  /* 0x0000256000007945 */ /* 0x000fd80003800200 */
[----:B------:R-:W-:Y:S05]  /*00f0*/  @P0 BRA `(.L_x_2) ;  /* 0x00000014004c0947 */ /* 0x000fea0003800000 */
[----:B------:R-:W0:Y:S01]  /*0100*/  S2R R5, SR_TID.X ;  /* 0x0000000000057919 */ /* 0x000e220000002100 */
[----:B------:R-:W-:Y:S01]  /*0110*/  BSSY.RECONVERGENT B1, `(.L_x_3) ;  /* 0x0000009000017945 */ /* 0x000fe20003800200 */
[----:B------:R-:W-:Y:S02]  /*0120*/  CS2R R2, SRZ ;  /* 0x0000000000027805 */ /* 0x000fe4000001ff00 */
[----:B0-----:R-:W-:Y:S01]  /*0130*/  ISETP.GE.AND P0, PT, R5, R4, PT ;  /* 0x000000040500720c */ /* 0x001fe20003f06270 */
[----:B------:R-:W-:-:S12]  /*0140*/  IMAD.MOV.U32 R7, RZ, RZ, R5 ;  /* 0x000000ffff077224 */ /* 0x000fd800078e0005 */
[----:B------:R-:W-:Y:S05]  /*0150*/  @P0 BRA `(.L_x_4) ;  /* 0x0000000000100947 */ /* 0x000fea0003800000 */
[----:B------:R-:W0:Y:S02]  /*0160*/  LDC.64 R2, c[0x0][0x380] ;  /* 0x0000e000ff027b82 */ /* 0x000e240000000a00 */
[----:B0-----:R-:W-:-:S06]  /*0170*/  IMAD.WIDE.U32 R2, R5, 0x8, R2 ;  /* 0x0000000805027825 */ /* 0x001fcc00078e0002 */
[----:B------:R-:W5:Y:S01]  /*0180*/  LDG.E.64.CONSTANT R2, desc[UR6][R2.64] ;  /* 0x0000000602027981 */ /* 0x000f62000c1e9b00 */
[----:B------:R-:W-:-:S07]  /*0190*/  VIADD R7, R5, 0x200 ;  /* 0x0000020005077836 */ /* 0x000fce0000000000 */
.L_x_4:
[----:B------:R-:W-:Y:S05]  /*01a0*/  BSYNC.RECONVERGENT B1 ;  /* 0x0000000000017941 */ /* 0x000fea0003800200 */
.L_x_3:
[----:B------:R-:W-:Y:S01]  /*01b0*/  ISETP.GE.AND P0, PT, R7, R4, PT ;  /* 0x000000040700720c */ /* 0x000fe20003f06270 */
[----:B------:R-:W-:-:S12]  /*01c0*/  BSSY.RECONVERGENT B1, `(.L_x_5) ;  /* 0x0000077000017945 */ /* 0x000fd80003800200 */
[----:B------:R-:W-:Y:S05]  /*01d0*/  @P0 BRA `(.L_x_6) ;  /* 0x0000000400d40947 */ /* 0x000fea0003800000 */
[----:B------:R-:W-:Y:S01]  /*01e0*/  LOP3.LUT R9, RZ, R7, RZ, 0x33, !PT ;  /* 0x00000007ff097212 */ /* 0x000fe200078e33ff */
[----:B------:R-:W-:Y:S04]  /*01f0*/  BSSY.RECONVERGENT B2, `(.L_x_7) ;  /* 0x0000018000027945 */ /* 0x000fe80003800200 */
[----:B------:R-:W-:-:S05]  /*0200*/  IMAD.IADD R0, R9, 0x1, R4 ;  /* 0x0000000109007824 */ /* 0x000fca00078e0204 */
[C---:B------:R-:W-:Y:S02]  /*0210*/  LOP3.LUT R6, R0.reuse, 0x600, RZ, 0xc0, !PT ;  /* 0x0000060000067812 */ /* 0x040fe400078ec0ff */
[----:B------:R-:W-:Y:S02]  /*0220*/  ISETP.GE.U32.AND P1, PT, R0, 0x600, PT ;  /* 0x000006000000780c */ /* 0x000fe40003f26070 */
[----:B------:R-:W-:-:S13]  /*0230*/  ISETP.NE.AND P0, PT, R6, 0x600, PT ;  /* 0x000006000600780c */ /* 0x000fda0003f05270 */
[----:B------:R-:W-:Y:S05]  /*0240*/  @!P0 BRA `(.L_x_8) ;  /* 0x0000000000488947 */ /* 0x000fea0003800000 */
[----:B------:R-:W0:Y:S01]  /*0250*/  LDC.64 R8, c[0x0][0x380] ;  /* 0x0000e000ff087b82 */ /* 0x000e220000000a00 */
[----:B------:R-:W-:-:S04]  /*0260*/  LEA.HI R0, R0, 0x1, RZ, 0x17 ;  /* 0x0000000100007811 */ /* 0x000fc800078fb8ff */
[----:B------:R-:W-:-:S05]  /*0270*/  LOP3.LUT R0, R0, 0x3, RZ, 0xc0, !PT ;  /* 0x0000000300007812 */ /* 0x000fca00078ec0ff */
[----:B------:R-:W-:Y:S02]  /*0280*/  IMAD.MOV R0, RZ, RZ, -R0 ;  /* 0x000000ffff007224 */ /* 0x000fe400078e0a00 */
[----:B0-----:R-:W-:-:S04]  /*0290*/  IMAD.WIDE.U32 R8, R7, 0x8, R8 ;  /* 0x0000000807087825 */ /* 0x001fc800078e0008 */
[----:B------:R-:W-:Y:S02]  /*02a0*/  IMAD.MOV.U32 R6, RZ, RZ, R8 ;  /* 0x000000ffff067224 */ /* 0x000fe400078e0008 */
[----:B------:R-:W-:-:S07]  /*02b0*/  IMAD.MOV.U32 R11, RZ, RZ, R9 ;  /* 0x000000ffff0b7224 */ /* 0x000fce00078e0009 */
.L_x_9:
[----:B------:R-:W-:Y:S02]  /*02c0*/  IMAD.MOV.U32 R8, RZ, RZ, R6 ;  /* 0x000000ffff087224 */ /* 0x000fe400078e0006 */
[----:B------:R-:W-:-:S06]  /*02d0*/  IMAD.MOV.U32 R9, RZ, RZ, R11 ;  /* 0x000000ffff097224 */ /* 0x000fcc00078e000b */
[----:B------:R-:W2:Y:S01]  /*02e0*/  LDG.E.64.CONSTANT R8, desc[UR6][R8.64] ;  /* 0x0000000608087981 */ /* 0x000ea2000c1e9b00 */
[----:B------:R-:W-:Y:S01]  /*02f0*/  VIADD R0, R0, 0x1 ;  /* 0x0000000100007836 */ /* 0x000fe20000000000 */
[----:B------:R-:W-:Y:S01]  /*0300*/  IADD3 R6, P3, PT, R6, 0x1000, RZ ;  /* 0x0000100006067810 */ /* 0x000fe20007f7e0ff */
[----:B------:R-:W-:-:S03]  /*0310*/  VIADD R7, R7, 0x200 ;  /* 0x0000020007077836 */ /* 0x000fc60000000000 */
[----:B------:R-:W-:Y:S01]  /*0320*/  ISETP.NE.AND P0, PT, R0, RZ, PT ;  /* 0x000000ff0000720c */ /* 0x000fe20003f05270 */
[----:B------:R-:W-:Y:S01]  /*0330*/  IMAD.X R11, RZ, RZ, R11, P3 ;  /* 0x000000ffff0b7224 */ /* 0x000fe200018e060b */
[----:B--2--5:R-:W-:-:S05]  /*0340*/  IADD3 R2, P2, PT, R8, R2, RZ ;  /* 0x0000000208027210 */ /* 0x024fca0007f5e0ff */
[----:B------:R-:W-:-:S06]  /*0350*/  IMAD.X R3, R9, 0x1, R3, P2 ;  /* 0x0000000109037824 */ /* 0x000fcc00010e0603 */
[----:B------:R-:W-:Y:S05]  /*0360*/  @P0 BRA `(.L_x_9) ;  /* 0xfffffffc00d40947 */ /* 0x000fea000383ffff */
.L_x_8:
[----:B------:R-:W-:Y:S05]  /*0370*/  BSYNC.RECONVERGENT B2 ;  /* 0x0000000000027941 */ /* 0x000fea0003800200 */
.L_x_7:
[----:B------:R-:W-:Y:S05]  /*0380*/  @!P1 BRA `(.L_x_6) ;  /* 0x0000000400689947 */ /* 0x000fea0003800000 */
[----:B------:R-:W-:Y:S01]  /*0390*/  IMAD.IADD R0, R4, 0x1, -R7 ;  /* 0x0000000104007824 */ /* 0x000fe200078e0a07 */
[----:B------:R-:W-:Y:S01]  /*03a0*/  BSSY.RECONVERGENT B2, `(.L_x_10) ;  /* 0x0000031000027945 */ /* 0x000fe20003800200 */
[----:B------:R-:W-:-:S03]  /*03b0*/  PLOP3.LUT P0, PT, PT, PT, PT, 0x80, 0x8 ;  /* 0x000000000008781c */ /* 0x000fc60003f0f070 */
[----:B------:R-:W-:-:S13]  /*03c0*/  ISETP.GT.AND P1, PT, R0, 0x1800, PT ;  /* 0x000018000000780c */ /* 0x000fda0003f24270 */
[----:B------:R-:W-:Y:S05]  /*03d0*/  @!P1 BRA `(.L_x_11) ;  /* 0x0000000000b49947 */ /* 0x000fea0003800000 */
[----:B------:R-:W-:Y:S01]  /*03e0*/  PLOP3.LUT P0, PT, PT, PT, PT, 0x8, 0x80 ;  /* 0x000000000080781c */ /* 0x000fe20003f0e170 */
[----:B------:R-:W-:-:S12]  /*03f0*/  VIADD R0, R4, 0xffffe800 ;  /* 0xffffe80004007836 */ /* 0x000fd80000000000 */
.L_x_12:
[----:B------:R-:W0:Y:S01]  /*0400*/  LDC.64 R44, c[0x0][0x380] ;  /* 0x0000e000ff2c7b82 */ /* 0x000e220000000a00 */
[C---:B------:R-:W-:Y:S02]  /*0410*/  VIADD R41, R7.reuse, 0x800 ;  /* 0x0000080007297836 */ /* 0x040fe40000000000 */
[C---:B------:R-:W-:Y:S02]  /*0420*/  VIADD R43, R7.reuse, 0x1000 ;  /* 0x00001000072b7836 */ /* 0x040fe40000000000 */
[----:B0-----:R-:W-:-:S05]  /*0430*/  IMAD.WIDE R28, R7, 0x8, R44 ;  /* 0x00000008071c7825 */ /* 0x001fca00078e022c */
[----:B------:R-:W2:Y:S01]  /*0440*/  LDG.E.64.CONSTANT R8, desc[UR6][R28.64] ;  /* 0x000000061c087981 */ /* 0x000ea2000c1e9b00 */
[----:B------:R-:W-:-:S03]  /*0450*/  IMAD.WIDE R40, R41, 0x8, R44 ;  /* 0x0000000829287825 */ /* 0x000fc600078e022c */
[----:B------:R-:W2:Y:S04]  /*0460*/  LDG.E.64.CONSTANT R10, desc[UR6][R28.64+0x1000] ;  /* 0x001000061c0a7981 */ /* 0x000ea8000c1e9b00 */
[----:B------:R-:W3:Y:S04]  /*0470*/  LDG.E.64.CONSTANT R12, desc[UR6][R28.64+0x2000] ;  /* 0x002000061c0c7981 */ /* 0x000ee8000c1e9b00 */
[----:B------:R-:W3:Y:S01]  /*0480*/  LDG.E.64.CONSTANT R14, desc[UR6][R28.64+0x3000] ;  /* 0x003000061c0e7981 */ /* 0x000ee2000c1e9b00 */
[----:B------:R-:W-:-:S03]  /*0490*/  IMAD.WIDE R42, R43, 0x8, R44 ;  /* 0x000000082b2a7825 */ /* 0x000fc600078e022c */
[----:B------:R-:W4:Y:S04]  /*04a0*/  LDG.E.64.CONSTANT R16, desc[UR6][R40.64] ;  /* 0x0000000628107981 */ /* 0x000f28000c1e9b00 */
[----:B------:R-:W4:Y:S04]  /*04b0*/  LDG.E.64.CONSTANT R18, desc[UR6][R40.64+0x1000] ;  /* 0x0010000628127981 */ /* 0x000f28000c1e9b00 */
[----:B------:R-:W4:Y:S04]  /*04c0*/  LDG.E.64.CONSTANT R20, desc[UR6][R40.64+0x2000] ;  /* 0x0020000628147981 */ /* 0x000f28000c1e9b00 */
[----:B------:R2:W4:Y:S01]  /*04d0*/  LDG.E.64.CONSTANT R26, desc[UR6][R40.64+0x3000] ;  /* 0x00300006281a7981 */ /* 0x000522000c1e9b00 */
[----:B------:R-:W-:-:S03]  /*04e0*/  VIADD R31, R7, 0x1800 ;  /* 0x00001800071f7836 */ /* 0x000fc60000000000 */
[----:B------:R-:W4:Y:S04]  /*04f0*/  LDG.E.64.CONSTANT R24, desc[UR6][R42.64] ;  /* 0x000000062a187981 */ /* 0x000f28000c1e9b00 */
[----:B------:R-:W4:Y:S01]  /*0500*/  LDG.E.64.CONSTANT R22, desc[UR6][R42.64+0x1000] ;  /* 0x001000062a167981 */ /* 0x000f22000c1e9b00 */
[----:B------:R-:W-:-:S03]  /*0510*/  IMAD.WIDE R44, R31, 0x8, R44 ;  /* 0x000000081f2c7825 */ /* 0x000fc600078e022c */
[----:B------:R-:W4:Y:S04]  /*0520*/  LDG.E.64.CONSTANT R28, desc[UR6][R42.64+0x2000] ;  /* 0x002000062a1c7981 */ /* 0x000f28000c1e9b00 */
[----:B------:R-:W4:Y:S04]  /*0530*/  LDG.E.64.CONSTANT R36, desc[UR6][R42.64+0x3000] ;  /* 0x003000062a247981 */ /* 0x000f28000c1e9b00 */
[----:B------:R-:W4:Y:S04]  /*0540*/  LDG.E.64.CONSTANT R34, desc[UR6][R44.64] ;  /* 0x000000062c227981 */ /* 0x000f28000c1e9b00 */
[----:B------:R-:W4:Y:S04]  /*0550*/  LDG.E.64.CONSTANT R32, desc[UR6][R44.64+0x1000] ;  /* 0x001000062c207981 */ /* 0x000f28000c1e9b00 */
[----:B------:R-:W4:Y:S04]  /*0560*/  LDG.E.64.CONSTANT R30, desc[UR6][R44.64+0x2000] ;  /* 0x002000062c1e7981 */ /* 0x000f28000c1e9b00 */
[----:B------:R-:W4:Y:S01]  /*0570*/  LDG.E.64.CONSTANT R38, desc[UR6][R44.64+0x3000] ;  /* 0x003000062c267981 */ /* 0x000f22000c1e9b00 */
[----:B------:R-:W-:Y:S01]  /*0580*/  VIADD R7, R7, 0x2000 ;  /* 0x0000200007077836 */ /* 0x000fe20000000000 */
[----:B--2--5:R-:W-:-:S04]  /*0590*/  IADD3 R41, P1, P2, R10, R8, R2 ;  /* 0x000000080a297210 */ /* 0x024fc80007a3e002 */
[----:B------:R-:W-:Y:S02]  /*05a0*/  IADD3.X R9, PT, PT, R11, R9, R3, P1, P2 ;  /* 0x000000090b097210 */ /* 0x000fe40000fe4403 */
[----:B---3--:R-:W-:-:S04]  /*05b0*/  IADD3 R41, P3, P4, R14, R12, R41 ;  /* 0x0000000c0e297210 */ /* 0x008fc80007c7e029 */
[----:B------:R-:W-:Y:S02]  /*05c0*/  IADD3.X R13, PT, PT, R15, R13, R9, P3, P4 ;  /* 0x0000000d0f0d7210 */ /* 0x000fe40001fe8409 */
[----:B----4-:R-:W-:-:S04]  /*05d0*/  IADD3 R3, P1, P2, R18, R16, R41 ;  /* 0x0000001012037210 */ /* 0x010fc80007a3e029 */
[----:B------:R-:W-:Y:S02]  /*05e0*/  IADD3.X R17, PT, PT, R19, R17, R13, P1, P2 ;  /* 0x0000001113117210 */ /* 0x000fe40000fe440d */
[----:B------:R-:W-:-:S04]  /*05f0*/  IADD3 R3, P3, P4, R26, R20, R3 ;  /* 0x000000141a037210 */ /* 0x000fc80007c7e003 */
[----:B------:R-:W-:Y:S02]  /*0600*/  IADD3.X R21, PT, PT, R27, R21, R17, P3, P4 ;  /* 0x000000151b157210 */ /* 0x000fe40001fe8411 */
[----:B------:R-:W-:-:S04]  /*0610*/  IADD3 R3, P1, P2, R22, R24, R3 ;  /* 0x0000001816037210 */ /* 0x000fc80007a3e003 */
[----:B------:R-:W-:Y:S02]  /*0620*/  IADD3.X R23, PT, PT, R23, R25, R21, P1, P2 ;  /* 0x0000001917177210 */ /* 0x000fe40000fe4415 */
[----:B------:R-:W-:-:S04]  /*0630*/  IADD3 R3, P3, P4, R36, R28, R3 ;  /* 0x0000001c24037210 */ /* 0x000fc80007c7e003 */
[----:B------:R-:W-:Y:S02]  /*0640*/  IADD3.X R29, PT, PT, R37, R29, R23, P3, P4 ;  /* 0x0000001d251d7210 */ /* 0x000fe40001fe8417 */
[----:B------:R-:W-:Y:S02]  /*0650*/  ISETP.GE.AND P3, PT, R7, R0, PT ;  /* 0x000000000700720c */ /* 0x000fe40003f66270 */
[----:B------:R-:W-:-:S04]  /*0660*/  IADD3 R3, P2, P1, R32, R34, R3 ;  /* 0x0000002220037210 */ /* 0x000fc8000795e003 */
[----:B------:R-:W-:Y:S02]  /*0670*/  IADD3 R2, P4, P5, R38, R30, R3 ;  /* 0x0000001e26027210 */ /* 0x000fe40007d9e003 */
[----:B------:R-:W-:-:S04]  /*0680*/  IADD3.X R3, PT, PT, R33, R35, R29, P2, P1 ;  /* 0x0000002321037210 */ /* 0x000fc800017e241d */
[----:B------:R-:W-:Y:S01]  /*0690*/  IADD3.X R3, PT, PT, R39, R31, R3, P4, P5 ;  /* 0x0000001f27037210 */ /* 0x000fe200027ea403 */
[----:B------:R-:W-:Y:S06]  /*06a0*/  @!P3 BRA `(.L_x_12) ;  /* 0xfffffffc0054b947 */ /* 0x000fec000383ffff */
.L_x_11:
[----:B------:R-:W-:Y:S05]  /*06b0*/  BSYNC.RECONVERGENT B2 ;  /* 0x0000000000027941 */ /* 0x000fea0003800200 */
.L_x_10:
[----:B------:R-:W-:Y:S01]  /*06c0*/  IMAD.IADD R0, R4, 0x1, -R7 ;  /* 0x0000000104007824 */ /* 0x000fe200078e0a07 */
[----:B------:R-:W-:Y:S04]  /*06d0*/  BSSY.RECONVERGENT B2, `(.L_x_13) ;  /* 0x0000019000027945 */ /* 0x000fe80003800200 */
[----:B------:R-:W-:-:S13]  /*06e0*/  ISETP.GT.AND P1, PT, R0, 0x800, PT ;  /* 0x000008000000780c */ /* 0x000fda0003f24270 */
[----:B------:R-:W-:Y:S05]  /*06f0*/  @!P1 BRA `(.L_x_14) ;  /* 0x0000000000589947 */ /* 0x000fea0003800000 */
[----:B------:R-:W0:Y:S01]  /*0700*/  LDC.64 R18, c[0x0][0x380] ;  /* 0x0000e000ff127b82 */ /* 0x000e220000000a00 */
[C---:B------:R-:W-:Y:S02]  /*0710*/  VIADD R15, R7.reuse, 0x800 ;  /* 0x00000800070f7836 */ /* 0x040fe40000000000 */
[----:B0-----:R-:W-:-:S05]  /*0720*/  IMAD.WIDE R8, R7, 0x8, R18 ;  /* 0x0000000807087825 */ /* 0x001fca00078e0212 */
[----:B------:R-:W2:Y:S01]  /*0730*/  LDG.E.64.CONSTANT R10, desc[UR6][R8.64] ;  /* 0x00000006080a7981 */ /* 0x000ea2000c1e9b00 */
[----:B------:R-:W-:-:S03]  /*0740*/  IMAD.WIDE R18, R15, 0x8, R18 ;  /* 0x000000080f127825 */ /* 0x000fc600078e0212 */
[----:B------:R-:W2:Y:S04]  /*0750*/  LDG.E.64.CONSTANT R12, desc[UR6][R8.64+0x1000] ;  /* 0x00100006080c7981 */ /* 0x000ea8000c1e9b00 */
[----:B------:R-:W3:Y:S04]  /*0760*/  LDG.E.64.CONSTANT R14, desc[UR6][R8.64+0x2000] ;  /* 0x00200006080e7981 */ /* 0x000ee8000c1e9b00 */
[----:B------:R-:W3:Y:S04]  /*0770*/  LDG.E.64.CONSTANT R16, desc[UR6][R8.64+0x3000] ;  /* 0x0030000608107981 */ /* 0x000ee8000c1e9b00 */
[----:B------:R-:W4:Y:S04]  /*0780*/  LDG.E.64.CONSTANT R20, desc[UR6][R18.64] ;  /* 0x0000000612147981 */ /* 0x000f28000c1e9b00 */
[----:B------:R-:W4:Y:S04]  /*0790*/  LDG.E.64.CONSTANT R22, desc[UR6][R18.64+0x1000] ;  /* 0x0010000612167981 */ /* 0x000f28000c1e9b00 */
[----:B------:R-:W4:Y:S04]  /*07a0*/  LDG.E.64.CONSTANT R24, desc[UR6][R18.64+0x2000] ;  /* 0x0020000612187981 */ /* 0x000f28000c1e9b00 */
[----:B------:R-:W4:Y:S01]  /*07b0*/  LDG.E.64.CONSTANT R26, desc[UR6][R18.64+0x3000] ;  /* 0x00300006121a7981 */ /* 0x000f22000c1e9b00 */
[----:B------:R-:W-:Y:S01]  /*07c0*/  VIADD R7, R7, 0x1000 ;  /* 0x0000100007077836 */ /* 0x000fe20000000000 */
[----:B--2--5:R-:W-:-:S04]  /*07d0*/  IADD3 R29, P0, P1, R12, R10, R2 ;  /* 0x0000000a0c1d7210 */ /* 0x024fc8000791e002 */
[----:B------:R-:W-:Y:S02]  /*07e0*/  IADD3.X R11, PT, PT, R13, R11, R3, P0, P1 ;  /* 0x0000000b0d0b7210 */ /* 0x000fe400007e2403 */
[----:B------:R-:W-:Y:S02]  /*07f0*/  PLOP3.LUT P0, PT, PT, PT, PT, 0x8, 0x80 ;  /* 0x000000000080781c */ /* 0x000fe40003f0e170 */
[----:B---3--:R-:W-:-:S04]  /*0800*/  IADD3 R29, P2, P3, R16, R14, R29 ;  /* 0x0000000e101d7210 */ /* 0x008fc80007b5e01d */
[----:B------:R-:W-:Y:S02]  /*0810*/  IADD3.X R15, PT, PT, R17, R15, R11, P2, P3 ;  /* 0x0000000f110f7210 */ /* 0x000fe400017e640b */
[----:B----4-:R-:W-:-:S04]  /*0820*/  IADD3 R3, P1, P4, R22, R20, R29 ;  /* 0x0000001416037210 */ /* 0x010fc80007c3e01d */
[----:B------:R-:W-:Y:S02]  /*0830*/  IADD3 R2, P2, P3, R26, R24, R3 ;  /* 0x000000181a027210 */ /* 0x000fe40007b5e003 */
[----:B------:R-:W-:-:S04]  /*0840*/  IADD3.X R3, PT, PT, R23, R21, R15, P1, P4 ;  /* 0x0000001517037210 */ /* 0x000fc80000fe840f */
[----:B------:R-:W-:-:S07]  /*0850*/  IADD3.X R3, PT, PT, R27, R25, R3, P2, P3 ;  /* 0x000000191b037210 */ /* 0x000fce00017e6403 */
.L_x_14:
[----:B------:R-:W-:Y:S05]  /*0860*/  BSYNC.RECONVERGENT B2 ;  /* 0x0000000000027941 */ /* 0x000fea0003800200 */
.L_x_13:
[----:B------:R-:W-:-:S13]  /*0870*/  ISETP.LT.OR P0, PT, R7, R4, P0 ;  /* 0x000000040700720c */ /* 0x000fda0000701670 */
[----:B------:R-:W-:Y:S05]  /*0880*/  @!P0 BRA `(.L_x_6) ;  /* 0x0000000000288947 */ /* 0x000fea0003800000 */
[----:B------:R-:W0:Y:S02]  /*0890*/  LDC.64 R8, c[0x0][0x380] ;  /* 0x0000e000ff087b82 */ /* 0x000e240000000a00 */
[----:B0-----:R-:W-:-:S05]  /*08a0*/  IMAD.WIDE R6, R7, 0x8, R8 ;  /* 0x0000000807067825 */ /* 0x001fca00078e0208 */
[----:B------:R-:W2:Y:S04]  /*08b0*/  LDG.E.64.CONSTANT R8, desc[UR6][R6.64] ;  /* 0x0000000606087981 */ /* 0x000ea8000c1e9b00 */
[----:B------:R-:W2:Y:S04]  /*08c0*/  LDG.E.64.CONSTANT R10, desc[UR6][R6.64+0x1000] ;  /* 0x00100006060a7981 */ /* 0x000ea8000c1e9b00 */
[----:B------:R-:W3:Y:S04]  /*08d0*/  LDG.E.64.CONSTANT R12, desc[UR6][R6.64+0x2000] ;  /* 0x00200006060c7981 */ /* 0x000ee8000c1e9b00 */
[----:B------:R-:W3:Y:S01]  /*08e0*/  LDG.E.64.CONSTANT R14, desc[UR6][R6.64+0x3000] ;  /* 0x00300006060e7981 */ /* 0x000ee2000c1e9b00 */
[----:B--2--5:R-:W-:-:S04]  /*08f0*/  IADD3 R17, P0, P1, R10, R8, R2 ;  /* 0x000000080a117210 */ /* 0x024fc8000791e002 */
[----:B------:R-:W-:Y:S02]  /*0900*/  IADD3.X R3, PT, PT, R11, R9, R3, P0, P1 ;  /* 0x000000090b037210 */ /* 0x000fe400007e2403 */
[----:B---3--:R-:W-:-:S04]  /*0910*/  IADD3 R2, P2, P3, R14, R12, R17 ;  /* 0x0000000c0e027210 */ /* 0x008fc80007b5e011 */
[----:B------:R-:W-:-:S09]  /*0920*/  IADD3.X R3, PT, PT, R15, R13, R3, P2, P3 ;  /* 0x0000000d0f037210 */ /* 0x000fd200017e6403 */
.L_x_6:
[----:B------:R-:W-:Y:S05]  /*0930*/  BSYNC.RECONVERGENT B1 ;  /* 0x0000000000017941 */ /* 0x000fea0003800200 */
.L_x_5:
[----:B------:R-:W-:-:S13]  /*0940*/  ISETP.GE.AND P0, PT, R4, 0x200, PT ;  /* 0x000002000400780c */ /* 0x000fda0003f06270 */
[----:B------:R-:W-:Y:S05]  /*0950*/  @!P0 BRA `(.L_x_15) ;  /* 0x00000004002c8947 */ /* 0x000fea0003800000 */
[----:B------:R-:W0:Y:S01]  /*0960*/  S2R R8, SR_LANEID ;  /* 0x0000000000087919 */ /* 0x000e220000000000 */
[----:B-----5:R-:W1:Y:S04]  /*0970*/  SHFL.DOWN PT, R0, R2, 0x1, 0x1f ;  /* 0x08201f0002007f89 */ /* 0x020e6800000e0000 */
[----:B------:R-:W2:Y:S01]  /*0980*/  SHFL.DOWN PT, R4, R3, 0x1, 0x1f ;  /* 0x08201f0003047f89 */ /* 0x000ea200000e0000 */
[----:B0-----:R-:W-:-:S04]  /*0990*/  ISETP.GT.AND P0, PT, R8, 0x1e, PT ;  /* 0x0000001e0800780c */ /* 0x001fc80003f04270 */
[----:B-1----:R-:W-:Y:S02]  /*09a0*/  SEL R9, R0, RZ, !P0 ;  /* 0x000000ff00097207 */ /* 0x002fe40004000000 */
[----:B--2---:R-:W-:Y:S02]  /*09b0*/  SEL R4, R4, RZ, !P0 ;  /* 0x000000ff04047207 */ /* 0x004fe40004000000 */
[----:B------:R-:W-:-:S05]  /*09c0*/  IADD3 R9, P0, PT, R2, R9, RZ ;  /* 0x0000000902097210 */ /* 0x000fca0007f1e0ff */
[----:B------:R-:W-:Y:S01]  /*09d0*/  IMAD.X R6, R3, 0x1, R4, P0 ;  /* 0x0000000103067824 */ /* 0x000fe200000e0604 */
[----:B------:R-:W0:Y:S01]  /*09e0*/  SHFL.DOWN PT, R0, R9, 0x2, 0x1f ;  /* 0x08401f0009007f89 */ /* 0x000e2200000e0000 */
[----:B------:R-:W-:-:S03]  /*09f0*/  ISETP.GT.AND P0, PT, R8, 0x1d, PT ;  /* 0x0000001d0800780c */ /* 0x000fc60003f04270 */
[----:B------:R-:W1:Y:S01]  /*0a00*/  SHFL.DOWN PT, R4, R6, 0x2, 0x1f ;  /* 0x08401f0006047f89 */ /* 0x000e6200000e0000 */
[----:B0-----:R-:W-:-:S04]  /*0a10*/  SEL R0, R0, RZ, !P0 ;  /* 0x000000ff00007207 */ /* 0x001fc80004000000 */
[----:B------:R-:W-:Y:S02]  /*0a20*/  IADD3 R7, P1, PT, R0, R9, RZ ;  /* 0x0000000900077210 */ /* 0x000fe40007f3e0ff */
[----:B-1----:R-:W-:Y:S02]  /*0a30*/  SEL R3, R4, RZ, !P0 ;  /* 0x000000ff04037207 */ /* 0x002fe40004000000 */
[----:B------:R-:W-:Y:S01]  /*0a40*/  ISETP.GT.AND P0, PT, R8, 0x1b, PT ;  /* 0x0000001b0800780c */ /* 0x000fe20003f04270 */
[----:B------:R-:W0:Y:S02]  /*0a50*/  SHFL.DOWN PT, R0, R7, 0x4, 0x1f ;  /* 0x08801f0007007f89 */ /* 0x000e2400000e0000 */
[----:B------:R-:W-:-:S05]  /*0a60*/  IMAD.X R3, R3, 0x1, R6, P1 ;  /* 0x0000000103037824 */ /* 0x000fca00008e0606 */
[----:B------:R-:W1:Y:S01]  /*0a70*/  SHFL.DOWN PT, R2, R3, 0x4, 0x1f ;  /* 0x08801f0003027f89 */ /* 0x000e6200000e0000 */
[----:B0-----:R-:W-:-:S04]  /*0a80*/  SEL R0, R0, RZ, !P0 ;  /* 0x000000ff00007207 */ /* 0x001fc80004000000 */
[----:B------:R-:W-:Y:S02]  /*0a90*/  IADD3 R11, P1, PT, R0, R7, RZ ;  /* 0x00000007000b7210 */ /* 0x000fe40007f3e0ff */
[----:B-1----:R-:W-:-:S03]  /*0aa0*/  SEL R2, R2, RZ, !P0 ;  /* 0x000000ff02027207 */ /* 0x002fc60004000000 */
[----:B------:R-:W0:Y:S01]  /*0ab0*/  SHFL.DOWN PT, R0, R11, 0x8, 0x1f ;  /* 0x09001f000b007f89 */ /* 0x000e2200000e0000 */
[----:B------:R-:W-:Y:S01]  /*0ac0*/  ISETP.GT.AND P0, PT, R8, 0x17, PT ;  /* 0x000000170800780c */ /* 0x000fe20003f04270 */
[----:B------:R-:W-:Y:S01]  /*0ad0*/  IMAD.X R13, R2, 0x1, R3, P1 ;  /* 0x00000001020d7824 */ /* 0x000fe200008e0603 */
[----:B------:R-:W-:-:S04]  /*0ae0*/  ISETP.NE.AND P1, PT, R8, RZ, PT ;  /* 0x000000ff0800720c */ /* 0x000fc80003f25270 */
[----:B------:R-:W1:Y:S09]  /*0af0*/  SHFL.DOWN PT, R2, R13, 0x8, 0x1f ;  /* 0x09001f000d027f89 */ /* 0x000e7200000e0000 */
[----:B------:R-:W2:Y:S01]  /*0b00*/  @!P1 S2R R7, SR_CgaCtaId ;  /* 0x0000000000079919 */ /* 0x000ea20000008800 */
[----:B0-----:R-:W-:-:S04]  /*0b10*/  SEL R0, R0, RZ, !P0 ;  /* 0x000000ff00007207 */ /* 0x001fc80004000000 */
[----:B------:R-:W-:Y:S02]  /*0b20*/  IADD3 R9, P2, PT, R0, R11, RZ ;  /* 0x0000000b00097210 */ /* 0x000fe40007f5e0ff */
[----:B-1----:R-:W-:-:S03]  /*0b30*/  SEL R2, R2, RZ, !P0 ;  /* 0x000000ff02027207 */ /* 0x002fc60004000000 */
[----:B------:R-:W0:Y:S01]  /*0b40*/  SHFL.DOWN PT, R0, R9, 0x10, 0x1f ;  /* 0x0a001f0009007f89 */ /* 0x000e2200000e0000 */
[----:B------:R-:W-:Y:S01]  /*0b50*/  ISETP.GT.AND P0, PT, R8, 0xf, PT ;  /* 0x0000000f0800780c */ /* 0x000fe20003f04270 */
[----:B------:R-:W-:Y:S01]  /*0b60*/  IMAD.X R6, R2, 0x1, R13, P2 ;  /* 0x0000000102067824 */ /* 0x000fe200010e060d */
[----:B------:R-:W-:-:S04]  /*0b70*/  @!P1 MOV R2, 0x400 ;  /* 0x0000040000029802 */ /* 0x000fc80000000f00 */
[----:B------:R-:W1:Y:S01]  /*0b80*/  SHFL.DOWN PT, R3, R6, 0x10, 0x1f ;  /* 0x0a001f0006037f89 */ /* 0x000e6200000e0000 */
[----:B--2---:R-:W-:Y:S02]  /*0b90*/  @!P1 LEA R7, R7, R2, 0x18 ;  /* 0x0000000207079211 */ /* 0x004fe400078ec0ff */
[----:B0-----:R-:W-:Y:S02]  /*0ba0*/  SEL R4, R0, RZ, !P0 ;  /* 0x000000ff00047207 */ /* 0x001fe40004000000 */
[----:B------:R-:W-:Y:S02]  /*0bb0*/  @!P1 SHF.R.U32.HI R0, RZ, 0x2, R5 ;  /* 0x00000002ff009819 */ /* 0x000fe40000011605 */
[----:B------:R-:W-:Y:S02]  /*0bc0*/  IADD3 R2, P2, PT, R4, R9, RZ ;  /* 0x0000000904027210 */ /* 0x000fe40007f5e0ff */
[----:B------:R-:W-:Y:S02]  /*0bd0*/  @!P1 LOP3.LUT R0, R0, 0xf8, RZ, 0xc0, !PT ;  /* 0x000000f800009812 */ /* 0x000fe400078ec0ff */
[----:B-1----:R-:W-:-:S02]  /*0be0*/  SEL R3, R3, RZ, !P0 ;  /* 0x000000ff03037207 */ /* 0x002fc40004000000 */
[----:B------:R-:W-:Y:S01]  /*0bf0*/  ISETP.NE.AND P0, PT, R5, RZ, PT ;  /* 0x000000ff0500720c */ /* 0x000fe20003f05270 */
[----:B------:R-:W-:Y:S02]  /*0c00*/  @!P1 IMAD.IADD R7, R0, 0x1, R7 ;  /* 0x0000000100079824 */ /* 0x000fe400078e0207 */
[----:B------:R-:W-:-:S05]  /*0c10*/  IMAD.X R3, R3, 0x1, R6, P2 ;  /* 0x0000000103037824 */ /* 0x000fca00010e0606 */
[----:B------:R2:W-:Y:S01]  /*0c20*/  @!P1 STS.64 [R7+0x10], R2 ;  /* 0x0000100207009388 */ /* 0x0005e20000000a00 */
[----:B------:R-:W-:Y:S06]  /*0c30*/  BAR.SYNC.DEFER_BLOCKING 0x0 ;  /* 0x0000000000007b1d */ /* 0x000fec0000010000 */
[----:B------:R-:W-:Y:S05]  /*0c40*/  @P0 BRA `(.L_x_16) ;  /* 0x00000018007c0947 */ /* 0x000fea0003800000 */
[----:B------:R-:W0:Y:S01]  /*0c50*/  S2UR UR5, SR_CgaCtaId ;  /* 0x00000000000579c3 */ /* 0x000e220000008800 */
[----:B------:R-:W-:Y:S02]  /*0c60*/  UMOV UR4, 0x400 ;  /* 0x0000040000047882 */ /* 0x000fe40000000000 */
[----:B0-----:R-:W-:-:S09]  /*0c70*/  ULEA UR4, UR5, UR4, 0x18 ;  /* 0x0000000405047291 */ /* 0x001fd2000f8ec0ff */
[----:B------:R-:W-:Y:S04]  /*0c80*/  LDS.64 R32, [UR4+0x18] ;  /* 0x00001804ff207984 */ /* 0x000fe80008000a00 */
[----:B------:R-:W0:Y:S04]  /*0c90*/  LDS.128 R28, [UR4+0x20] ;  /* 0x00002004ff1c7984 */ /* 0x000e280008000c00 */
[----:B------:R-:W1:Y:S04]  /*0ca0*/  LDS.128 R24, [UR4+0x30] ;  /* 0x00003004ff187984 */ /* 0x000e680008000c00 */
[----:B------:R-:W3:Y:S04]  /*0cb0*/  LDS.128 R20, [UR4+0x40] ;  /* 0x00004004ff147984 */ /* 0x000ee80008000c00 */
[----:B------:R-:W4:Y:S04]  /*0cc0*/  LDS.128 R16, [UR4+0x50] ;  /* 0x00005004ff107984 */ /* 0x000f280008000c00 */
[----:B------:R-:W5:Y:S04]  /*0cd0*/  LDS.128 R12, [UR4+0x60] ;  /* 0x00006004ff0c7984 */ /* 0x000f680008000c00 */
[----:B------:R-:W5:Y:S04]  /*0ce0*/  LDS.128 R8, [UR4+0x70] ;  /* 0x00007004ff087984 */ /* 0x000f680008000c00 */
[----:B--2---:R-:W2:Y:S01]  /*0cf0*/  LDS.128 R4, [UR4+0x80] ;  /* 0x00008004ff047984 */ /* 0x004ea20008000c00 */
[----:B0-----:R-:W-:-:S04]  /*0d00*/  IADD3 R35, P1, P2, R28, R32, R2 ;  /* 0x000000201c237210 */ /* 0x001fc80007a3e002 */
[----:B-1----:R-:W-:Y:S02]  /*0d10*/  IADD3 R35, P3, P4, R24, R35, R30 ;  /* 0x0000002318237210 */ /* 0x002fe40007c7e01e */
[----:B------:R-:W-:Y:S02]  /*0d20*/  IADD3.X R29, PT, PT, R29, R33, R3, P1, P2 ;  /* 0x000000211d1d7210 */ /* 0x000fe40000fe4403 */
[----:B---3--:R-:W-:Y:S02]  /*0d30*/  IADD3 R3, P1, P2, R20, R35, R26 ;  /* 0x0000002314037210 */ /* 0x008fe40007a3e01a */
[----:B------:R-:W-:Y:S02]  /*0d40*/  IADD3.X R25, PT, PT, R25, R29, R31, P3, P4 ;  /* 0x0000001d19197210 */ /* 0x000fe40001fe841f */
[----:B----4-:R-:W-:Y:S02]  /*0d50*/  IADD3 R3, P3, P4, R16, R3, R22 ;  /* 0x0000000310037210 */ /* 0x010fe40007c7e016 */
[----:B------:R-:W-:-:S02]  /*0d60*/  IADD3.X R21, PT, PT, R21, R25, R27, P1, P2 ;  /* 0x0000001915157210 */ /* 0x000fc40000fe441b */
[----:B-----5:R-:W-:Y:S02]  /*0d70*/  IADD3 R3, P1, P2, R12, R3, R18 ;  /* 0x000000030c037210 */ /* 0x020fe40007a3e012 */
[----:B------:R-:W-:Y:S02]  /*0d80*/  IADD3.X R17, PT, PT, R17, R21, R23, P3, P4 ;  /* 0x0000001511117210 */ /* 0x000fe40001fe8417 */
[----:B------:R-:W-:Y:S02]  /*0d90*/  IADD3 R3, P3, P4, R8, R3, R14 ;  /* 0x0000000308037210 */ /* 0x000fe40007c7e00e */
[----:B------:R-:W-:Y:S02]  /*0da0*/  IADD3.X R13, PT, PT, R13, R17, R19, P1, P2 ;  /* 0x000000110d0d7210 */ /* 0x000fe40000fe4413 */
[----:B--2---:R-:W-:Y:S02]  /*0db0*/  IADD3 R3, P1, P2, R4, R3, R10 ;  /* 0x0000000304037210 */ /* 0x004fe40007a3e00a */
[----:B------:R-:W-:-:S02]  /*0dc0*/  IADD3.X R9, PT, PT, R9, R13, R15, P3, P4 ;  /* 0x0000000d09097210 */ /* 0x000fc40001fe840f */
[----:B------:R-:W-:Y:S02]  /*0dd0*/  IADD3 R2, P3, PT, R3, R6, RZ ;  /* 0x0000000603027210 */ /* 0x000fe40007f7e0ff */
[----:B------:R-:W-:-:S05]  /*0de0*/  IADD3.X R3, PT, PT, R5, R9, R11, P1, P2 ;  /* 0x0000000905037210 */ /* 0x000fca0000fe440b */
[----:B------:R-:W-:Y:S01]  /*0df0*/  IMAD.X R3, R3, 0x1, R7, P3 ;  /* 0x0000000103037824 */ /* 0x000fe200018e0607 */
[----:B------:R-:W-:Y:S06]  /*0e00*/  BRA `(.L_x_16) ;  /* 0x00000018000c7947 */ /* 0x000fec0003800000 */
.L_x_15:
[----:B------:R-:W-:Y:S01]  /*0e10*/  LOP3.LUT R0, R5, 0x3e0, RZ, 0xc0, !PT ;  /* 0x000003e005007812 */ /* 0x000fe200078ec0ff */
[----:B------:R-:W0:Y:S03]  /*0e20*/  S2R R12, SR_LANEID ;  /* 0x00000000000c7919 */ /* 0x000e260000000000 */
[----:B------:R-:W-:Y:S01]  /*0e30*/  LOP3.LUT R9, RZ, R0, RZ, 0x33, !PT ;  /* 0x00000000ff097212 */ /* 0x000fe200078e33ff */
[----:B------:R-:W-:-:S04]  /*0e40*/  VIADD R7, R0, 0x20 ;  /* 0x0000002000077836 */ /* 0x000fc80000000000 */
[----:B------:R-:W-:Y:S01]  /*0e50*/  IMAD.IADD R9, R9, 0x1, R4 ;  /* 0x0000000109097824 */ /* 0x000fe200078e0204 */
[----:B------:R-:W-:-:S04]  /*0e60*/  ISETP.GT.AND P0, PT, R7, R4, PT ;  /* 0x000000040700720c */ /* 0x000fc80003f04270 */
[----:B------:R-:W-:-:S05]  /*0e70*/  SEL R9, R9, 0x1f, P0 ;  /* 0x0000001f09097807 */ /* 0x000fca0000000000 */
[----:B-----5:R-:W1:Y:S04]  /*0e80*/  SHFL.DOWN PT, R0, R2, 0x1, R9 ;  /* 0x0820000002007989 */ /* 0x020e6800000e0009 */
[----:B------:R-:W2:Y:S01]  /*0e90*/  SHFL.DOWN PT, R6, R3, 0x1, R9 ;  /* 0x0820000003067989 */ /* 0x000ea200000e0009 */
[C---:B0-----:R-:W-:Y:S01]  /*0ea0*/  ISETP.GE.AND P0, PT, R12.reuse, R9, PT ;  /* 0x000000090c00720c */ /* 0x041fe20003f06270 */
[C---:B------:R-:W-:Y:S01]  /*0eb0*/  VIADD R8, R12.reuse, 0x2 ;  /* 0x000000020c087836 */ /* 0x040fe20000000000 */
[----:B------:R-:W-:Y:S02]  /*0ec0*/  ISETP.NE.AND P2, PT, R12, RZ, PT ;  /* 0x000000ff0c00720c */ /* 0x000fe40003f45270 */
[----:B-1----:R-:W-:Y:S02]  /*0ed0*/  SEL R7, R0, RZ, !P0 ;  /* 0x000000ff00077207 */ /* 0x002fe40004000000 */
[----:B--2---:R-:W-:-:S02]  /*0ee0*/  SEL R6, R6, RZ, !P0 ;  /* 0x000000ff06067207 */ /* 0x004fc40004000000 */
[----:B------:R-:W-:-:S05]  /*0ef0*/  IADD3 R7, P0, PT, R2, R7, RZ ;  /* 0x0000000702077210 */ /* 0x000fca0007f1e0ff */
[----:B------:R-:W-:Y:S01]  /*0f00*/  IMAD.X R11, R3, 0x1, R6, P0 ;  /* 0x00000001030b7824 */ /* 0x000fe200000e0606 */
[----:B------:R-:W0:Y:S01]  /*0f10*/  SHFL.DOWN PT, R0, R7, 0x2, R9 ;  /* 0x0840000007007989 */ /* 0x000e2200000e0009 */
[----:B------:R-:W-:-:S03]  /*0f20*/  ISETP.GT.AND P0, PT, R8, R9, PT ;  /* 0x000000090800720c */ /* 0x000fc60003f04270 */
[----:B------:R-:W1:Y:S01]  /*0f30*/  SHFL.DOWN PT, R6, R11, 0x2, R9 ;  /* 0x084000000b067989 */ /* 0x000e6200000e0009 */
[----:B0-----:R-:W-:-:S04]  /*0f40*/  SEL R0, R0, RZ, !P0 ;  /* 0x000000ff00007207 */ /* 0x001fc80004000000 */
[----:B------:R-:W-:Y:S02]  /*0f50*/  IADD3 R8, P1, PT, R0, R7, RZ ;  /* 0x0000000700087210 */ /* 0x000fe40007f3e0ff */
[----:B-1----:R-:W-:-:S03]  /*0f60*/  SEL R6, R6, RZ, !P0 ;  /* 0x000000ff06067207 */ /* 0x002fc60004000000 */
[----:B------:R-:W0:Y:S02]  /*0f70*/  SHFL.DOWN PT, R0, R8, 0x4, R9 ;  /* 0x0880000008007989 */ /* 0x000e2400000e0009 */
[----:B------:R-:W-:Y:S02]  /*0f80*/  IMAD.X R10, R6, 0x1, R11, P1 ;  /* 0x00000001060a7824 */ /* 0x000fe400008e060b */
[----:B------:R-:W-:Y:S01]  /*0f90*/  VIADD R6, R12, 0x4 ;  /* 0x000000040c067836 */ /* 0x000fe20000000000 */
[----:B------:R-:W1:Y:S02]  /*0fa0*/  @!P2 S2R R11, SR_CgaCtaId ;  /* 0x00000000000ba919 */ /* 0x000e640000008800 */
[----:B------:R-:W2:Y:S02]  /*0fb0*/  SHFL.DOWN PT, R2, R10, 0x4, R9 ;  /* 0x088000000a027989 */ /* 0x000ea400000e0009 */
[----:B------:R-:W-:Y:S01]  /*0fc0*/  ISETP.GT.AND P0, PT, R6, R9, PT ;  /* 0x000000090600720c */ /* 0x000fe20003f04270 */
[----:B------:R-:W-:-:S03]  /*0fd0*/  VIADD R6, R12, 0x8 ;  /* 0x000000080c067836 */ /* 0x000fc60000000000 */
[----:B0-----:R-:W-:-:S04]  /*0fe0*/  SEL R0, R0, RZ, !P0 ;  /* 0x000000ff00007207 */ /* 0x001fc80004000000 */
[----:B------:R-:W-:Y:S02]  /*0ff0*/  IADD3 R3, P1, PT, R0, R8, RZ ;  /* 0x0000000800037210 */ /* 0x000fe40007f3e0ff */
[----:B--2---:R-:W-:-:S03]  /*1000*/  SEL R2, R2, RZ, !P0 ;  /* 0x000000ff02027207 */ /* 0x004fc60004000000 */
[----:B------:R-:W0:Y:S01]  /*1010*/  SHFL.DOWN PT, R0, R3, 0x8, R9 ;  /* 0x0900000003007989 */ /* 0x000e2200000e0009 */
[----:B------:R-:W-:Y:S01]  /*1020*/  ISETP.GT.AND P0, PT, R6, R9, PT ;  /* 0x000000090600720c */ /* 0x000fe20003f04270 */
[----:B------:R-:W-:-:S05]  /*1030*/  IMAD.X R7, R2, 0x1, R10, P1 ;  /* 0x0000000102077824 */ /* 0x000fca00008e060a */
[----:B------:R-:W2:Y:S01]  /*1040*/  SHFL.DOWN PT, R2, R7, 0x8, R9 ;  /* 0x0900000007027989 */ /* 0x000ea200000e0009 */
[----:B0-----:R-:W-:-:S04]  /*1050*/  SEL R0, R0, RZ, !P0 ;  /* 0x000000ff00007207 */ /* 0x001fc80004000000 */
[----:B------:R-:W-:Y:S02]  /*1060*/  IADD3 R6, P1, PT, R0, R3, RZ ;  /* 0x0000000300067210 */ /* 0x000fe40007f3e0ff */
[----:B--2---:R-:W-:-:S03]  /*1070*/  SEL R2, R2, RZ, !P0 ;  /* 0x000000ff02027207 */ /* 0x004fc60004000000 */
[----:B------:R-:W0:Y:S02]  /*1080*/  SHFL.DOWN PT, R0, R6, 0x10, R9 ;  /* 0x0a00000006007989 */ /* 0x000e2400000e0009 */
[----:B------:R-:W-:Y:S01]  /*1090*/  IMAD.X R8, R2, 0x1, R7, P1 ;  /* 0x0000000102087824 */ /* 0x000fe200008e0607 */
[----:B------:R-:W-:Y:S01]  /*10a0*/  @!P2 SHF.R.U32.HI R7, RZ, 0x2, R5 ;  /* 0x00000002ff07a819 */ /* 0x000fe20000011605 */
[----:B------:R-:W-:-:S03]  /*10b0*/  VIADD R2, R12, 0x10 ;  /* 0x000000100c027836 */ /* 0x000fc60000000000 */
[----:B------:R-:W2:Y:S01]  /*10c0*/  SHFL.DOWN PT, R3, R8, 0x10, R9 ;  /* 0x0a00000008037989 */ /* 0x000ea200000e0009 */
[----:B------:R-:W-:Y:S02]  /*10d0*/  @!P2 LOP3.LUT R7, R7, 0xf8, RZ, 0xc0, !PT ;  /* 0x000000f80707a812 */ /* 0x000fe400078ec0ff */
[----:B------:R-:W-:Y:S02]  /*10e0*/  ISETP.GT.AND P0, PT, R2, R9, PT ;  /* 0x000000090200720c */ /* 0x000fe40003f04270 */
[----:B------:R-:W-:-:S04]  /*10f0*/  @!P2 MOV R2, 0x400 ;  /* 0x000004000002a802 */ /* 0x000fc80000000f00 */
[----:B-1----:R-:W-:-:S05]  /*1100*/  @!P2 LEA R10, R11, R2, 0x18 ;  /* 0x000000020b0aa211 */ /* 0x002fca00078ec0ff */
[----:B------:R-:W-:Y:S01]  /*1110*/  @!P2 IMAD.IADD R7, R7, 0x1, R10 ;  /* 0x000000010707a824 */ /* 0x000fe200078e020a */
[----:B0-----:R-:W-:-:S04]  /*1120*/  SEL R0, R0, RZ, !P0 ;  /* 0x000000ff00007207 */ /* 0x001fc80004000000 */
[----:B------:R-:W-:Y:S02]  /*1130*/  IADD3 R2, P1, PT, R0, R6, RZ ;  /* 0x0000000600027210 */ /* 0x000fe40007f3e0ff */
[----:B--2---:R-:W-:Y:S02]  /*1140*/  SEL R3, R3, RZ, !P0 ;  /* 0x000000ff03037207 */ /* 0x004fe40004000000 */
[----:B------:R-:W-:-:S03]  /*1150*/  ISETP.NE.AND P0, PT, R5, RZ, PT ;  /* 0x000000ff0500720c */ /* 0x000fc60003f05270 */
[----:B------:R-:W-:-:S05]  /*1160*/  IMAD.X R3, R3, 0x1, R8, P1 ;  /* 0x0000000103037824 */ /* 0x000fca00008e0608 */
[----:B------:R1:W-:Y:S01]  /*1170*/  @!P2 STS.64 [R7+0x10], R2 ;  /* 0x000010020700a388 */ /* 0x0003e20000000a00 */
[----:B------:R-:W-:Y:S06]  /*1180*/  BAR.SYNC.DEFER_BLOCKING 0x0 ;  /* 0x0000000000007b1d */ /* 0x000fec0000010000 */
[----:B------:R-:W-:Y:S05]  /*1190*/  @P0 BRA `(.L_x_16) ;  /* 0x0000001400280947 */ /* 0x000fea0003800000 */
[----:B------:R-:W0:Y:S01]  /*11a0*/  S2UR UR5, SR_CgaCtaId ;  /* 0x00000000000579c3 */ /* 0x000e220000008800 */
[----:B------:R-:W-:Y:S01]  /*11b0*/  UMOV UR4, 0x400 ;  /* 0x0000040000047882 */ /* 0x000fe20000000000 */
[C---:B------:R-:W-:Y:S02]  /*11c0*/  ISETP.GT.AND P2, PT, R4.reuse, 0x40, PT ;  /* 0x000000400400780c */ /* 0x040fe40003f44270 */
[C---:B------:R-:W-:Y:S02]  /*11d0*/  ISETP.GT.AND P1, PT, R4.reuse, 0x20, PT ;  /* 0x000000200400780c */ /* 0x040fe40003f24270 */
[C---:B------:R-:W-:Y:S02]  /*11e0*/  ISETP.GT.AND P5, PT, R4.reuse, 0x180, PT ;  /* 0x000001800400780c */ /* 0x040fe40003fa4270 */
[----:B------:R-:W-:Y:S01]  /*11f0*/  ISETP.GT.AND P6, PT, R4, 0x1a0, PT ;  /* 0x000001a00400780c */ /* 0x000fe20003fc4270 */
[----:B0-----:R-:W-:-:S09]  /*1200*/  ULEA UR4, UR5, UR4, 0x18 ;  /* 0x0000000405047291 */ /* 0x001fd2000f8ec0ff */
[----:B------:R-:W0:Y:S04]  /*1210*/  LDS.128 R8, [UR4+0x20] ;  /* 0x00002004ff087984 */ /* 0x000e280008000c00 */
[----:B-1----:R-:W1:Y:S04]  /*1220*/  LDS.64 R6, [UR4+0x18] ;  /* 0x00001804ff067984 */ /* 0x002e680008000a00 */
[----:B------:R-:W2:Y:S04]  /*1230*/  LDS.128 R12, [UR4+0x30] ;  /* 0x00003004ff0c7984 */ /* 0x000ea80008000c00 */
[----:B------:R-:W3:Y:S04]  /*1240*/  LDS.128 R16, [UR4+0x40] ;  /* 0x00004004ff107984 */ /* 0x000ee80008000c00 */
[----:B------:R-:W4:Y:S04]  /*1250*/  LDS.128 R20, [UR4+0x50] ;  /* 0x00005004ff147984 */ /* 0x000f280008000c00 */
[----:B------:R-:W5:Y:S04]  /*1260*/  LDS.128 R24, [UR4+0x60] ;  /* 0x00006004ff187984 */ /* 0x000f680008000c00 */
[----:B------:R-:W5:Y:S04]  /*1270*/  LDS.128 R32, [UR4+0x70] ;  /* 0x00007004ff207984 */ /* 0x000f680008000c00 */
[----:B------:R-:W5:Y:S01]  /*1280*/  LDS.128 R28, [UR4+0x80] ;  /* 0x00008004ff1c7984 */ /* 0x000f620008000c00 */
[----:B0-----:R-:W-:-:S02]  /*1290*/  SEL R5, R8, RZ, P2 ;  /* 0x000000ff08057207 */ /* 0x001fc40001000000 */
[----:B------:R-:W-:Y:S02]  /*12a0*/  SEL R8, R9, RZ, P2 ;  /* 0x000000ff09087207 */ /* 0x000fe40001000000 */
[----:B-1----:R-:W-:Y:S02]  /*12b0*/  SEL R0, R6, RZ, P1 ;  /* 0x000000ff06007207 */ /* 0x002fe40000800000 */
[----:B------:R-:W-:Y:S02]  /*12c0*/  SEL R7, R7, RZ, P1 ;  /* 0x000000ff07077207 */ /* 0x000fe40000800000 */
[C---:B------:R-:W-:Y:S02]  /*12d0*/  ISETP.GT.AND P1, PT, R4.reuse, 0x60, PT ;  /* 0x000000600400780c */ /* 0x040fe40003f24270 */
[----:B------:R-:W-:Y:S02]  /*12e0*/  ISETP.GT.AND P2, PT, R4, 0x80, PT ;  /* 0x000000800400780c */ /* 0x000fe40003f44270 */
[----:B------:R-:W-:-:S02]  /*12f0*/  IADD3 R0, P3, P4, R5, R0, R2 ;  /* 0x0000000005007210 */ /* 0x000fc40007c7e002 */
[----:B------:R-:W-:Y:S02]  /*1300*/  SEL R5, R10, RZ, P1 ;  /* 0x000000ff0a057207 */ /* 0x000fe40000800000 */
[----:B------:R-:W-:Y:S02]  /*1310*/  SEL R11, R11, RZ, P1 ;  /* 0x000000ff0b0b7207 */ /* 0x000fe40000800000 */
[----:B--2---:R-:W-:Y:S02]  /*1320*/  SEL R2, R12, RZ, P2 ;  /* 0x000000ff0c027207 */ /* 0x004fe40001000000 */
[----:B------:R-:W-:Y:S02]  /*1330*/  SEL R6, R13, RZ, P2 ;  /* 0x000000ff0d067207 */ /* 0x000fe40001000000 */
[C---:B------:R-:W-:Y:S02]  /*1340*/  ISETP.GT.AND P1, PT, R4.reuse, 0xa0, PT ;  /* 0x000000a00400780c */ /* 0x040fe40003f24270 */
[----:B------:R-:W-:-:S02]  /*1350*/  ISETP.GT.AND P2, PT, R4, 0xc0, PT ;  /* 0x000000c00400780c */ /* 0x000fc40003f44270 */
[----:B------:R-:W-:Y:S02]  /*1360*/  IADD3.X R7, PT, PT, R8, R7, R3, P3, P4 ;  /* 0x0000000708077210 */ /* 0x000fe40001fe8403 */
[----:B------:R-:W-:Y:S02]  /*1370*/  IADD3 R2, P3, P4, R2, R0, R5 ;  /* 0x0000000002027210 */ /* 0x000fe40007c7e005 */
[----:B------:R-:W-:Y:S02]  /*1380*/  SEL R3, R14, RZ, P1 ;  /* 0x000000ff0e037207 */ /* 0x000fe40000800000 */
[----:B---3--:R-:W-:Y:S02]  /*1390*/  SEL R0, R16, RZ, P2 ;  /* 0x000000ff10007207 */ /* 0x008fe40001000000 */
[----:B------:R-:W-:Y:S02]  /*13a0*/  SEL R14, R15, RZ, P1 ;  /* 0x000000ff0f0e7207 */ /* 0x000fe40000800000 */
[----:B------:R-:W-:-:S02]  /*13b0*/  ISETP.GT.AND P1, PT, R4, 0xe0, PT ;  /* 0x000000e00400780c */ /* 0x000fc40003f24270 */
[----:B------:R-:W-:Y:S02]  /*13c0*/  IADD3.X R6, PT, PT, R6, R7, R11, P3, P4 ;  /* 0x0000000706067210 */ /* 0x000fe40001fe840b */
[----:B------:R-:W-:Y:S02]  /*13d0*/  SEL R5, R17, RZ, P2 ;  /* 0x000000ff11057207 */ /* 0x000fe40001000000 */
[----:B------:R-:W-:Y:S02]  /*13e0*/  IADD3 R0, P3, P4, R0, R2, R3 ;  /* 0x0000000200007210 */ /* 0x000fe40007c7e003 */
[----:B------:R-:W-:Y:S02]  /*13f0*/  ISETP.GT.AND P2, PT, R4, 0x100, PT ;  /* 0x000001000400780c */ /* 0x000fe40003f44270 */
[----:B------:R-:W-:Y:S02]  /*1400*/  SEL R3, R18, RZ, P1 ;  /* 0x000000ff12037207 */ /* 0x000fe40000800000 */
[----:B------:R-:W-:-:S02]  /*1410*/  SEL R19, R19, RZ, P1 ;  /* 0x000000ff13137207 */ /* 0x000fc40000800000 */
[----:B------:R-:W-:Y:S02]  /*1420*/  ISETP.GT.AND P1, PT, R4, 0x120, PT ;  /* 0x000001200400780c */ /* 0x000fe40003f24270 */
[----:B------:R-:W-:Y:S02]  /*1430*/  IADD3.X R5, PT, PT, R5, R6, R14, P3, P4 ;  /* 0x0000000605057210 */ /* 0x000fe40001fe840e */
[----:B----4-:R-:W-:Y:S02]  /*1440*/  SEL R2, R20, RZ, P2 ;  /* 0x000000ff14027207 */ /* 0x010fe40001000000 */
[----:B------:R-:W-:Y:S02]  /*1450*/  SEL R6, R21, RZ, P2 ;  /* 0x000000ff15067207 */ /* 0x000fe40001000000 */
[----:B------:R-:W-:Y:S02]  /*1460*/  ISETP.GT.AND P2, PT, R4, 0x140, PT ;  /* 0x000001400400780c */ /* 0x000fe40003f44270 */
[----:B------:R-:W-:-:S02]  /*1470*/  SEL R7, R22, RZ, P1 ;  /* 0x000000ff16077207 */ /* 0x000fc40000800000 */
[----:B------:R-:W-:Y:S02]  /*1480*/  SEL R22, R23, RZ, P1 ;  /* 0x000000ff17167207 */ /* 0x000fe40000800000 */
[----:B------:R-:W-:Y:S02]  /*1490*/  IADD3 R2, P3, P4, R2, R0, R3 ;  /* 0x0000000002027210 */ /* 0x000fe40007c7e003 */
[----:B------:R-:W-:Y:S02]  /*14a0*/  ISETP.GT.AND P1, PT, R4, 0x160, PT ;  /* 0x000001600400780c */ /* 0x000fe40003f24270 */
[----:B-----5:R-:W-:Y:S02]  /*14b0*/  SEL R0, R24, RZ, P2 ;  /* 0x000000ff18007207 */ /* 0x020fe40001000000 */
[----:B------:R-:W-:Y:S02]  /*14c0*/  IADD3.X R6, PT, PT, R6, R5, R19, P3, P4 ;  /* 0x0000000506067210 */ /* 0x000fe40001fe8413 */
[----:B------:R-:W-:-:S02]  /*14d0*/  SEL R3, R26, RZ, P1 ;  /* 0x000000ff1a037207 */ /* 0x000fc40000800000 */
[----:B------:R-:W-:Y:S02]  /*14e0*/  SEL R27, R27, RZ, P1 ;  /* 0x000000ff1b1b7207 */ /* 0x000fe40000800000 */
[----:B------:R-:W-:Y:S02]  /*14f0*/  SEL R5, R25, RZ, P2 ;  /* 0x000000ff19057207 */ /* 0x000fe40001000000 */
[----:B------:R-:W-:Y:S02]  /*1500*/  IADD3 R0, P1, P3, R0, R2, R7 ;  /* 0x0000000200007210 */ /* 0x000fe40007b3e007 */
[----:B------:R-:W-:Y:S02]  /*1510*/  SEL R2, R32, RZ, P5 ;  /* 0x000000ff20027207 */ /* 0x000fe40002800000 */
[----:B------:R-:W-:Y:S02]  /*1520*/  ISETP.GT.AND P2, PT, R4, 0x1c0, PT ;  /* 0x000001c00400780c */ /* 0x000fe40003f44270 */
[----:B------:R-:W-:-:S02]  /*1530*/  IADD3.X R5, PT, PT, R5, R6, R22, P1, P3 ;  /* 0x0000000605057210 */ /* 0x000fc40000fe6416 */
[----:B------:R-:W-:Y:S02]  /*1540*/  IADD3 R2, P3, P4, R2, R0, R3 ;  /* 0x0000000002027210 */ /* 0x000fe40007c7e003 */
[----:B------:R-:W-:Y:S02]  /*1550*/  SEL R0, R34, RZ, P6 ;  /* 0x000000ff22007207 */ /* 0x000fe40003000000 */
[----:B------:R-:W-:Y:S02]  /*1560*/  SEL R3, R28, RZ, P2 ;  /* 0x000000ff1c037207 */ /* 0x000fe40001000000 */
[----:B------:R-:W-:Y:S02]  /*1570*/  ISETP.GT.AND P1, PT, R4, 0x1e0, PT ;  /* 0x000001e00400780c */ /* 0x000fe40003f24270 */
[----:B------:R-:W-:Y:S02]  /*1580*/  SEL R4, R33, RZ, P5 ;  /* 0x000000ff21047207 */ /* 0x000fe40002800000 */
[----:B------:R-:W-:-:S02]  /*1590*/  SEL R35, R35, RZ, P6 ;  /* 0x000000ff23237207 */ /* 0x000fc40003000000 */
[----:B------:R-:W-:Y:S02]  /*15a0*/  IADD3 R3, P5, P6, R3, R2, R0 ;  /* 0x0000000203037210 */ /* 0x000fe40007ebe000 */
[----:B------:R-:W-:Y:S02]  /*15b0*/  SEL R2, R30, RZ, P1 ;  /* 0x000000ff1e027207 */ /* 0x000fe40000800000 */
[----:B------:R-:W-:Y:S02]  /*15c0*/  IADD3.X R4, PT, PT, R4, R5, R27, P3, P4 ;  /* 0x0000000504047210 */ /* 0x000fe40001fe841b */
[----:B------:R-:W-:Y:S02]  /*15d0*/  SEL R0, R29, RZ, P2 ;  /* 0x000000ff1d007207 */ /* 0x000fe40001000000 */
[----:B------:R-:W-:Y:S02]  /*15e0*/  IADD3 R2, P2, PT, R2, R3, RZ ;  /* 0x0000000302027210 */ /* 0x000fe40007f5e0ff */
[----:B------:R-:W-:-:S02]  /*15f0*/  SEL R3, R31, RZ, P1 ;  /* 0x000000ff1f037207 */ /* 0x000fc40000800000 */
[----:B------:R-:W-:-:S05]  /*1600*/  IADD3.X R0, PT, PT, R0, R4, R35, P5, P6 ;  /* 0x0000000400007210 */ /* 0x000fca0002fec423 */
[----:B------:R-:W-:Y:S01]  /*1610*/  IMAD.X R3, R3, 0x1, R0, P2 ;  /* 0x0000000103037824 */ /* 0x000fe200010e0600 */
[----:B------:R-:W-:Y:S06]  /*1620*/  BRA `(.L_x_16) ;  /* 0x0000001000047947 */ /* 0x000fec0003800000 */
.L_x_2:
[----:B------:R-:W0:Y:S01]  /*1630*/  S2R R39, SR_TID.X ;  /* 0x0000000000277919 */ /* 0x000e220000002100 */
[----:B------:R-:W1:Y:S02]  /*1640*/  LDCU.64 UR4, c[0x0][0x380] ;  /* 0x00007000ff0477ac */ /* 0x000e640008000a00 */
[----:B-1----:R-:W-:Y:S02]  /*1650*/  IMAD.U32 R2, RZ, RZ, UR4 ;  /* 0x00000004ff027e24 */ /* 0x002fe4000f8e00ff */
[----:B------:R-:W-:Y:S02]  /*1660*/  IMAD.U32 R3, RZ, RZ, UR5 ;  /* 0x00000005ff037e24 */ /* 0x000fe4000f8e00ff */
[----:B0-----:R-:W-:-:S05]  /*1670*/  IMAD.WIDE.U32 R18, R39, 0x8, R2 ;  /* 0x0000000827127825 */ /* 0x001fca00078e0002 */
[----:B------:R-:W2:Y:S04]  /*1680*/  LDG.E.64.CONSTANT R20, desc[UR6][R18.64] ;  /* 0x0000000612147981 */ /* 0x000ea8000c1e9b00 */
[----:B------:R-:W2:Y:S04]  /*1690*/  LDG.E.64.CONSTANT R6, desc[UR6][R18.64+0x1000] ;  /* 0x0010000612067981 */ /* 0x000ea8000c1e9b00 */
[----:B------:R-:W2:Y:S04]  /*16a0*/  LDG.E.64.CONSTANT R8, desc[UR6][R18.64+0x2000] ;  /* 0x0020000612087981 */ /* 0x000ea8000c1e9b00 */
[----:B------:R-:W3:Y:S04]  /*16b0*/  LDG.E.64.CONSTANT R10, desc[UR6][R18.64+0x3000] ;  /* 0x00300006120a7981 */ /* 0x000ee8000c1e9b00 */
[----:B------:R-:W3:Y:S04]  /*16c0*/  LDG.E.64.CONSTANT R12, desc[UR6][R18.64+0x4000] ;  /* 0x00400006120c7981 */ /* 0x000ee8000c1e9b00 */
[----:B------:R-:W4:Y:S04]  /*16d0*/  LDG.E.64.CONSTANT R14, desc[UR6][R18.64+0x5000] ;  /* 0x00500006120e7981 */ /* 0x000f28000c1e9b00 */
[----:B------:R-:W4:Y:S01]  /*16e0*/  LDG.E.64.CONSTANT R16, desc[UR6][R18.64+0x6000] ;  /* 0x0060000612107981 */ /* 0x000f22000c1e9b00 */
[----:B------:R-:W-:Y:S01]  /*16f0*/  UMOV UR4, 0xe00 ;  /* 0x00000e0000047882 */ /* 0x000fe20000000000 */
[----:B--2---:R-:W-:-:S04]  /*1700*/  IADD3 R43, P0, P1, R8, R6, R20 ;  /* 0x00000006082b7210 */ /* 0x004fc8000791e014 */
[----:B------:R-:W-:Y:S02]  /*1710*/  IADD3.X R7, PT, PT, R9, R7, R21, P0, P1 ;  /* 0x0000000709077210 */ /* 0x000fe400007e2415 */
[----:B------:R-:W-:Y:S02]  /*1720*/  ISETP.GE.U32.AND P0, PT, R4, 0x1c00, PT ;  /* 0x00001c000400780c */ /* 0x000fe40003f06070 */
[----:B---3--:R-:W-:-:S04]  /*1730*/  IADD3 R43, P2, P3, R12, R10, R43 ;  /* 0x0000000a0c2b7210 */ /* 0x008fc80007b5e02b */
[----:B------:R-:W-:Y:S02]  /*1740*/  IADD3.X R11, PT, PT, R13, R11, R7, P2, P3 ;  /* 0x0000000b0d0b7210 */ /* 0x000fe400017e6407 */
[----:B----4-:R-:W-:-:S04]  /*1750*/  IADD3 R43, P1, P4, R16, R14, R43 ;  /* 0x0000000e102b7210 */ /* 0x010fc80007c3e02b */
[----:B------:R-:W-:Y:S01]  /*1760*/  IADD3.X R41, PT, PT, R17, R15, R11, P1, P4 ;  /* 0x0000000f11297210 */ /* 0x000fe20000fe840b */
[----:B------:R-:W-:Y:S08]  /*1770*/  @!P0 BRA `(.L_x_17) ;  /* 0x0000000000708947 */ /* 0x000ff00003800000 */
[----:B------:R-:W0:Y:S01]  /*1780*/  LDC R20, c[0x0][0x390] ;  /* 0x0000e400ff147b82 */ /* 0x000e220000000800 */
[----:B------:R-:W-:Y:S01]  /*1790*/  VIADD R21, R4, 0xfffff200 ;  /* 0xfffff20004157836 */ /* 0x000fe20000000000 */
[----:B------:R-:W-:-:S06]  /*17a0*/  UMOV UR4, 0xe00 ;  /* 0x00000e0000047882 */ /* 0x000fcc0000000000 */
[----:B------:R-:W1:Y:S02]  /*17b0*/  LDC.64 R2, c[0x0][0x380] ;  /* 0x0000e000ff027b82 */ /* 0x000e640000000a00 */
.L_x_19:
[----:B------:R-:W-:-:S04]  /*17c0*/  VIADD R7, R39, UR4 ;  /* 0x0000000427077c36 */ /* 0x000fc80008000000 */
[----:B-1----:R-:W-:-:S05]  /*17d0*/  IMAD.WIDE.U32 R6, R7, 0x8, R2 ;  /* 0x0000000807067825 */ /* 0x002fca00078e0002 */
[----:B------:R-:W2:Y:S04]  /*17e0*/  LDG.E.64.CONSTANT R4, desc[UR6][R6.64] ;  /* 0x0000000606047981 */ /* 0x000ea8000c1e9b00 */
[----:B------:R-:W2:Y:S04]  /*17f0*/  LDG.E.64.CONSTANT R8, desc[UR6][R6.64+0x1000] ;  /* 0x0010000606087981 */ /* 0x000ea8000c1e9b00 */
[----:B------:R-:W3:Y:S04]  /*1800*/  LDG.E.64.CONSTANT R10, desc[UR6][R6.64+0x2000] ;  /* 0x00200006060a7981 */ /* 0x000ee8000c1e9b00 */
[----:B------:R-:W3:Y:S04]  /*1810*/  LDG.E.64.CONSTANT R12, desc[UR6][R6.64+0x3000] ;  /* 0x00300006060c7981 */ /* 0x000ee8000c1e9b00 */
[----:B------:R-:W4:Y:S04]  /*1820*/  LDG.E.64.CONSTANT R14, desc[UR6][R6.64+0x4000] ;  /* 0x00400006060e7981 */ /* 0x000f28000c1e9b00 */
[----:B------:R-:W4:Y:S04]  /*1830*/  LDG.E.64.CONSTANT R16, desc[UR6][R6.64+0x5000] ;  /* 0x0050000606107981 */ /* 0x000f28000c1e9b00 */
[----:B------:R-:W5:Y:S01]  /*1840*/  LDG.E.64.CONSTANT R18, desc[UR6][R6.64+0x6000] ;  /* 0x0060000606127981 */ /* 0x000f62000c1e9b00 */
[----:B--2---:R-:W-:Y:S01]  /*1850*/  IADD3 R43, P0, P1, R8, R4, R43 ;  /* 0x00000004082b7210 */ /* 0x004fe2000791e02b */
[----:B0-----:R-:W-:-:S03]  /*1860*/  IMAD.MOV.U32 R4, RZ, RZ, R20 ;  /* 0x000000ffff047224 */ /* 0x001fc600078e0014 */
[----:B------:R-:W-:Y:S01]  /*1870*/  IADD3.X R5, PT, PT, R9, R5, R41, P0, P1 ;  /* 0x0000000509057210 */ /* 0x000fe200007e2429 */
[----:B------:R-:W-:Y:S01]  /*1880*/  VIADD R0, R4, -UR4 ;  /* 0x8000000404007c36 */ /* 0x000fe20008000000 */
[----:B---3--:R-:W-:-:S04]  /*1890*/  IADD3 R43, P2, P3, R12, R10, R43 ;  /* 0x0000000a0c2b7210 */ /* 0x008fc80007b5e02b */
[----:B------:R-:W-:Y:S02]  /*18a0*/  ISETP.GE.AND P0, PT, R0, 0xe00, PT ;  /* 0x00000e000000780c */ /* 0x000fe40003f06270 */
[----:B------:R-:W-:Y:S02]  /*18b0*/  IADD3.X R11, PT, PT, R13, R11, R5, P2, P3 ;  /* 0x0000000b0d0b7210 */ /* 0x000fe400017e6405 */
[----:B----4-:R-:W-:-:S04]  /*18c0*/  IADD3 R43, P1, P4, R16, R14, R43 ;  /* 0x0000000e102b7210 */ /* 0x010fc80007c3e02b */
[----:B-----5:R-:W-:Y:S02]  /*18d0*/  IADD3 R43, P2, PT, R18, R43, RZ ;  /* 0x0000002b122b7210 */ /* 0x020fe40007f5e0ff */
[----:B------:R-:W-:-:S05]  /*18e0*/  IADD3.X R15, PT, PT, R17, R15, R11, P1, P4 ;  /* 0x0000000f110f7210 */ /* 0x000fca0000fe840b */
[----:B------:R-:W-:Y:S01]  /*18f0*/  IMAD.X R41, R19, 0x1, R15, P2 ;  /* 0x0000000113297824 */ /* 0x000fe200010e060f */
[----:B------:R-:W-:Y:S06]  /*1900*/  @!P0 BRA `(.L_x_18) ;  /* 0x0000000800248947 */ /* 0x000fec0003800000 */
[----:B------:R-:W-:-:S06]  /*1910*/  UIADD3 UR4, UPT, UPT, UR4, 0xe00, URZ ;  /* 0x00000e0004047890 */ /* 0x000fcc000fffe0ff */
[----:B------:R-:W-:-:S13]  /*1920*/  ISETP.LT.AND P0, PT, R21, UR4, PT ;  /* 0x0000000415007c0c */ /* 0x000fda000bf01270 */
[----:B------:R-:W-:Y:S05]  /*1930*/  @!P0 BRA `(.L_x_19) ;  /* 0xfffffffc00a08947 */ /* 0x000fea000383ffff */
.L_x_17:
[----:B------:R-:W-:-:S13]  /*1940*/  ISETP.LE.AND P0, PT, R4, UR4, PT ;  /* 0x0000000404007c0c */ /* 0x000fda000bf03270 */
[----:B------:R-:W-:Y:S05]  /*1950*/  @P0 BRA `(.L_x_18) ;  /* 0x0000000800100947 */ /* 0x000fea0003800000 */
[----:B------:R-:W-:Y:S01]  /*1960*/  VIADD R0, R4, -UR4 ;  /* 0x8000000404007c36 */ /* 0x000fe20008000000 */
[----:B------:R-:W-:Y:S04]  /*1970*/  BSSY.RECONVERGENT B1, `(.L_x_18) ;  /* 0x0000082000017945 */ /* 0x000fe80003800200 */
[----:B------:R-:W-:-:S13]  /*1980*/  ISETP.GE.AND P0, PT, R39, R0, PT ;  /* 0x000000002700720c */ /* 0x000fda0003f06270 */
[----:B------:R-:W-:Y:S05]  /*1990*/  @P0 BRA `(.L_x_20) ;  /* 0x0000000400fc0947 */ /* 0x000fea0003800000 */
[----:B------:R-:W-:Y:S01]  /*19a0*/  LOP3.LUT R5, RZ, R39, RZ, 0x33, !PT ;  /* 0x00000027ff057212 */ /* 0x000fe200078e33ff */
[----:B------:R-:W-:Y:S01]  /*19b0*/  BSSY.RECONVERGENT B2, `(.L_x_21) ;  /* 0x0000015000027945 */ /* 0x000fe20003800200 */
[----:B------:R-:W-:Y:S02]  /*19c0*/  IMAD.MOV.U32 R45, RZ, RZ, R39 ;  /* 0x000000ffff2d7224 */ /* 0x000fe400078e0027 */
[----:B------:R-:W-:-:S04]  /*19d0*/  IADD3 R4, PT, PT, R4, -UR4, R5 ;  /* 0x8000000404047c10 */ /* 0x000fc8000fffe005 */
[C---:B------:R-:W-:Y:S02]  /*19e0*/  LOP3.LUT R5, R4.reuse, 0x600, RZ, 0xc0, !PT ;  /* 0x0000060004057812 */ /* 0x040fe400078ec0ff */
[----:B------:R-:W-:Y:S02]  /*19f0*/  ISETP.GE.U32.AND P1, PT, R4, 0x600, PT ;  /* 0x000006000400780c */ /* 0x000fe40003f26070 */
[----:B------:R-:W-:-:S13]  /*1a00*/  ISETP.NE.AND P0, PT, R5, 0x600, PT ;  /* 0x000006000500780c */ /* 0x000fda0003f05270 */
[----:B------:R-:W-:Y:S05]  /*1a10*/  @!P0 BRA `(.L_x_22) ;  /* 0x0000000000388947 */ /* 0x000fea0003800000 */
[----:B------:R-:W-:Y:S01]  /*1a20*/  LEA.HI R4, R4, 0x1, RZ, 0x17 ;  /* 0x0000000104047811 */ /* 0x000fe200078fb8ff */
[----:B------:R-:W-:Y:S02]  /*1a30*/  VIADD R7, R39, UR4 ;  /* 0x0000000427077c36 */ /* 0x000fe40008000000 */
[----:B------:R-:W-:Y:S01]  /*1a40*/  IMAD.MOV.U32 R45, RZ, RZ, R39 ;  /* 0x000000ffff2d7224 */ /* 0x000fe200078e0027 */
[----:B------:R-:W-:-:S05]  /*1a50*/  LOP3.LUT R4, R4, 0x3, RZ, 0xc0, !PT ;  /* 0x0000000304047812 */ /* 0x000fca00078ec0ff */
[----:B------:R-:W-:-:S07]  /*1a60*/  IMAD.MOV R6, RZ, RZ, -R4 ;  /* 0x000000ffff067224 */ /* 0x000fce00078e0a04 */
.L_x_23:
[----:B------:R-:W-:-:S06]  /*1a70*/  IMAD.WIDE.U32 R4, R7, 0x8, R2 ;  /* 0x0000000807047825 */ /* 0x000fcc00078e0002 */
[----:B------:R-:W2:Y:S01]  /*1a80*/  LDG.E.64.CONSTANT R4, desc[UR6][R4.64] ;  /* 0x0000000604047981 */ /* 0x000ea2000c1e9b00 */
[----:B------:R-:W-:Y:S02]  /*1a90*/  VIADD R6, R6, 0x1 ;  /* 0x0000000106067836 */ /* 0x000fe40000000000 */
[----:B------:R-:W-:Y:S02]  /*1aa0*/  VIADD R45, R45, 0x200 ;  /* 0x000002002d2d7836 */ /* 0x000fe40000000000 */
[----:B------:R-:W-:Y:S01]  /*1ab0*/  VIADD R7, R7, 0x200 ;  /* 0x0000020007077836 */ /* 0x000fe20000000000 */
[----:B------:R-:W-:Y:S02]  /*1ac0*/  ISETP.NE.AND P0, PT, R6, RZ, PT ;  /* 0x000000ff0600720c */ /* 0x000fe40003f05270 */
[----:B--2---:R-:W-:-:S05]  /*1ad0*/  IADD3 R43, P2, PT, R4, R43, RZ ;  /* 0x0000002b042b7210 */ /* 0x004fca0007f5e0ff */
[----:B------:R-:W-:-:S06]  /*1ae0*/  IMAD.X R41, R5, 0x1, R41, P2 ;  /* 0x0000000105297824 */ /* 0x000fcc00010e0629 */
[----:B------:R-:W-:Y:S05]  /*1af0*/  @P0 BRA `(.L_x_23) ;  /* 0xfffffffc00dc0947 */ /* 0x000fea000383ffff */
.L_x_22:
[----:B------:R-:W-:Y:S05]  /*1b00*/  BSYNC.RECONVERGENT B2 ;  /* 0x0000000000027941 */ /* 0x000fea0003800200 */
.L_x_21:
[----:B------:R-:W-:Y:S05]  /*1b10*/  @!P1 BRA `(.L_x_20) ;  /* 0x00000004009c9947 */ /* 0x000fea0003800000 */
[----:B------:R-:W0:Y:S01]  /*1b20*/  LDCU.64 UR8, c[0x0][0x380] ;  /* 0x00007000ff0877ac */ /* 0x000e220008000a00 */
[----:B------:R-:W-:Y:S01]  /*1b30*/  IMAD.IADD R7, R0, 0x1, -R45 ;  /* 0x0000000100077824 */ /* 0x000fe200078e0a2d */
[C---:B------:R-:W-:Y:S01]  /*1b40*/  IADD3 R4, P0, PT, R45.reuse, UR4, RZ ;  /* 0x000000042d047c10 */ /* 0x040fe2000ff1e0ff */
[----:B------:R-:W-:Y:S01]  /*1b50*/  BSSY.RECONVERGENT B2, `(.L_x_24) ;  /* 0x0000039000027945 */ /* 0x000fe20003800200 */
[----:B------:R-:W-:Y:S02]  /*1b60*/  VIADD R38, R45, UR4 ;  /* 0x000000042d267c36 */ /* 0x000fe40008000000 */
[----:B------:R-:W-:Y:S01]  /*1b70*/  ISETP.GT.AND P1, PT, R7, 0x1800, PT ;  /* 0x000018000700780c */ /* 0x000fe20003f24270 */
[----:B------:R-:W-:Y:S01]  /*1b80*/  IMAD.X R5, RZ, RZ, RZ, P0 ;  /* 0x000000ffff057224 */ /* 0x000fe200000e06ff */
[----:B0-----:R-:W-:-:S04]  /*1b90*/  LEA R6, P0, R4, UR8, 0x3 ;  /* 0x0000000804067c11 */ /* 0x001fc8000f8018ff */
[----:B------:R-:W-:Y:S02]  /*1ba0*/  LEA.HI.X R4, R4, UR9, R5, 0x3, P0 ;  /* 0x0000000904047c11 */ /* 0x000fe400080f1c05 */
[----:B------:R-:W-:-:S05]  /*1bb0*/  IADD3 R6, P0, PT, R6, 0x2000, RZ ;  /* 0x0000200006067810 */ /* 0x000fca0007f1e0ff */
[----:B------:R-:W-:Y:S01]  /*1bc0*/  IMAD.X R7, RZ, RZ, R4, P0 ;  /* 0x000000ffff077224 */ /* 0x000fe200000e0604 */
[----:B------:R-:W-:Y:S01]  /*1bd0*/  PLOP3.LUT P0, PT, PT, PT, PT, 0x80, 0x8 ;  /* 0x000000000008781c */ /* 0x000fe20003f0f070 */
[----:B------:R-:W-:-:S12]  /*1be0*/  @!P1 BRA `(.L_x_25) ;  /* 0x0000000000bc9947 */ /* 0x000fd80003800000 */
[----:B------:R-:W-:Y:S01]  /*1bf0*/  PLOP3.LUT P0, PT, PT, PT, PT, 0x8, 0x80 ;  /* 0x000000000080781c */ /* 0x000fe20003f0e170 */
[----:B------:R-:W-:-:S12]  /*1c00*/  VIADD R40, R0, 0xffffe800 ;  /* 0xffffe80000287836 */ /* 0x000fd80000000000 */
.L_x_26:
[C-C-:B------:R-:W-:Y:S01]  /*1c10*/  IMAD.WIDE.U32 R8, R38.reuse, 0x8, R2.reuse ;  /* 0x0000000826087825 */ /* 0x140fe200078e0002 */
[----:B------:R-:W2:Y:S03]  /*1c20*/  LDG.E.64.CONSTANT R4, desc[UR6][R6.64+-0x1000] ;  /* 0xfff0000606047981 */ /* 0x000ea6000c1e9b00 */
[----:B------:R-:W-:Y:S01]  /*1c30*/  VIADD R25, R38, 0x800 ;  /* 0x0000080026197836 */ /* 0x000fe20000000000 */
[----:B------:R-:W3:Y:S04]  /*1c40*/  LDG.E.64.CONSTANT R10, desc[UR6][R6.64] ;  /* 0x00000006060a7981 */ /* 0x000ee8000c1e9b00 */
[----:B------:R-:W2:Y:S01]  /*1c50*/  LDG.E.64.CONSTANT R8, desc[UR6][R8.64] ;  /* 0x0000000608087981 */ /* 0x000ea2000c1e9b00 */
[----:B------:R-:W-:-:S03]  /*1c60*/  IMAD.WIDE.U32 R24, R25, 0x8, R2 ;  /* 0x0000000819187825 */ /* 0x000fc600078e0002 */
[----:B------:R-:W3:Y:S01]  /*1c70*/  LDG.E.64.CONSTANT R26, desc[UR6][R6.64+0x1000] ;  /* 0x00100006061a7981 */ /* 0x000ee2000c1e9b00 */
[----:B------:R-:W-:-:S03]  /*1c80*/  VIADD R17, R38, 0x1000 ;  /* 0x0000100026117836 */ /* 0x000fc60000000000 */
[----:B------:R-:W4:Y:S01]  /*1c90*/  LDG.E.64.CONSTANT R22, desc[UR6][R6.64+0x3000] ;  /* 0x0030000606167981 */ /* 0x000f22000c1e9b00 */
[----:B------:R-:W-:-:S03]  /*1ca0*/  IMAD.WIDE.U32 R16, R17, 0x8, R2 ;  /* 0x0000000811107825 */ /* 0x000fc600078e0002 */
[----:B------:R-:W4:Y:S04]  /*1cb0*/  LDG.E.64.CONSTANT R24, desc[UR6][R24.64] ;  /* 0x0000000618187981 */ /* 0x000f28000c1e9b00 */
[----:B------:R-:W5:Y:S04]  /*1cc0*/  LDG.E.64.CONSTANT R20, desc[UR6][R6.64+0x4000] ;  /* 0x0040000606147981 */ /* 0x000f68000c1e9b00 */
[----:B------:R-:W5:Y:S04]  /*1cd0*/  LDG.E.64.CONSTANT R18, desc[UR6][R6.64+0x5000] ;  /* 0x0050000606127981 */ /* 0x000f68000c1e9b00 */
[----:B------:R-:W5:Y:S04]  /*1ce0*/  LDG.E.64.CONSTANT R14, desc[UR6][R6.64+0x7000] ;  /* 0x00700006060e7981 */ /* 0x000f68000c1e9b00 */
[----:B------:R-:W5:Y:S01]  /*1cf0*/  LDG.E.64.CONSTANT R16, desc[UR6][R16.64] ;  /* 0x0000000610107981 */ /* 0x000f62000c1e9b00 */
[----:B------:R-:W-:-:S03]  /*1d00*/  VIADD R33, R38, 0x1800 ;  /* 0x0000180026217836 */ /* 0x000fc60000000000 */
[----:B------:R-:W5:Y:S04]  /*1d10*/  LDG.E.64.CONSTANT R12, desc[UR6][R6.64+0x8000] ;  /* 0x00800006060c7981 */ /* 0x000f68000c1e9b00 */
[----:B------:R-:W5:Y:S01]  /*1d20*/  LDG.E.64.CONSTANT R28, desc[UR6][R6.64+0x9000] ;  /* 0x00900006061c7981 */ /* 0x000f62000c1e9b00 */
[----:B------:R-:W-:-:S03]  /*1d30*/  IMAD.WIDE.U32 R32, R33, 0x8, R2 ;  /* 0x0000000821207825 */ /* 0x000fc600078e0002 */
[----:B------:R-:W5:Y:S04]  /*1d40*/  LDG.E.64.CONSTANT R30, desc[UR6][R6.64+0xb000] ;  /* 0x00b00006061e7981 */ /* 0x000f68000c1e9b00 */
[----:B------:R-:W5:Y:S04]  /*1d50*/  LDG.E.64.CONSTANT R32, desc[UR6][R32.64] ;  /* 0x0000000620207981 */ /* 0x000f68000c1e9b00 */
[----:B------:R-:W5:Y:S04]  /*1d60*/  LDG.E.64.CONSTANT R34, desc[UR6][R6.64+0xc000] ;  /* 0x00c0000606227981 */ /* 0x000f68000c1e9b00 */
[----:B------:R0:W5:Y:S01]  /*1d70*/  LDG.E.64.CONSTANT R36, desc[UR6][R6.64+0xd000] ;  /* 0x00d0000606247981 */ /* 0x000162000c1e9b00 */
[----:B------:R-:W-:-:S02]  /*1d80*/  VIADD R45, R45, 0x2000 ;  /* 0x000020002d2d7836 */ /* 0x000fc40000000000 */
[----:B------:R-:W-:Y:S01]  /*1d90*/  VIADD R38, R38, 0x2000 ;  /* 0x0000200026267836 */ /* 0x000fe20000000000 */
[----:B0-----:R-:W-:-:S05]  /*1da0*/  IADD3 R6, P6, PT, R6, 0x10000, RZ ;  /* 0x0001000006067810 */ /* 0x001fca0007fde0ff */
[----:B------:R-:W-:Y:S01]  /*1db0*/  IMAD.X R7, RZ, RZ, R7, P6 ;  /* 0x000000ffff077224 */ /* 0x000fe200030e0607 */
[----:B--2---:R-:W-:-:S04]  /*1dc0*/  IADD3 R43, P1, P2, R4, R8, R43 ;  /* 0x00000008042b7210 */ /* 0x004fc80007a3e02b */
[----:B---3--:R-:W-:Y:S02]  /*1dd0*/  IADD3 R43, P3, P4, R26, R10, R43 ;  /* 0x0000000a1a2b7210 */ /* 0x008fe40007c7e02b */
[----:B------:R-:W-:-:S04]  /*1de0*/  IADD3.X R5, PT, PT, R5, R9, R41, P1, P2 ;  /* 0x0000000905057210 */ /* 0x000fc80000fe4429 */
[----:B------:R-:W-:Y:S02]  /*1df0*/  IADD3.X R11, PT, PT, R27, R11, R5, P3, P4 ;  /* 0x0000000b1b0b7210 */ /* 0x000fe40001fe8405 */
[----:B----4-:R-:W-:-:S04]  /*1e00*/  IADD3 R43, P1, P2, R22, R24, R43 ;  /* 0x00000018162b7210 */ /* 0x010fc80007a3e02b */
[----:B------:R-:W-:Y:S02]  /*1e10*/  IADD3.X R23, PT, PT, R23, R25, R11, P1, P2 ;  /* 0x0000001917177210 */ /* 0x000fe40000fe440b */
[----:B-----5:R-:W-:-:S04]  /*1e20*/  IADD3 R43, P3, P4, R18, R20, R43 ;  /* 0x00000014122b7210 */ /* 0x020fc80007c7e02b */
[----:B------:R-:W-:Y:S02]  /*1e30*/  IADD3.X R19, PT, PT, R19, R21, R23, P3, P4 ;  /* 0x0000001513137210 */ /* 0x000fe40001fe8417 */
[----:B------:R-:W-:-:S04]  /*1e40*/  IADD3 R43, P1, P2, R14, R16, R43 ;  /* 0x000000100e2b7210 */ /* 0x000fc80007a3e02b */
[----:B------:R-:W-:Y:S02]  /*1e50*/  IADD3.X R15, PT, PT, R15, R17, R19, P1, P2 ;  /* 0x000000110f0f7210 */ /* 0x000fe40000fe4413 */
[----:B------:R-:W-:-:S04]  /*1e60*/  IADD3 R43, P3, P4, R28, R12, R43 ;  /* 0x0000000c1c2b7210 */ /* 0x000fc80007c7e02b */
[----:B------:R-:W-:Y:S02]  /*1e70*/  IADD3.X R13, PT, PT, R29, R13, R15, P3, P4 ;  /* 0x0000000d1d0d7210 */ /* 0x000fe40001fe840f */
[----:B------:R-:W-:Y:S02]  /*1e80*/  ISETP.GE.AND P3, PT, R45, R40, PT ;  /* 0x000000282d00720c */ /* 0x000fe40003f66270 */
[----:B------:R-:W-:-:S04]  /*1e90*/  IADD3 R43, P2, P1, R30, R32, R43 ;  /* 0x000000201e2b7210 */ /* 0x000fc8000795e02b */
[----:B------:R-:W-:Y:S02]  /*1ea0*/  IADD3.X R31, PT, PT, R31, R33, R13, P2, P1 ;  /* 0x000000211f1f7210 */ /* 0x000fe400017e240d */
[----:B------:R-:W-:-:S04]  /*1eb0*/  IADD3 R43, P4, P5, R36, R34, R43 ;  /* 0x00000022242b7210 */ /* 0x000fc80007d9e02b */
[----:B------:R-:W-:Y:S01]  /*1ec0*/  IADD3.X R41, PT, PT, R37, R35, R31, P4, P5 ;  /* 0x0000002325297210 */ /* 0x000fe200027ea41f */
[----:B------:R-:W-:Y:S08]  /*1ed0*/  @!P3 BRA `(.L_x_26) ;  /* 0xfffffffc004cb947 */ /* 0x000ff0000383ffff */
.L_x_25:
[----:B------:R-:W-:Y:S05]  /*1ee0*/  BSYNC.RECONVERGENT B2 ;  /* 0x0000000000027941 */ /* 0x000fea0003800200 */
.L_x_24:
[----:B------:R-:W-:Y:S01]  /*1ef0*/  IMAD.IADD R4, R0, 0x1, -R45 ;  /* 0x0000000100047824 */ /* 0x000fe200078e0a2d */
[----:B------:R-:W-:Y:S04]  /*1f00*/  BSSY.RECONVERGENT B2, `(.L_x_27) ;  /* 0x000001d000027945 */ /* 0x000fe80003800200 */
[----:B------:R-:W-:-:S13]  /*1f10*/  ISETP.GT.AND P1, PT, R4, 0x800, PT ;  /* 0x000008000400780c */ /* 0x000fda0003f24270 */
[----:B------:R-:W-:Y:S05]  /*1f20*/  @!P1 BRA `(.L_x_28) ;  /* 0x0000000000689947 */ /* 0x000fea0003800000 */
[C-C-:B------:R-:W-:Y:S01]  /*1f30*/  IMAD.WIDE.U32 R10, R38.reuse, 0x8, R2.reuse ;  /* 0x00000008260a7825 */ /* 0x140fe200078e0002 */
[----:B------:R-:W2:Y:S03]  /*1f40*/  LDG.E.64.CONSTANT R12, desc[UR6][R6.64+-0x1000] ;  /* 0xfff00006060c7981 */ /* 0x000ea6000c1e9b00 */
[----:B------:R-:W-:Y:S01]  /*1f50*/  VIADD R19, R38, 0x800 ;  /* 0x0000080026137836 */ /* 0x000fe20000000000 */
[----:B------:R-:W3:Y:S04]  /*1f60*/  LDG.E.64.CONSTANT R14, desc[UR6][R6.64] ;  /* 0x00000006060e7981 */ /* 0x000ee8000c1e9b00 */
[----:B------:R-:W2:Y:S01]  /*1f70*/  LDG.E.64.CONSTANT R10, desc[UR6][R10.64] ;  /* 0x000000060a0a7981 */ /* 0x000ea2000c1e9b00 */
[----:B------:R-:W-:-:S03]  /*1f80*/  IMAD.WIDE.U32 R18, R19, 0x8, R2 ;  /* 0x0000000813127825 */ /* 0x000fc600078e0002 */
[----:B------:R-:W3:Y:S04]  /*1f90*/  LDG.E.64.CONSTANT R16, desc[UR6][R6.64+0x1000] ;  /* 0x0010000606107981 */ /* 0x000ee8000c1e9b00 */
[----:B------:R-:W4:Y:S04]  /*1fa0*/  LDG.E.64.CONSTANT R20, desc[UR6][R6.64+0x3000] ;  /* 0x0030000606147981 */ /* 0x000f28000c1e9b00 */
[----:B------:R-:W4:Y:S04]  /*1fb0*/  LDG.E.64.CONSTANT R18, desc[UR6][R18.64] ;  /* 0x0000000612127981 */ /* 0x000f28000c1e9b00 */
[----:B------:R-:W5:Y:S04]  /*1fc0*/  LDG.E.64.CONSTANT R4, desc[UR6][R6.64+0x4000] ;  /* 0x0040000606047981 */ /* 0x000f68000c1e9b00 */
[----:B------:R-:W5:Y:S01]  /*1fd0*/  LDG.E.64.CONSTANT R8, desc[UR6][R6.64+0x5000] ;  /* 0x0050000606087981 */ /* 0x000f62000c1e9b00 */
[----:B------:R-:W-:-:S02]  /*1fe0*/  VIADD R45, R45, 0x1000 ;  /* 0x000010002d2d7836 */ /* 0x000fc40000000000 */
[----:B------:R-:W-:Y:S01]  /*1ff0*/  VIADD R38, R38, 0x1000 ;  /* 0x0000100026267836 */ /* 0x000fe20000000000 */
[----:B--2---:R-:W-:-:S04]  /*2000*/  IADD3 R43, P0, P1, R12, R10, R43 ;  /* 0x0000000a0c2b7210 */ /* 0x004fc8000791e02b */
[----:B------:R-:W-:Y:S02]  /*2010*/  IADD3.X R13, PT, PT, R13, R11, R41, P0, P1 ;  /* 0x0000000b0d0d7210 */ /* 0x000fe400007e2429 */
[----:B---3--:R-:W-:Y:S02]  /*2020*/  IADD3 R43, P0, P1, R16, R14, R43 ;  /* 0x0000000e102b7210 */ /* 0x008fe4000791e02b */
[----:B------:R-:W-:Y:S02]  /*2030*/  IADD3 R10, P3, PT, R6, 0x8000, RZ ;  /* 0x00008000060a7810 */ /* 0x000fe40007f7e0ff */
[----:B------:R-:W-:Y:S02]  /*2040*/  IADD3.X R15, PT, PT, R17, R15, R13, P0, P1 ;  /* 0x0000000f110f7210 */ /* 0x000fe400007e240d */
[----:B----4-:R-:W-:Y:S01]  /*2050*/  IADD3 R43, P0, P1, R20, R18, R43 ;  /* 0x00000012142b7210 */ /* 0x010fe2000791e02b */
[----:B------:R-:W-:-:S03]  /*2060*/  IMAD.X R11, RZ, RZ, R7, P3 ;  /* 0x000000ffff0b7224 */ /* 0x000fc600018e0607 */
[----:B------:R-:W-:Y:S02]  /*2070*/  IADD3.X R21, PT, PT, R21, R19, R15, P0, P1 ;  /* 0x0000001315157210 */ /* 0x000fe400007e240f */
[----:B-----5:R-:W-:Y:S01]  /*2080*/  IADD3 R43, P1, P2, R8, R4, R43 ;  /* 0x00000004082b7210 */ /* 0x020fe20007a3e02b */
[----:B------:R-:W-:Y:S01]  /*2090*/  IMAD.MOV.U32 R6, RZ, RZ, R10 ;  /* 0x000000ffff067224 */ /* 0x000fe200078e000a */
[----:B------:R-:W-:Y:S01]  /*20a0*/  PLOP3.LUT P0, PT, PT, PT, PT, 0x8, 0x80 ;  /* 0x000000000080781c */ /* 0x000fe20003f0e170 */
[----:B------:R-:W-:Y:S01]  /*20b0*/  IMAD.MOV.U32 R7, RZ, RZ, R11 ;  /* 0x000000ffff077224 */ /* 0x000fe200078e000b */
[----:B------:R-:W-:-:S11]  /*20c0*/  IADD3.X R41, PT, PT, R9, R5, R21, P1, P2 ;  /* 0x0000000509297210 */ /* 0x000fd60000fe4415 */
.L_x_28:
[----:B------:R-:W-:Y:S05]  /*20d0*/  BSYNC.RECONVERGENT B2 ;  /* 0x0000000000027941 */ /* 0x000fea0003800200 */
.L_x_27:
[----:B------:R-:W-:-:S13]  /*20e0*/  ISETP.LT.OR P0, PT, R45, R0, P0 ;  /* 0x000000002d00720c */ /* 0x000fda0000701670 */
[----:B------:R-:W-:Y:S05]  /*20f0*/  @!P0 BRA `(.L_x_20) ;  /* 0x0000000000248947 */ /* 0x000fea0003800000 */
[----:B------:R-:W-:Y:S01]  /*2100*/  IMAD.WIDE.U32 R2, R38, 0x8, R2 ;  /* 0x0000000826027825 */ /* 0x000fe200078e0002 */
[----:B------:R-:W2:Y:S04]  /*2110*/  LDG.E.64.CONSTANT R4, desc[UR6][R6.64+-0x1000] ;  /* 0xfff0000606047981 */ /* 0x000ea8000c1e9b00 */
[----:B------:R-:W3:Y:S04]  /*2120*/  LDG.E.64.CONSTANT R8, desc[UR6][R6.64] ;  /* 0x0000000606087981 */ /* 0x000ee8000c1e9b00 */
[----:B------:R-:W2:Y:S04]  /*2130*/  LDG.E.64.CONSTANT R2, desc[UR6][R2.64] ;  /* 0x0000000602027981 */ /* 0x000ea8000c1e9b00 */
[----:B------:R-:W3:Y:S01]  /*2140*/  LDG.E.64.CONSTANT R10, desc[UR6][R6.64+0x1000] ;  /* 0x00100006060a7981 */ /* 0x000ee2000c1e9b00 */
[----:B--2---:R-:W-:-:S04]  /*2150*/  IADD3 R43, P0, P1, R4, R2, R43 ;  /* 0x00000002042b7210 */ /* 0x004fc8000791e02b */
[----:B---3--:R-:W-:Y:S02]  /*2160*/  IADD3 R43, P2, P3, R10, R8, R43 ;  /* 0x000000080a2b7210 */ /* 0x008fe40007b5e02b */
[----:B------:R-:W-:-:S04]  /*2170*/  IADD3.X R41, PT, PT, R5, R3, R41, P0, P1 ;  /* 0x0000000305297210 */ /* 0x000fc800007e2429 */
[----:B------:R-:W-:-:S07]  /*2180*/  IADD3.X R41, PT, PT, R11, R9, R41, P2, P3 ;  /* 0x000000090b297210 */ /* 0x000fce00017e6429 */
.L_x_20:
[----:B------:R-:W-:Y:S05]  /*2190*/  BSYNC.RECONVERGENT B1 ;  /* 0x0000000000017941 */ /* 0x000fea0003800200 */
.L_x_18:
[----:B------:R-:W0:Y:S01]  /*21a0*/  S2R R6, SR_LANEID ;  /* 0x0000000000067919 */ /* 0x000e220000000000 */
[----:B------:R-:W1:Y:S04]  /*21b0*/  SHFL.DOWN PT, R0, R43, 0x1, 0x1f ;  /* 0x08201f002b007f89 */ /* 0x000e6800000e0000 */
[----:B------:R-:W2:Y:S01]  /*21c0*/  SHFL.DOWN PT, R2, R41, 0x1, 0x1f ;  /* 0x08201f0029027f89 */ /* 0x000ea200000e0000 */
[C---:B0-----:R-:W-:Y:S02]  /*21d0*/  ISETP.GT.AND P0, PT, R6.reuse, 0x1e, PT ;  /* 0x0000001e0600780c */ /* 0x041fe40003f04270 */
[----:B------:R-:W-:Y:S02]  /*21e0*/  ISETP.GT.AND P1, PT, R6, 0x1d, PT ;  /* 0x0000001d0600780c */ /* 0x000fe40003f24270 */
[----:B-1----:R-:W-:-:S02]  /*21f0*/  SEL R0, R0, RZ, !P0 ;  /* 0x000000ff00007207 */ /* 0x002fc40004000000 */
[----:B--2---:R-:W-:Y:S02]  /*2200*/  SEL R2, R2, RZ, !P0 ;  /* 0x000000ff02027207 */ /* 0x004fe40004000000 */
[----:B------:R-:W-:Y:S02]  /*2210*/  IADD3 R7, P0, PT, R43, R0, RZ ;  /* 0x000000002b077210 */ /* 0x000fe40007f1e0ff */
[----:B------:R-:W-:-:S03]  /*2220*/  ISETP.NE.AND P2, PT, R6, RZ, PT ;  /* 0x000000ff0600720c */ /* 0x000fc60003f45270 */
[----:B------:R-:W-:Y:S01]  /*2230*/  IMAD.X R9, R41, 0x1, R2, P0 ;  /* 0x0000000129097824 */ /* 0x000fe200000e0602 */
[----:B------:R-:W0:Y:S04]  /*2240*/  SHFL.DOWN PT, R0, R7, 0x2, 0x1f ;  /* 0x08401f0007007f89 */ /* 0x000e2800000e0000 */
[----:B------:R-:W1:Y:S05]  /*2250*/  SHFL.DOWN PT, R2, R9, 0x2, 0x1f ;  /* 0x08401f0009027f89 */ /* 0x000e6a00000e0000 */
[----:B------:R-:W2:Y:S01]  /*2260*/  @!P2 S2R R11, SR_CgaCtaId ;  /* 0x00000000000ba919 */ /* 0x000ea20000008800 */
        /* <DEDUP_REMOVED lines=12> */
[----:B------:R-:W-:-:S05]  /*2330*/  IMAD.X R9, R2, 0x1, R5, P0 ;  /* 0x0000000102097824 */ /* 0x000fca00000e0605 */
[----:B------:R-:W1:Y:S01]  /*2340*/  SHFL.DOWN PT, R2, R9, 0x8, 0x1f ;  /* 0x09001f0009027f89 */ /* 0x000e6200000e0000 */
[----:B0-----:R-:W-:-:S04]  /*2350*/  SEL R0, R0, RZ, !P1 ;  /* 0x000000ff00007207 */ /* 0x001fc80004800000 */
[----:B------:R-:W-:Y:S02]  /*2360*/  IADD3 R5, P0, PT, R0, R7, RZ ;  /* 0x0000000700057210 */ /* 0x000fe40007f1e0ff */
[----:B-1----:R-:W-:-:S03]  /*2370*/  SEL R2, R2, RZ, !P1 ;  /* 0x000000ff02027207 */ /* 0x002fc60004800000 */
[----:B------:R-:W0:Y:S01]  /*2380*/  SHFL.DOWN PT, R0, R5, 0x10, 0x1f ;  /* 0x0a001f0005007f89 */ /* 0x000e2200000e0000 */
[----:B------:R-:W-:Y:S02]  /*2390*/  ISETP.GT.AND P1, PT, R6, 0xf, PT ;  /* 0x0000000f0600780c */ /* 0x000fe40003f24270 */
[----:B------:R-:W-:Y:S01]  /*23a0*/  @!P2 SHF.R.U32.HI R6, RZ, 0x2, R39 ;  /* 0x00000002ff06a819 */ /* 0x000fe20000011627 */
[----:B------:R-:W-:Y:S01]  /*23b0*/  IMAD.X R4, R2, 0x1, R9, P0 ;  /* 0x0000000102047824 */ /* 0x000fe200000e0609 */
[----:B------:R-:W-:Y:S02]  /*23c0*/  @!P2 MOV R2, 0x400 ;  /* 0x000004000002a802 */ /* 0x000fe40000000f00 */
[----:B------:R-:W-:Y:S02]  /*23d0*/  @!P2 LOP3.LUT R6, R6, 0xf8, RZ, 0xc0, !PT ;  /* 0x000000f80606a812 */ /* 0x000fe400078ec0ff */
[----:B------:R-:W1:Y:S01]  /*23e0*/  SHFL.DOWN PT, R3, R4, 0x10, 0x1f ;  /* 0x0a001f0004037f89 */ /* 0x000e6200000e0000 */
[----:B--2---:R-:W-:-:S05]  /*23f0*/  @!P2 LEA R11, R11, R2, 0x18 ;  /* 0x000000020b0ba211 */ /* 0x004fca00078ec0ff */
[----:B------:R-:W-:Y:S01]  /*2400*/  @!P2 IMAD.IADD R11, R6, 0x1, R11 ;  /* 0x00000001060ba824 */ /* 0x000fe200078e020b */
[----:B0-----:R-:W-:-:S04]  /*2410*/  SEL R0, R0, RZ, !P1 ;  /* 0x000000ff00007207 */ /* 0x001fc80004800000 */
[----:B------:R-:W-:Y:S02]  /*2420*/  IADD3 R2, P0, PT, R0, R5, RZ ;  /* 0x0000000500027210 */ /* 0x000fe40007f1e0ff */
[----:B-1----:R-:W-:-:S05]  /*2430*/  SEL R3, R3, RZ, !P1 ;  /* 0x000000ff03037207 */ /* 0x002fca0004800000 */
[----:B------:R-:W-:Y:S01]  /*2440*/  IMAD.X R3, R3, 0x1, R4, P0 ;  /* 0x0000000103037824 */ /* 0x000fe200000e0604 */
[----:B------:R-:W-:-:S04]  /*2450*/  ISETP.NE.AND P0, PT, R39, RZ, PT ;  /* 0x000000ff2700720c */ /* 0x000fc80003f05270 */
[----:B------:R0:W-:Y:S01]  /*2460*/  @!P2 STS.64 [R11+0x10], R2 ;  /* 0x000010020b00a388 */ /* 0x0001e20000000a00 */
[----:B------:R-:W-:Y:S08]  /*2470*/  BAR.SYNC.DEFER_BLOCKING 0x0 ;  /* 0x0000000000007b1d */ /* 0x000ff00000010000 */
[----:B------:R-:W-:Y:S05]  /*2480*/  @P0 BRA `(.L_x_16) ;  /* 0x00000000006c0947 */ /* 0x000fea0003800000 */
[----:B------:R-:W1:Y:S01]  /*2490*/  S2UR UR5, SR_CgaCtaId ;  /* 0x00000000000579c3 */ /* 0x000e620000008800 */
[----:B------:R-:W-:Y:S02]  /*24a0*/  UMOV UR4, 0x400 ;  /* 0x0000040000047882 */ /* 0x000fe40000000000 */
[----:B-1----:R-:W-:-:S09]  /*24b0*/  ULEA UR4, UR5, UR4, 0x18 ;  /* 0x0000000405047291 */ /* 0x002fd2000f8ec0ff */
[----:B------:R-:W-:Y:S04]  /*24c0*/  LDS.64 R32, [UR4+0x18] ;  /* 0x00001804ff207984 */ /* 0x000fe80008000a00 */
[----:B------:R-:W1:Y:S04]  /*24d0*/  LDS.128 R28, [UR4+0x20] ;  /* 0x00002004ff1c7984 */ /* 0x000e680008000c00 */
[----:B------:R-:W2:Y:S04]  /*24e0*/  LDS.128 R24, [UR4+0x30] ;  /* 0x00003004ff187984 */ /* 0x000ea80008000c00 */
[----:B------:R-:W3:Y:S04]  /*24f0*/  LDS.128 R20, [UR4+0x40] ;  /* 0x00004004ff147984 */ /* 0x000ee80008000c00 */
[----:B------:R-:W4:Y:S04]  /*2500*/  LDS.128 R16, [UR4+0x50] ;  /* 0x00005004ff107984 */ /* 0x000f280008000c00 */
[----:B------:R-:W5:Y:S04]  /*2510*/  LDS.128 R12, [UR4+0x60] ;  /* 0x00006004ff0c7984 */ /* 0x000f680008000c00 */
[----:B0-----:R-:W0:Y:S04]  /*2520*/  LDS.128 R8, [UR4+0x70] ;  /* 0x00007004ff087984 */ /* 0x001e280008000c00 */
[----:B------:R-:W0:Y:S01]  /*2530*/  LDS.128 R4, [UR4+0x80] ;  /* 0x00008004ff047984 */ /* 0x000e220008000c00 */
[----:B-1----:R-:W-:-:S04]  /*2540*/  IADD3 R35, P1, P2, R28, R32, R2 ;  /* 0x000000201c237210 */ /* 0x002fc80007a3e002 */
[----:B--2---:R-:W-:Y:S02]  /*2550*/  IADD3 R35, P3, P4, R24, R35, R30 ;  /* 0x0000002318237210 */ /* 0x004fe40007c7e01e */
[----:B------:R-:W-:Y:S02]  /*2560*/  IADD3.X R29, PT, PT, R29, R33, R3, P1, P2 ;  /* 0x000000211d1d7210 */ /* 0x000fe40000fe4403 */
[----:B---3--:R-:W-:Y:S02]  /*2570*/  IADD3 R3, P1, P2, R20, R35, R26 ;  /* 0x0000002314037210 */ /* 0x008fe40007a3e01a */
[----:B------:R-:W-:Y:S02]  /*2580*/  IADD3.X R25, PT, PT, R25, R29, R31, P3, P4 ;  /* 0x0000001d19197210 */ /* 0x000fe40001fe841f */
[----:B----4-:R-:W-:Y:S02]  /*2590*/  IADD3 R3, P3, P4, R16, R3, R22 ;  /* 0x0000000310037210 */ /* 0x010fe40007c7e016 */
[----:B------:R-:W-:-:S02]  /*25a0*/  IADD3.X R21, PT, PT, R21, R25, R27, P1, P2 ;  /* 0x0000001915157210 */ /* 0x000fc40000fe441b */
[----:B-----5:R-:W-:Y:S02]  /*25b0*/  IADD3 R3, P1, P2, R12, R3, R18 ;  /* 0x000000030c037210 */ /* 0x020fe40007a3e012 */
[----:B------:R-:W-:Y:S02]  /*25c0*/  IADD3.X R17, PT, PT, R17, R21, R23, P3, P4 ;  /* 0x0000001511117210 */ /* 0x000fe40001fe8417 */
[----:B0-----:R-:W-:Y:S02]  /*25d0*/  IADD3 R3, P3, P4, R8, R3, R14 ;  /* 0x0000000308037210 */ /* 0x001fe40007c7e00e */
[----:B------:R-:W-:Y:S02]  /*25e0*/  IADD3.X R13, PT, PT, R13, R17, R19, P1, P2 ;  /* 0x000000110d0d7210 */ /* 0x000fe40000fe4413 */
[----:B------:R-:W-:Y:S02]  /*25f0*/  IADD3 R3, P1, P2, R4, R3, R10 ;  /* 0x0000000304037210 */ /* 0x000fe40007a3e00a */
[----:B------:R-:W-:-:S02]  /*2600*/  IADD3.X R9, PT, PT, R9, R13, R15, P3, P4 ;  /* 0x0000000d09097210 */ /* 0x000fc40001fe840f */
[----:B------:R-:W-:Y:S02]  /*2610*/  IADD3 R2, P3, PT, R3, R6, RZ ;  /* 0x0000000603027210 */ /* 0x000fe40007f7e0ff */
[----:B------:R-:W-:-:S05]  /*2620*/  IADD3.X R3, PT, PT, R5, R9, R11, P1, P2 ;  /* 0x0000000905037210 */ /* 0x000fca0000fe440b */
[----:B------:R-:W-:-:S07]  /*2630*/  IMAD.X R3, R3, 0x1, R7, P3 ;  /* 0x0000000103037824 */ /* 0x000fce00018e0607 */
.L_x_16:
[----:B------:R-:W-:Y:S05]  /*2640*/  BSYNC.RECONVERGENT B0 ;  /* 0x0000000000007941 */ /* 0x000fea0003800200 */
.L_x_1:
[----:B------:R-:W-:Y:S05]  /*2650*/  @P0 EXIT ;  /* 0x000000000000094d */ /* 0x000fea0003800000 */
[----:B------:R-:W0:Y:S01]  /*2660*/  LDCU.64 UR4, c[0x0][0x398] ;  /* 0x00007300ff0477ac */ /* 0x000e220008000a00 */
[----:B------:R-:W3:Y:S01]  /*2670*/  LDC.64 R4, c[0x0][0x388] ;  /* 0x0000e200ff047b82 */ /* 0x000ee20000000a00 */
[----:B012---:R-:W-:-:S04]  /*2680*/  IADD3 R2, P0, PT, R2, UR4, RZ ;  /* 0x0000000402027c10 */ /* 0x007fc8000ff1e0ff */
[----:B------:R-:W-:-:S05]  /*2690*/  IADD3.X R3, PT, PT, R3, UR5, RZ, P0, !PT ;  /* 0x0000000503037c10 */ /* 0x000fca00087fe4ff */
[----:B---3--:R-:W-:Y:S01]  /*26a0*/  STG.E.64 desc[UR6][R4.64], R2 ;  /* 0x0000000204007986 */ /* 0x008fe2000c101b06 */
[----:B------:R-:W-:Y:S05]  /*26b0*/  EXIT ;  /* 0x000000000000794d */ /* 0x000fea0003800000 */
.L_x_29:
[----:B------:R-:W-:-:S00]  /*26c0*/  BRA `(.L_x_29) ;  /* 0xfffffffc00fc7947 */ /* 0x000fc0000383ffff */
[----:B------:R-:W-:-:S00]  /*26d0*/  NOP ;  /* 0x0000000000007918 */ /* 0x000fc00000000000 */
        /* <DEDUP_REMOVED lines=10> */
.L_x_188:


//--------------------- .text._ZN3cub18CUB_300001_SM_10006detail6reduce18DeviceReduceKernelINS2_10policy_hubIlyN4cuda3std3__44plusIlEEE10Policy1000EN6thrust24THRUST_300001_SM_1000_NS18transform_iteratorINSD_6detail10functional5actorINSG_9compositeIJNSG_16operator_adaptorINS7_7greaterIvEEEENSH_INSG_8argumentILj0EEEEENSH_INSG_5valueIiEEEEEEEEENSF_15normal_iteratorINSD_10device_ptrIiEEEEllEEyS9_lNS7_10__identityEEEvT0_PT3_T1_NS0_13GridEvenShareIS14_EET2_T4_ --------------------------
	.section	.text._ZN3cub18CUB_300001_SM_10006detail6reduce18DeviceReduceKernelINS2_10policy_hubIlyN4cuda3std3__44plusIlEEE10Policy1000EN6thrust24THRUST_300001_SM_1000_NS18transform_iteratorINSD_6detail10functional5actorINSG_9compositeIJNSG_16operator_adaptorINS7_7greaterIvEEEENSH_INSG_8argumentILj0EEEEENSH_INSG_5valueIiEEEEEEEEENSF_15normal_iteratorINSD_10device_ptrIiEEEEllEEyS9_lNS7_10__identityEEEvT0_PT3_T1_NS0_13GridEvenShareIS14_EET2_T4_,"ax",@progbits
	.align	128
        .global         _ZN3cub18CUB_300001_SM_10006detail6reduce18DeviceReduceKernelINS2_10policy_hubIlyN4cuda3std3__44plusIlEEE10Policy1000EN6thrust24THRUST_300001_SM_1000_NS18transform_iteratorINSD_6detail10functional5actorINSG_9compositeIJNSG_16operator_adaptorINS7_7greaterIvEEEENSH_INSG_8argumentILj0EEEEENSH_INSG_5valueIiEEEEEEEEENSF_15normal_iteratorINSD_10device_ptrIiEEEEllEEyS9_lNS7_10__identityEEEvT0_PT3_T1_NS0_13GridEvenShareIS14_EET2_T4_
        .type           _ZN3cub18CUB_300001_SM_10006detail6reduce18DeviceReduceKernelINS2_10policy_hubIlyN4cuda3std3__44plusIlEEE10Policy1000EN6thrust24THRUST_300001_SM_1000_NS18transform_iteratorINSD_6detail10functional5actorINSG_9compositeIJNSG_16operator_adaptorINS7_7greaterIvEEEENSH_INSG_8argumentILj0EEEEENSH_INSG_5valueIiEEEEEEEEENSF_15normal_iteratorINSD_10device_ptrIiEEEEllEEyS9_lNS7_10__identityEEEvT0_PT3_T1_NS0_13GridEvenShareIS14_EET2_T4_,@function
        .size           _ZN3cub18CUB_300001_SM_10006detail6reduce18DeviceReduceKernelINS2_10policy_hubIlyN4cuda3std3__44plusIlEEE10Policy1000EN6thrust24THRUST_300001_SM_1000_NS18transform_iteratorINSD_6detail10functional5actorINSG_9compositeIJNSG_16operator_adaptorINS7_7greaterIvEEEENSH_INSG_8argumentILj0EEEEENSH_INSG_5valueIiEEEEEEEEENSF_15normal_iteratorINSD_10device_ptrIiEEEEllEEyS9_lNS7_10__identityEEEvT0_PT3_T1_NS0_13GridEvenShareIS14_EET2_T4_,(.L_x_189 - _ZN3cub18CUB_300001_SM_10006detail6reduce18DeviceReduceKernelINS2_10policy_hubIlyN4cuda3std3__44plusIlEEE10Policy1000EN6thrust24THRUST_300001_SM_1000_NS18transform_iteratorINSD_6detail10functional5actorINSG_9compositeIJNSG_16operator_adaptorINS7_7greaterIvEEEENSH_INSG_8argumentILj0EEEEENSH_INSG_5valueIiEEEEEEEEENSF_15normal_iteratorINSD_10device_ptrIiEEEEllEEyS9_lNS7_10__identityEEEvT0_PT3_T1_NS0_13GridEvenShareIS14_EET2_T4_)
        .other          _ZN3cub18CUB_300001_SM_10006detail6reduce18DeviceReduceKernelINS2_10policy_hubIlyN4cuda3std3__44plusIlEEE10Policy1000EN6thrust24THRUST_300001_SM_1000_NS18transform_iteratorINSD_6detail10functional5actorINSG_9compositeIJNSG_16operator_adaptorINS7_7greaterIvEEEENSH_INSG_8argumentILj0EEEEENSH_INSG_5valueIiEEEEEEEEENSF_15normal_iteratorINSD_10device_ptrIiEEEEllEEyS9_lNS7_10__identityEEEvT0_PT3_T1_NS0_13GridEvenShareIS14_EET2_T4_,@"STO_CUDA_ENTRY STV_DEFAULT"
_ZN3cub18CUB_300001_SM_10006detail6reduce18DeviceReduceKernelINS2_10policy_hubIlyN4cuda3std3__44plusIlEEE10Policy1000EN6thrust24THRUST_300001_SM_1000_NS18transform_iteratorINSD_6detail10functional5actorINSG_9compositeIJNSG_16operator_adaptorINS7_7greaterIvEEEENSH_INSG_8argumentILj0EEEEENSH_INSG_5valueIiEEEEEEEEENSF_15normal_iteratorINSD_10device_ptrIiEEEEllEEyS9_lNS7_10__identityEEEvT0_PT3_T1_NS0_13GridEvenShareIS14_EET2_T4_:
.text._ZN3cub18CUB_300001_SM_10006detail6reduce18DeviceReduceKernelINS2_10policy_hubIlyN4cuda3std3__44plusIlEEE10Policy1000EN6thrust24THRUST_300001_SM_1000_NS18transform_iteratorINSD_6detail10functional5actorINSG_9compositeIJNSG_16operator_adaptorINS7_7greaterIvEEEENSH_INSG_8argumentILj0EEEEENSH_INSG_5valueIiEEEEEEEEENSF_15normal_iteratorINSD_10device_ptrIiEEEEllEEyS9_lNS7_10__identityEEEvT0_PT3_T1_NS0_13GridEvenShareIS14_EET2_T4_:
[----:B------:R-:W-:Y:S08]  /*0000*/  LDC R1, c[0x0][0x37c] ;  /* 0x0000df00ff017b82 */ /* 0x000ff00000000800 */
[----:B------:R-:W0:Y:S01]  /*0010*/  S2UR UR17, SR_CTAID.X ;  /* 0x00000000001179c3 */ /* 0x000e220000002500 */
[----:B------:R-:W1:Y:S01]  /*0020*/  LDCU.64 UR4, c[0x0][0x3c0] ;  /* 0x00007800ff0477ac */ /* 0x000e620008000a00 */
[----:B------:R-:W-:Y:S01]  /*0030*/  BSSY.RECONVERGENT B0, `(.L_x_30) ;  /* 0x0000327000007945 */ /* 0x000fe20003800200 */
[----:B------:R-:W2:Y:S01]  /*0040*/  LDCU UR11, c[0x0][0x3c8] ;  /* 0x00007900ff0b77ac */ /* 0x000ea20008000800 */
[----:B------:R-:W3:Y:S01]  /*0050*/  LDCU.64 UR18, c[0x0][0x358] ;  /* 0x00006b00ff1277ac */ /* 0x000ee20008000a00 */
[----:B-1----:R-:W-:-:S02]  /*0060*/  IMAD.U32 R8, RZ, RZ, UR4 ;  /* 0x00000004ff087e24 */ /* 0x002fc4000f8e00ff */
[----:B------:R-:W-:Y:S01]  /*0070*/  IMAD.U32 R9, RZ, RZ, UR5 ;  /* 0x00000005ff097e24 */ /* 0x000fe2000f8e00ff */
[----:B--2---:R-:W-:Y:S02]  /*0080*/  UIMAD UR5, UR11, 0xe00, URZ ;  /* 0x00000e000b0578a4 */ /* 0x004fe4000f8e02ff */
[----:B0-----:R-:W-:Y:S02]  /*0090*/  UIMAD UR9, UR17, 0xe00, URZ ;  /* 0x00000e00110978a4 */ /* 0x001fe4000f8e02ff */
[----:B------:R-:W-:-:S04]  /*00a0*/  USHF.R.S32.HI UR4, URZ, 0x1f, UR5 ;  /* 0x0000001fff047899 */ /* 0x000fc80008011405 */
[----:B------:R-:W-:-:S04]  /*00b0*/  IADD3 R13, P1, PT, R8, -UR9, RZ ;  /* 0x80000009080d7c10 */ /* 0x000fc8000ff3e0ff */
[----:B------:R-:W-:Y:S02]  /*00c0*/  ISETP.GT.U32.AND P0, PT, R13, 0xdff, PT ;  /* 0x00000dff0d00780c */ /* 0x000fe40003f04070 */
[----:B------:R-:W-:-:S04]  /*00d0*/  IADD3.X R14, PT, PT, R9, -0x1, RZ, P1, !PT ;  /* 0xffffffff090e7810 */ /* 0x000fc80000ffe4ff */
[----:B------:R-:W-:-:S13]  /*00e0*/  ISETP.GT.U32.AND.EX P0, PT, R14, RZ, PT, P0 ;  /* 0x000000ff0e00720c */ /* 0x000fda0003f04100 */
[----:B---3--:R-:W-:Y:S05]  /*00f0*/  @P0 BRA `(.L_x_31) ;  /* 0x0000001800740947 */ /* 0x008fea0003800000 */
[----:B------:R-:W0:Y:S01]  /*0100*/  S2R R7, SR_TID.X ;  /* 0x0000000000077919 */ /* 0x000e220000002100 */
[----:B------:R-:W-:Y:S01]  /*0110*/  VIADD R2, R8, -UR9 ;  /* 0x8000000908027c36 */ /* 0x000fe20008000000 */
[----:B------:R-:W1:Y:S01]  /*0120*/  LDCU UR6, c[0x0][0x38c] ;  /* 0x00007180ff0677ac */ /* 0x000e620008000800 */
[----:B------:R-:W-:Y:S01]  /*0130*/  BSSY.RECONVERGENT B1, `(.L_x_32) ;  /* 0x000000f000017945 */ /* 0x000fe20003800200 */
[----:B------:R-:W-:Y:S02]  /*0140*/  IMAD.MOV.U32 R0, RZ, RZ, RZ ;  /* 0x000000ffff007224 */ /* 0x000fe400078e00ff */
[----:B------:R-:W-:Y:S01]  /*0150*/  IMAD.MOV.U32 R3, RZ, RZ, RZ ;  /* 0x000000ffff037224 */ /* 0x000fe200078e00ff */
[----:B0-----:R-:W-:Y:S01]  /*0160*/  ISETP.GE.AND P0, PT, R7, R2, PT ;  /* 0x000000020700720c */ /* 0x001fe20003f06270 */
[----:B------:R-:W-:-:S12]  /*0170*/  IMAD.MOV.U32 R9, RZ, RZ, R7 ;  /* 0x000000ffff097224 */ /* 0x000fd800078e0007 */
[----:B-1----:R-:W-:Y:S05]  /*0180*/  @P0 BRA `(.L_x_33) ;  /* 0x0000000000240947 */ /* 0x002fea0003800000 */
[----:B------:R-:W0:Y:S01]  /*0190*/  LDC.64 R4, c[0x0][0x380] ;  /* 0x0000e000ff047b82 */ /* 0x000e220000000a00 */
[----:B------:R-:W-:Y:S01]  /*01a0*/  VIADD R3, R7, UR9 ;  /* 0x0000000907037c36 */ /* 0x000fe20008000000 */
[----:B------:R-:W1:Y:S03]  /*01b0*/  LDCU UR4, c[0x0][0x38c] ;  /* 0x00007180ff0477ac */ /* 0x000e660008000800 */
[----:B0-----:R-:W-:-:S06]  /*01c0*/  IMAD.WIDE.U32 R4, R3, 0x4, R4 ;  /* 0x0000000403047825 */ /* 0x001fcc00078e0004 */
[----:B------:R-:W1:Y:S01]  /*01d0*/  LDG.E R4, desc[UR18][R4.64] ;  /* 0x0000001204047981 */ /* 0x000e62000c1e1900 */
[----:B------:R-:W-:Y:S02]  /*01e0*/  VIADD R9, R7, 0x200 ;  /* 0x0000020007097836 */ /* 0x000fe40000000000 */
[----:B------:R-:W-:Y:S01]  /*01f0*/  IMAD.MOV.U32 R3, RZ, RZ, RZ ;  /* 0x000000ffff037224 */ /* 0x000fe200078e00ff */
[----:B-1----:R-:W-:-:S04]  /*0200*/  ISETP.GT.AND P0, PT, R4, UR4, PT ;  /* 0x0000000404007c0c */ /* 0x002fc8000bf04270 */
[----:B------:R-:W-:-:S09]  /*0210*/  SEL R0, RZ, 0x1, !P0 ;  /* 0x00000001ff007807 */ /* 0x000fd20004000000 */
.L_x_33:
[----:B------:R-:W-:Y:S05]  /*0220*/  BSYNC.RECONVERGENT B1 ;  /* 0x0000000000017941 */ /* 0x000fea0003800200 */
.L_x_32:
[----:B------:R-:W-:Y:S01]  /*0230*/  ISETP.GE.AND P0, PT, R9, R2, PT ;  /* 0x000000020900720c */ /* 0x000fe20003f06270 */
[----:B------:R-:W-:-:S12]  /*0240*/  BSSY.RECONVERGENT B1, `(.L_x_34) ;  /* 0x00000b6000017945 */ /* 0x000fd80003800200 */
[----:B------:R-:W-:Y:S05]  /*0250*/  @P0 BRA `(.L_x_35) ;  /* 0x0000000800d00947 */ /* 0x000fea0003800000 */
[----:B------:R-:W-:Y:S01]  /*0260*/  LOP3.LUT R5, RZ, R9, RZ, 0x33, !PT ;  /* 0x00000009ff057212 */ /* 0x000fe200078e33ff */
[----:B------:R-:W-:Y:S03]  /*0270*/  BSSY.RECONVERGENT B2, `(.L_x_36) ;  /* 0x0000056000027945 */ /* 0x000fe60003800200 */
[----:B------:R-:W-:-:S04]  /*0280*/  IADD3 R5, PT, PT, R8, -UR9, R5 ;  /* 0x8000000908057c10 */ /* 0x000fc8000fffe005 */
[C---:B------:R-:W-:Y:S02]  /*0290*/  ISETP.GE.U32.AND P1, PT, R5.reuse, 0x1e00, PT ;  /* 0x00001e000500780c */ /* 0x040fe40003f26070 */
[----:B------:R-:W-:-:S04]  /*02a0*/  LEA.HI R6, R5, 0x1, RZ, 0x17 ;  /* 0x0000000105067811 */ /* 0x000fc800078fb8ff */
[----:B------:R-:W-:-:S04]  /*02b0*/  LOP3.LUT R23, R6, 0xf, RZ, 0xc0, !PT ;  /* 0x0000000f06177812 */ /* 0x000fc800078ec0ff */
[----:B------:R-:W-:-:S03]  /*02c0*/  ISETP.NE.AND P0, PT, R23, RZ, PT ;  /* 0x000000ff1700720c */ /* 0x000fc60003f05270 */
[----:B------:R-:W-:Y:S10]  /*02d0*/  @!P1 BRA `(.L_x_37) ;  /* 0x00000004003c9947 */ /* 0x000ff40003800000 */
[----:B------:R-:W0:Y:S01]  /*02e0*/  LDCU.64 UR4, c[0x0][0x380] ;  /* 0x00007000ff0477ac */ /* 0x000e220008000a00 */
[----:B------:R-:W-:Y:S01]  /*02f0*/  IMAD.WIDE.U32 R4, R9, 0x4, RZ ;  /* 0x0000000409047825 */ /* 0x000fe200078e00ff */
[----:B------:R-:W-:-:S03]  /*0300*/  LOP3.LUT R8, R6, 0xfffff0, RZ, 0xc0, !PT ;  /* 0x00fffff006087812 */ /* 0x000fc600078ec0ff */
[----:B------:R-:W-:Y:S02]  /*0310*/  IMAD.U32 R11, RZ, RZ, UR17 ;  /* 0x00000011ff0b7e24 */ /* 0x000fe4000f8e00ff */
[----:B------:R-:W-:Y:S02]  /*0320*/  IMAD.MOV R8, RZ, RZ, -R8 ;  /* 0x000000ffff087224 */ /* 0x000fe400078e0a08 */
[----:B------:R-:W-:-:S03]  /*0330*/  IMAD.WIDE.U32 R4, R11, 0x3800, R4 ;  /* 0x000038000b047825 */ /* 0x000fc600078e0004 */
[----:B0-----:R-:W-:-:S04]  /*0340*/  IADD3 R4, P1, PT, R4, UR4, RZ ;  /* 0x0000000404047c10 */ /* 0x001fc8000ff3e0ff */
[----:B------:R-:W-:-:S04]  /*0350*/  IADD3 R4, P2, PT, R4, 0x4000, RZ ;  /* 0x0000400004047810 */ /* 0x000fc80007f5e0ff */
[----:B------:R-:W-:-:S09]  /*0360*/  IADD3.X R5, PT, PT, RZ, UR5, R5, P2, P1 ;  /* 0x00000005ff057c10 */ /* 0x000fd200097e2405 */
.L_x_38:
[----:B------:R-:W2:Y:S04]  /*0370*/  LDG.E R26, desc[UR18][R4.64+-0x4000] ;  /* 0xffc00012041a7981 */ /* 0x000ea8000c1e1900 */
[----:B------:R-:W3:Y:S04]  /*0380*/  LDG.E R22, desc[UR18][R4.64+-0x3800] ;  /* 0xffc8001204167981 */ /* 0x000ee8000c1e1900 */
[----:B------:R-:W4:Y:S04]  /*0390*/  LDG.E R24, desc[UR18][R4.64+-0x3000] ;  /* 0xffd0001204187981 */ /* 0x000f28000c1e1900 */
[----:B------:R-:W5:Y:S04]  /*03a0*/  LDG.E R25, desc[UR18][R4.64+-0x2800] ;  /* 0xffd8001204197981 */ /* 0x000f68000c1e1900 */
        /* <DEDUP_REMOVED lines=11> */
[----:B------:R-:W5:Y:S01]  /*0460*/  LDG.E R11, desc[UR18][R4.64+0x3000] ;  /* 0x00300012040b7981 */ /* 0x000f62000c1e1900 */
[----:B------:R-:W-:-:S02]  /*0470*/  VIADD R8, R8, 0x10 ;  /* 0x0000001008087836 */ /* 0x000fc40000000000 */
[----:B------:R-:W-:Y:S01]  /*0480*/  VIADD R9, R9, 0x2000 ;  /* 0x0000200009097836 */ /* 0x000fe20000000000 */
[----:B--2---:R-:W-:Y:S02]  /*0490*/  ISETP.GT.AND P1, PT, R26, UR6, PT ;  /* 0x000000061a007c0c */ /* 0x004fe4000bf24270 */
[----:B---3--:R-:W-:Y:S02]  /*04a0*/  ISETP.GT.AND P2, PT, R22, UR6, PT ;  /* 0x0000000616007c0c */ /* 0x008fe4000bf44270 */
[----:B------:R-:W-:Y:S02]  /*04b0*/  SEL R22, RZ, 0x1, !P1 ;  /* 0x00000001ff167807 */ /* 0x000fe40004800000 */
[----:B------:R-:W-:Y:S02]  /*04c0*/  SEL R27, RZ, 0x1, !P2 ;  /* 0x00000001ff1b7807 */ /* 0x000fe40005000000 */
[----:B----4-:R-:W-:Y:S02]  /*04d0*/  ISETP.GT.AND P3, PT, R24, UR6, PT ;  /* 0x0000000618007c0c */ /* 0x010fe4000bf64270 */
[----:B-----5:R-:W-:-:S02]  /*04e0*/  ISETP.GT.AND P1, PT, R25, UR6, PT ;  /* 0x0000000619007c0c */ /* 0x020fc4000bf24270 */
[----:B------:R-:W-:Y:S02]  /*04f0*/  IADD3 R22, P5, P6, R27, R0, R22 ;  /* 0x000000001b167210 */ /* 0x000fe40007ebe016 */
[----:B------:R-:W-:Y:S02]  /*0500*/  SEL R25, RZ, 0x1, !P3 ;  /* 0x00000001ff197807 */ /* 0x000fe40005800000 */
[----:B------:R-:W-:Y:S02]  /*0510*/  SEL R0, RZ, 0x1, !P1 ;  /* 0x00000001ff007807 */ /* 0x000fe40004800000 */
[----:B------:R-:W-:Y:S02]  /*0520*/  ISETP.GT.AND P3, PT, R20, UR6, PT ;  /* 0x0000000614007c0c */ /* 0x000fe4000bf64270 */
[----:B------:R-:W-:Y:S02]  /*0530*/  ISETP.GT.AND P4, PT, R21, UR6, PT ;  /* 0x0000000615007c0c */ /* 0x000fe4000bf84270 */
[----:B------:R-:W-:-:S02]  /*0540*/  IADD3 R20, P2, P1, R0, R22, R25 ;  /* 0x0000001600147210 */ /* 0x000fc4000795e019 */
[----:B------:R-:W-:Y:S02]  /*0550*/  SEL R21, RZ, 0x1, !P3 ;  /* 0x00000001ff157807 */ /* 0x000fe40005800000 */
[----:B------:R-:W-:Y:S02]  /*0560*/  SEL R0, RZ, 0x1, !P4 ;  /* 0x00000001ff007807 */ /* 0x000fe40006000000 */
[----:B------:R-:W-:Y:S02]  /*0570*/  ISETP.GT.AND P3, PT, R19, UR6, PT ;  /* 0x0000000613007c0c */ /* 0x000fe4000bf64270 */
[----:B------:R-:W-:Y:S02]  /*0580*/  ISETP.GT.AND P4, PT, R18, UR6, PT ;  /* 0x0000000612007c0c */ /* 0x000fe4000bf84270 */
[----:B------:R-:W-:Y:S02]  /*0590*/  IADD3.X R19, PT, PT, RZ, R3, RZ, P5, P6 ;  /* 0x00000003ff137210 */ /* 0x000fe40002fec4ff */
        /* <DEDUP_REMOVED lines=26> */
[----:B------:R-:W-:Y:S02]  /*0740*/  ISETP.NE.AND P3, PT, R8, RZ, PT ;  /* 0x000000ff0800720c */ /* 0x000fe40003f65270 */
[----:B------:R-:W-:Y:S02]  /*0750*/  SEL R3, RZ, 0x1, !P4 ;  /* 0x00000001ff037807 */ /* 0x000fe40006000000 */
[----:B------:R-:W-:Y:S02]  /*0760*/  IADD3.X R11, PT, PT, RZ, R11, RZ, P2, P1 ;  /* 0x0000000bff0b7210 */ /* 0x000fe400017e24ff */
[----:B------:R-:W-:Y:S02]  /*0770*/  IADD3 R0, P1, P2, R0, R10, R3 ;  /* 0x0000000a00007210 */ /* 0x000fe40007a3e003 */
[----:B------:R-:W-:-:S02]  /*0780*/  IADD3 R4, P4, PT, R4, 0x8000, RZ ;  /* 0x0000800004047810 */ /* 0x000fc40007f9e0ff */
[----:B------:R-:W-:-:S03]  /*0790*/  IADD3.X R3, PT, PT, RZ, R11, RZ, P5, P6 ;  /* 0x0000000bff037210 */ /* 0x000fc60002fec4ff */
[----:B------:R-:W-:Y:S01]  /*07a0*/  IMAD.X R5, RZ, RZ, R5, P4 ;  /* 0x000000ffff057224 */ /* 0x000fe200020e0605 */
[----:B------:R-:W-:Y:S01]  /*07b0*/  IADD3.X R3, PT, PT, RZ, R3, RZ, P1, P2 ;  /* 0x00000003ff037210 */ /* 0x000fe20000fe44ff */
[----:B------:R-:W-:Y:S06]  /*07c0*/  @P3 BRA `(.L_x_38) ;  /* 0xfffffff800e83947 */ /* 0x000fec000383ffff */
.L_x_37:
[----:B------:R-:W-:Y:S05]  /*07d0*/  BSYNC.RECONVERGENT B2 ;  /* 0x0000000000027941 */ /* 0x000fea0003800200 */
.L_x_36:
[----:B------:R-:W-:Y:S05]  /*07e0*/  @!P0 BRA `(.L_x_35) ;  /* 0x00000004006c8947 */ /* 0x000fea0003800000 */
[----:B------:R-:W-:Y:S01]  /*07f0*/  ISETP.GE.U32.AND P1, PT, R23, 0x8, PT ;  /* 0x000000081700780c */ /* 0x000fe20003f26070 */
[----:B------:R-:W-:Y:S01]  /*0800*/  BSSY.RECONVERGENT B2, `(.L_x_39) ;  /* 0x000002b000027945 */ /* 0x000fe20003800200 */
[----:B------:R-:W-:-:S04]  /*0810*/  LOP3.LUT R16, R6, 0x7, RZ, 0xc0, !PT ;  /* 0x0000000706107812 */ /* 0x000fc800078ec0ff */
[----:B------:R-:W-:-:S07]  /*0820*/  ISETP.NE.AND P0, PT, R16, RZ, PT ;  /* 0x000000ff1000720c */ /* 0x000fce0003f05270 */
[----:B------:R-:W-:Y:S06]  /*0830*/  @!P1 BRA `(.L_x_40) ;  /* 0x00000000009c9947 */ /* 0x000fec0003800000 */
[----:B------:R-:W0:Y:S01]  /*0840*/  LDCU.64 UR4, c[0x0][0x380] ;  /* 0x00007000ff0477ac */ /* 0x000e220008000a00 */
[----:B------:R-:W-:-:S04]  /*0850*/  IADD3 R5, P1, PT, R9, UR9, RZ ;  /* 0x0000000909057c10 */ /* 0x000fc8000ff3e0ff */
[----:B------:R-:W-:Y:S02]  /*0860*/  LEA.HI.X.SX32 R8, R9, RZ, 0x1, P1 ;  /* 0x000000ff09087211 */ /* 0x000fe400008f0eff */
[C---:B0-----:R-:W-:Y:S01]  /*0870*/  LEA R4, P1, R5.reuse, UR4, 0x2 ;  /* 0x0000000405047c11 */ /* 0x041fe2000f8210ff */
[----:B------:R-:W0:Y:S03]  /*0880*/  LDCU UR4, c[0x0][0x38c] ;  /* 0x00007180ff0477ac */ /* 0x000e260008000800 */
[----:B------:R-:W-:-:S05]  /*0890*/  LEA.HI.X R5, R5, UR5, R8, 0x2, P1 ;  /* 0x0000000505057c11 */ /* 0x000fca00088f1408 */
[----:B------:R-:W0:Y:S04]  /*08a0*/  LDG.E R17, desc[UR18][R4.64] ;  /* 0x0000001204117981 */ /* 0x000e28000c1e1900 */
[----:B------:R-:W2:Y:S04]  /*08b0*/  LDG.E R8, desc[UR18][R4.64+0x800] ;  /* 0x0008001204087981 */ /* 0x000ea8000c1e1900 */
[----:B------:R-:W3:Y:S04]  /*08c0*/  LDG.E R10, desc[UR18][R4.64+0x1000] ;  /* 0x00100012040a7981 */ /* 0x000ee8000c1e1900 */
[----:B------:R-:W4:Y:S04]  /*08d0*/  LDG.E R11, desc[UR18][R4.64+0x1800] ;  /* 0x00180012040b7981 */ /* 0x000f28000c1e1900 */
[----:B------:R-:W5:Y:S04]  /*08e0*/  LDG.E R12, desc[UR18][R4.64+0x2000] ;  /* 0x00200012040c7981 */ /* 0x000f68000c1e1900 */
[----:B------:R-:W5:Y:S04]  /*08f0*/  LDG.E R13, desc[UR18][R4.64+0x2800] ;  /* 0x00280012040d7981 */ /* 0x000f68000c1e1900 */
[----:B------:R-:W5:Y:S04]  /*0900*/  LDG.E R14, desc[UR18][R4.64+0x3000] ;  /* 0x00300012040e7981 */ /* 0x000f68000c1e1900 */
[----:B------:R1:W5:Y:S01]  /*0910*/  LDG.E R15, desc[UR18][R4.64+0x3800] ;  /* 0x00380012040f7981 */ /* 0x000362000c1e1900 */
[----:B------:R-:W-:Y:S01]  /*0920*/  VIADD R9, R9, 0x1000 ;  /* 0x0000100009097836 */ /* 0x000fe20000000000 */
[----:B0-----:R-:W-:-:S02]  /*0930*/  ISETP.GT.AND P1, PT, R17, UR4, PT ;  /* 0x0000000411007c0c */ /* 0x001fc4000bf24270 */
[----:B--2---:R-:W-:Y:S02]  /*0940*/  ISETP.GT.AND P2, PT, R8, UR4, PT ;  /* 0x0000000408007c0c */ /* 0x004fe4000bf44270 */
[----:B------:R-:W-:Y:S02]  /*0950*/  SEL R8, RZ, 0x1, !P1 ;  /* 0x00000001ff087807 */ /* 0x000fe40004800000 */
[----:B------:R-:W-:Y:S02]  /*0960*/  SEL R17, RZ, 0x1, !P2 ;  /* 0x00000001ff117807 */ /* 0x000fe40005000000 */
[----:B---3--:R-:W-:Y:S02]  /*0970*/  ISETP.GT.AND P1, PT, R10, UR4, PT ;  /* 0x000000040a007c0c */ /* 0x008fe4000bf24270 */
[----:B----4-:R-:W-:Y:S02]  /*0980*/  ISETP.GT.AND P2, PT, R11, UR4, PT ;  /* 0x000000040b007c0c */ /* 0x010fe4000bf44270 */
[----:B------:R-:W-:-:S02]  /*0990*/  IADD3 R8, P5, P6, R17, R0, R8 ;  /* 0x0000000011087210 */ /* 0x000fc40007ebe008 */
[----:B------:R-:W-:Y:S02]  /*09a0*/  SEL R11, RZ, 0x1, !P1 ;  /* 0x00000001ff0b7807 */ /* 0x000fe40004800000 */
[----:B------:R-:W-:Y:S02]  /*09b0*/  SEL R0, RZ, 0x1, !P2 ;  /* 0x00000001ff007807 */ /* 0x000fe40005000000 */
[----:B-----5:R-:W-:Y:S02]  /*09c0*/  ISETP.GT.AND P3, PT, R12, UR4, PT ;  /* 0x000000040c007c0c */ /* 0x020fe4000bf64270 */
[----:B------:R-:W-:Y:S02]  /*09d0*/  ISETP.GT.AND P4, PT, R13, UR4, PT ;  /* 0x000000040d007c0c */ /* 0x000fe4000bf84270 */
[----:B------:R-:W-:Y:S02]  /*09e0*/  IADD3 R0, P1, P2, R0, R8, R11 ;  /* 0x0000000800007210 */ /* 0x000fe40007a3e00b */
[----:B-1----:R-:W-:-:S02]  /*09f0*/  SEL R5, RZ, 0x1, !P3 ;  /* 0x00000001ff057807 */ /* 0x002fc40005800000 */
[----:B------:R-:W-:Y:S02]  /*0a00*/  SEL R4, RZ, 0x1, !P4 ;  /* 0x00000001ff047807 */ /* 0x000fe40006000000 */
[----:B------:R-:W-:Y:S02]  /*0a10*/  ISETP.GT.AND P4, PT, R14, UR4, PT ;  /* 0x000000040e007c0c */ /* 0x000fe4000bf84270 */
[----:B------:R-:W-:Y:S02]  /*0a20*/  ISETP.GT.AND P3, PT, R15, UR4, PT ;  /* 0x000000040f007c0c */ /* 0x000fe4000bf64270 */
[----:B------:R-:W-:Y:S02]  /*0a30*/  IADD3.X R8, PT, PT, RZ, R3, RZ, P5, P6 ;  /* 0x00000003ff087210 */ /* 0x000fe40002fec4ff */
[----:B------:R-:W-:Y:S02]  /*0a40*/  IADD3 R4, P5, P6, R4, R0, R5 ;  /* 0x0000000004047210 */ /* 0x000fe40007ebe005 */
[----:B------:R-:W-:-:S02]  /*0a50*/  SEL R3, RZ, 0x1, !P4 ;  /* 0x00000001ff037807 */ /* 0x000fc40006000000 */
[----:B------:R-:W-:Y:S02]  /*0a60*/  SEL R0, RZ, 0x1, !P3 ;  /* 0x00000001ff007807 */ /* 0x000fe40005800000 */
[----:B------:R-:W-:Y:S02]  /*0a70*/  IADD3.X R5, PT, PT, RZ, R8, RZ, P1, P2 ;  /* 0x00000008ff057210 */ /* 0x000fe40000fe44ff */
[----:B------:R-:W-:Y:S02]  /*0a80*/  IADD3 R0, P1, P2, R0, R4, R3 ;  /* 0x0000000400007210 */ /* 0x000fe40007a3e003 */
[----:B------:R-:W-:-:S04]  /*0a90*/  IADD3.X R3, PT, PT, RZ, R5, RZ, P5, P6 ;  /* 0x00000005ff037210 */ /* 0x000fc80002fec4ff */
[----:B------:R-:W-:-:S07]  /*0aa0*/  IADD3.X R3, PT, PT, RZ, R3, RZ, P1, P2 ;  /* 0x00000003ff037210 */ /* 0x000fce0000fe44ff */
.L_x_40:
[----:B------:R-:W-:Y:S05]  /*0ab0*/  BSYNC.RECONVERGENT B2 ;  /* 0x0000000000027941 */ /* 0x000fea0003800200 */
.L_x_39:
        /* <DEDUP_REMOVED lines=15> */
[----:B------:R-:W4:Y:S01]  /*0bb0*/  LDG.E R10, desc[UR18][R4.64+0x1000] ;  /* 0x00100012040a7981 */ /* 0x000f22000c1e1900 */
[----:B------:R-:W-:Y:S01]  /*0bc0*/  VIADD R9, R9, 0x800 ;  /* 0x0000080009097836 */ /* 0x000fe20000000000 */
[----:B0-----:R-:W-:-:S02]  /*0bd0*/  ISETP.GT.AND P1, PT, R12, UR4, PT ;  /* 0x000000040c007c0c */ /* 0x001fc4000bf24270 */
[----:B--2---:R-:W-:Y:S02]  /*0be0*/  ISETP.GT.AND P2, PT, R8, UR4, PT ;  /* 0x0000000408007c0c */ /* 0x004fe4000bf44270 */
[----:B---3--:R-:W-:Y:S02]  /*0bf0*/  ISETP.GT.AND P4, PT, R11, UR4, PT ;  /* 0x000000040b007c0c */ /* 0x008fe4000bf84270 */
[----:B------:R-:W-:Y:S02]  /*0c00*/  SEL R11, RZ, 0x1, !P1 ;  /* 0x00000001ff0b7807 */ /* 0x000fe40004800000 */
[----:B----4-:R-:W-:Y:S02]  /*0c10*/  ISETP.GT.AND P3, PT, R10, UR4, PT ;  /* 0x000000040a007c0c */ /* 0x010fe4000bf64270 */
[----:B------:R-:W-:Y:S02]  /*0c20*/  SEL R8, RZ, 0x1, !P2 ;  /* 0x00000001ff087807 */ /* 0x000fe40005000000 */
[----:B------:R-:W-:-:S02]  /*0c30*/  SEL R13, RZ, 0x1, !P3 ;  /* 0x00000001ff0d7807 */ /* 0x000fc40005800000 */
[----:B------:R-:W-:Y:S02]  /*0c40*/  SEL R10, RZ, 0x1, !P4 ;  /* 0x00000001ff0a7807 */ /* 0x000fe40006000000 */
[----:B------:R-:W-:-:S04]  /*0c50*/  IADD3 R0, P1, P2, R8, R0, R11 ;  /* 0x0000000008007210 */ /* 0x000fc80007a3e00b */
[----:B------:R-:W-:Y:S02]  /*0c60*/  IADD3 R0, P3, P4, R10, R0, R13 ;  /* 0x000000000a007210 */ /* 0x000fe40007c7e00d */
[----:B------:R-:W-:-:S04]  /*0c70*/  IADD3.X R3, PT, PT, RZ, R3, RZ, P1, P2 ;  /* 0x00000003ff037210 */ /* 0x000fc80000fe44ff */
[----:B------:R-:W-:-:S07]  /*0c80*/  IADD3.X R3, PT, PT, RZ, R3, RZ, P3, P4 ;  /* 0x00000003ff037210 */ /* 0x000fce0001fe84ff */
.L_x_42:
[----:B------:R-:W-:Y:S05]  /*0c90*/  BSYNC.RECONVERGENT B2 ;  /* 0x0000000000027941 */ /* 0x000fea0003800200 */
.L_x_41:
[----:B------:R-:W-:Y:S05]  /*0ca0*/  @!P0 BRA `(.L_x_35) ;  /* 0x00000000003c8947 */ /* 0x000fea0003800000 */
[----:B------:R-:W0:Y:S01]  /*0cb0*/  LDC.64 R4, c[0x0][0x380] ;  /* 0x0000e000ff047b82 */ /* 0x000e220000000a00 */
[----:B------:R-:W-:Y:S02]  /*0cc0*/  IMAD.U32 R11, RZ, RZ, UR17 ;  /* 0x00000011ff0b7e24 */ /* 0x000fe4000f8e00ff */
[----:B------:R-:W-:Y:S02]  /*0cd0*/  IMAD.MOV R6, RZ, RZ, -R6 ;  /* 0x000000ffff067224 */ /* 0x000fe400078e0a06 */
[----:B0-----:R-:W-:-:S07]  /*0ce0*/  IMAD.WIDE.U32 R4, R11, 0x3800, R4 ;  /* 0x000038000b047825 */ /* 0x001fce00078e0004 */
.L_x_43:
[C---:B------:R-:W-:Y:S01]  /*0cf0*/  IMAD.WIDE R10, R9.reuse, 0x4, R4 ;  /* 0x00000004090a7825 */ /* 0x040fe200078e0204 */
[----:B------:R-:W0:Y:S05]  /*0d00*/  LDCU UR4, c[0x0][0x38c] ;  /* 0x00007180ff0477ac */ /* 0x000e2a0008000800 */
[----:B------:R-:W0:Y:S01]  /*0d10*/  LDG.E R10, desc[UR18][R10.64] ;  /* 0x000000120a0a7981 */ /* 0x000e22000c1e1900 */
[----:B------:R-:W-:Y:S02]  /*0d20*/  VIADD R6, R6, 0x1 ;  /* 0x0000000106067836 */ /* 0x000fe40000000000 */
[----:B------:R-:W-:Y:S01]  /*0d30*/  VIADD R9, R9, 0x200 ;  /* 0x0000020009097836 */ /* 0x000fe20000000000 */
[----:B0-----:R-:W-:-:S04]  /*0d40*/  ISETP.GT.AND P0, PT, R10, UR4, PT ;  /* 0x000000040a007c0c */ /* 0x001fc8000bf04270 */
[----:B------:R-:W-:Y:S02]  /*0d50*/  SEL R13, RZ, 0x1, !P0 ;  /* 0x00000001ff0d7807 */ /* 0x000fe40004000000 */
[----:B------:R-:W-:Y:S02]  /*0d60*/  ISETP.NE.AND P0, PT, R6, RZ, PT ;  /* 0x000000ff0600720c */ /* 0x000fe40003f05270 */
[----:B------:R-:W-:-:S05]  /*0d70*/  IADD3 R0, P1, PT, R0, R13, RZ ;  /* 0x0000000d00007210 */ /* 0x000fca0007f3e0ff */
[----:B------:R-:W-:-:S06]  /*0d80*/  IMAD.X R3, RZ, RZ, R3, P1 ;  /* 0x000000ffff037224 */ /* 0x000fcc00008e0603 */
[----:B------:R-:W-:Y:S05]  /*0d90*/  @P0 BRA `(.L_x_43) ;  /* 0xfffffffc00d40947 */ /* 0x000fea000383ffff */
.L_x_35:
[----:B------:R-:W-:Y:S05]  /*0da0*/  BSYNC.RECONVERGENT B1 ;  /* 0x0000000000017941 */ /* 0x000fea0003800200 */
.L_x_34:
[----:B------:R-:W-:-:S13]  /*0db0*/  ISETP.GE.AND P0, PT, R2, 0x200, PT ;  /* 0x000002000200780c */ /* 0x000fda0003f06270 */
[----:B------:R-:W-:Y:S05]  /*0dc0*/  @!P0 BRA `(.L_x_44) ;  /* 0x0000000400308947 */ /* 0x000fea0003800000 */
[----:B------:R-:W0:Y:S01]  /*0dd0*/  S2R R6, SR_LANEID ;  /* 0x0000000000067919 */ /* 0x000e220000000000 */
[----:B------:R-:W1:Y:S04]  /*0de0*/  SHFL.DOWN PT, R2, R0, 0x1, 0x1f ;  /* 0x08201f0000027f89 */ /* 0x000e6800000e0000 */
        /* <DEDUP_REMOVED lines=25> */
[----:B------:R-:W-:-:S02]  /*0f80*/  @!P1 MOV R4, 0x400 ;  /* 0x0000040000049802 */ /* 0x000fc40000000f00 */
[----:B0-----:R-:W-:-:S04]  /*0f90*/  SEL R0, R0, RZ, !P0 ;  /* 0x000000ff00007207 */ /* 0x001fc80004000000 */
[----:B------:R-:W-:Y:S02]  /*0fa0*/  IADD3 R9, P2, PT, R0, R3, RZ ;  /* 0x0000000300097210 */ /* 0x000fe40007f5e0ff */
[----:B------:R-:W-:Y:S02]  /*0fb0*/  @!P1 SHF.R.U32.HI R3, RZ, 0x2, R7 ;  /* 0x00000002ff039819 */ /* 0x000fe40000011607 */
[----:B-1----:R-:W-:Y:S01]  /*0fc0*/  SEL R2, R2, RZ, !P0 ;  /* 0x000000ff02027207 */ /* 0x002fe20004000000 */
[----:B------:R-:W0:Y:S01]  /*0fd0*/  SHFL.DOWN PT, R0, R9, 0x10, 0x1f ;  /* 0x0a001f0009007f89 */ /* 0x000e2200000e0000 */
[----:B------:R-:W-:-:S03]  /*0fe0*/  ISETP.GT.AND P0, PT, R6, 0xf, PT ;  /* 0x0000000f0600780c */ /* 0x000fc60003f04270 */
[----:B------:R-:W-:-:S05]  /*0ff0*/  IMAD.X R11, R2, 0x1, R13, P2 ;  /* 0x00000001020b7824 */ /* 0x000fca00010e060d */
[----:B------:R-:W1:Y:S01]  /*1000*/  SHFL.DOWN PT, R2, R11, 0x10, 0x1f ;  /* 0x0a001f000b027f89 */ /* 0x000e6200000e0000 */
[----:B--2---:R-:W-:Y:S02]  /*1010*/  @!P1 LEA R5, R5, R4, 0x18 ;  /* 0x0000000405059211 */ /* 0x004fe400078ec0ff */
[----:B0-----:R-:W-:-:S04]  /*1020*/  SEL R0, R0, RZ, !P0 ;  /* 0x000000ff00007207 */ /* 0x001fc80004000000 */
[----:B------:R-:W-:Y:S02]  /*1030*/  IADD3 R0, P2, PT, R0, R9, RZ ;  /* 0x0000000900007210 */ /* 0x000fe40007f5e0ff */
[----:B-1----:R-:W-:Y:S02]  /*1040*/  SEL R4, R2, RZ, !P0 ;  /* 0x000000ff02047207 */ /* 0x002fe40004000000 */
[----:B------:R-:W-:Y:S02]  /*1050*/  @!P1 LOP3.LUT R2, R3, 0xf8, RZ, 0xc0, !PT ;  /* 0x000000f803029812 */ /* 0x000fe400078ec0ff */
[----:B------:R-:W-:Y:S01]  /*1060*/  ISETP.NE.AND P0, PT, R7, RZ, PT ;  /* 0x000000ff0700720c */ /* 0x000fe20003f05270 */
[----:B------:R-:W-:Y:S02]  /*1070*/  IMAD.X R3, R4, 0x1, R11, P2 ;  /* 0x0000000104037824 */ /* 0x000fe400010e060b */
[----:B------:R-:W-:Y:S02]  /*1080*/  @!P1 IMAD.IADD R5, R2, 0x1, R5 ;  /* 0x0000000102059824 */ /* 0x000fe400078e0205 */
[----:B------:R-:W-:-:S05]  /*1090*/  @!P1 IMAD.MOV.U32 R2, RZ, RZ, R0 ;  /* 0x000000ffff029224 */ /* 0x000fca00078e0000 */
        /* <DEDUP_REMOVED lines=8> */
[----:B--2---:R-:W1:Y:S04]  /*1120*/  LDS.128 R4, [UR4+0x30] ;  /* 0x00003004ff047984 */ /* 0x004e680008000c00 */
[----:B------:R-:W2:Y:S04]  /*1130*/  LDS.128 R20, [UR4+0x40] ;  /* 0x00004004ff147984 */ /* 0x000ea80008000c00 */
[----:B------:R-:W3:Y:S04]  /*1140*/  LDS.128 R16, [UR4+0x50] ;  /* 0x00005004ff107984 */ /* 0x000ee80008000c00 */
[----:B------:R-:W4:Y:S01]  /*1150*/  LDS.128 R12, [UR4+0x60] ;  /* 0x00006004ff0c7984 */ /* 0x000f220008000c00 */
[----:B0-----:R-:W-:-:S04]  /*1160*/  IADD3 R11, P1, P2, R24, R8, R0 ;  /* 0x00000008180b7210 */ /* 0x001fc80007a3e000 */
[----:B------:R-:W-:Y:S02]  /*1170*/  IADD3.X R25, PT, PT, R25, R9, R3, P1, P2 ;  /* 0x0000000919197210 */ /* 0x000fe40000fe4403 */
[----:B-1----:R-:W-:Y:S02]  /*1180*/  IADD3 R3, P1, P2, R4, R11, R26 ;  /* 0x0000000b04037210 */ /* 0x002fe40007a3e01a */
[----:B------:R-:W0:Y:S02]  /*1190*/  LDS.128 R8, [UR4+0x70] ;  /* 0x00007004ff087984 */ /* 0x000e240008000c00 */
[----:B------:R-:W-:Y:S02]  /*11a0*/  IADD3.X R5, PT, PT, R5, R25, R27, P1, P2 ;  /* 0x0000001905057210 */ /* 0x000fe40000fe441b */
[----:B------:R-:W1:Y:S01]  /*11b0*/  LDS.128 R24, [UR4+0x80] ;  /* 0x00008004ff187984 */ /* 0x000e620008000c00 */
[----:B--2---:R-:W-:-:S04]  /*11c0*/  IADD3 R3, P1, P2, R20, R3, R6 ;  /* 0x0000000314037210 */ /* 0x004fc80007a3e006 */
[----:B---3--:R-:W-:Y:S02]  /*11d0*/  IADD3 R3, P3, P4, R16, R3, R22 ;  /* 0x0000000310037210 */ /* 0x008fe40007c7e016 */
[----:B------:R-:W-:Y:S02]  /*11e0*/  IADD3.X R7, PT, PT, R21, R5, R7, P1, P2 ;  /* 0x0000000515077210 */ /* 0x000fe40000fe4407 */
[----:B----4-:R-:W-:Y:S02]  /*11f0*/  IADD3 R3, P1, P2, R12, R3, R18 ;  /* 0x000000030c037210 */ /* 0x010fe40007a3e012 */
[----:B------:R-:W-:-:S04]  /*1200*/  IADD3.X R17, PT, PT, R17, R7, R23, P3, P4 ;  /* 0x0000000711117210 */ /* 0x000fc80001fe8417 */
[----:B------:R-:W-:Y:S02]  /*1210*/  IADD3.X R13, PT, PT, R13, R17, R19, P1, P2 ;  /* 0x000000110d0d7210 */ /* 0x000fe40000fe4413 */
[----:B0-----:R-:W-:-:S04]  /*1220*/  IADD3 R3, P3, P4, R8, R3, R14 ;  /* 0x0000000308037210 */ /* 0x001fc80007c7e00e */
[----:B-1----:R-:W-:Y:S02]  /*1230*/  IADD3 R3, P1, P2, R24, R3, R10 ;  /* 0x0000000318037210 */ /* 0x002fe40007a3e00a */
[----:B------:R-:W-:Y:S02]  /*1240*/  IADD3.X R9, PT, PT, R9, R13, R15, P3, P4 ;  /* 0x0000000d09097210 */ /* 0x000fe40001fe840f */
[----:B------:R-:W-:Y:S02]  /*1250*/  IADD3 R0, P3, PT, R3, R26, RZ ;  /* 0x0000001a03007210 */ /* 0x000fe40007f7e0ff */
[----:B------:R-:W-:-:S05]  /*1260*/  IADD3.X R3, PT, PT, R25, R9, R11, P1, P2 ;  /* 0x0000000919037210 */ /* 0x000fca0000fe440b */
[----:B------:R-:W-:Y:S01]  /*1270*/  IMAD.X R3, R3, 0x1, R27, P3 ;  /* 0x0000000103037824 */ /* 0x000fe200018e061b */
[----:B------:R-:W-:Y:S06]  /*1280*/  BRA `(.L_x_45) ;  /* 0x0000002000047947 */ /* 0x000fec0003800000 */
.L_x_44:
[----:B------:R-:W-:-:S04]  /*1290*/  LOP3.LUT R4, R7, 0x3e0, RZ, 0xc0, !PT ;  /* 0x000003e007047812 */ /* 0x000fc800078ec0ff */
[----:B------:R-:W-:Y:S01]  /*12a0*/  LOP3.LUT R9, RZ, R4, RZ, 0x33, !PT ;  /* 0x00000004ff097212 */ /* 0x000fe200078e33ff */
[----:B------:R-:W-:Y:S02]  /*12b0*/  VIADD R5, R4, 0x20 ;  /* 0x0000002004057836 */ /* 0x000fe40000000000 */
[----:B------:R-:W0:Y:S03]  /*12c0*/  S2R R4, SR_LANEID ;  /* 0x0000000000047919 */ /* 0x000e260000000000 */
[----:B------:R-:W-:Y:S01]  /*12d0*/  ISETP.GT.AND P0, PT, R5, R2, PT ;  /* 0x000000020500720c */ /* 0x000fe20003f04270 */
[----:B------:R-:W-:-:S05]  /*12e0*/  IMAD.IADD R5, R2, 0x1, R9 ;  /* 0x0000000102057824 */ /* 0x000fca00078e0209 */
[----:B------:R-:W-:-:S05]  /*12f0*/  SEL R5, R5, 0x1f, P0 ;  /* 0x0000001f05057807 */ /* 0x000fca0000000000 */
[----:B------:R-:W1:Y:S04]  /*1300*/  SHFL.DOWN PT, R6, R0, 0x1, R5 ;  /* 0x0820000000067989 */ /* 0x000e6800000e0005 */
        /* <DEDUP_REMOVED lines=12> */
[----:B------:R-:W-:Y:S01]  /*13d0*/  IADD3 R11, P1, PT, R6, R9, RZ ;  /* 0x00000009060b7210 */ /* 0x000fe20007f3e0ff */
[----:B------:R-:W-:Y:S01]  /*13e0*/  VIADD R6, R4, 0x4 ;  /* 0x0000000404067836 */ /* 0x000fe20000000000 */
[----:B-1----:R-:W-:-:S03]  /*13f0*/  SEL R8, R8, RZ, !P0 ;  /* 0x000000ff08087207 */ /* 0x002fc60004000000 */
[----:B------:R-:W0:Y:S01]  /*1400*/  SHFL.DOWN PT, R0, R11, 0x4, R5 ;  /* 0x088000000b007989 */ /* 0x000e2200000e0005 */
[----:B------:R-:W-:Y:S01]  /*1410*/  ISETP.GT.AND P0, PT, R6, R5, PT ;  /* 0x000000050600720c */ /* 0x000fe20003f04270 */
[----:B------:R-:W-:Y:S02]  /*1420*/  IMAD.X R8, R8, 0x1, R12, P1 ;  /* 0x0000000108087824 */ /* 0x000fe400008e060c */
[C---:B------:R-:W-:Y:S01]  /*1430*/  VIADD R6, R4.reuse, 0x8 ;  /* 0x0000000804067836 */ /* 0x040fe20000000000 */
[----:B------:R-:W1:Y:S01]  /*1440*/  @!P2 S2R R12, SR_CgaCtaId ;  /* 0x00000000000ca919 */ /* 0x000e620000008800 */
[----:B------:R-:W-:Y:S01]  /*1450*/  VIADD R4, R4, 0x10 ;  /* 0x0000001004047836 */ /* 0x000fe20000000000 */
[----:B------:R-:W2:Y:S01]  /*1460*/  SHFL.DOWN PT, R3, R8, 0x4, R5 ;  /* 0x0880000008037989 */ /* 0x000ea200000e0005 */
        /* <DEDUP_REMOVED lines=9> */
[----:B------:R-:W-:Y:S02]  /*1500*/  @!P2 MOV R9, 0x400 ;  /* 0x000004000009a802 */ /* 0x000fe40000000f00 */
[----:B--2---:R-:W-:Y:S01]  /*1510*/  SEL R3, R3, RZ, !P0 ;  /* 0x000000ff03037207 */ /* 0x004fe20004000000 */
[----:B------:R-:W0:Y:S01]  /*1520*/  SHFL.DOWN PT, R0, R6, 0x10, R5 ;  /* 0x0a00000006007989 */ /* 0x000e2200000e0005 */
[----:B------:R-:W-:Y:S02]  /*1530*/  ISETP.GT.AND P0, PT, R4, R5, PT ;  /* 0x000000050400720c */ /* 0x000fe40003f04270 */
[----:B------:R-:W-:Y:S01]  /*1540*/  @!P2 SHF.R.U32.HI R4, RZ, 0x2, R7 ;  /* 0x00000002ff04a819 */ /* 0x000fe20000011607 */
[----:B------:R-:W-:Y:S01]  /*1550*/  IMAD.X R8, R3, 0x1, R10, P1 ;  /* 0x0000000103087824 */ /* 0x000fe200008e060a */
[----:B-1----:R-:W-:-:S02]  /*1560*/  @!P2 LEA R9, R12, R9, 0x18 ;  /* 0x000000090c09a211 */ /* 0x002fc400078ec0ff */
[----:B------:R-:W-:Y:S02]  /*1570*/  @!P2 LOP3.LUT R4, R4, 0xf8, RZ, 0xc0, !PT ;  /* 0x000000f80404a812 */ /* 0x000fe400078ec0ff */
[----:B------:R-:W1:Y:S03]  /*1580*/  SHFL.DOWN PT, R3, R8, 0x10, R5 ;  /* 0x0a00000008037989 */ /* 0x000e6600000e0005 */
[----:B------:R-:W-:Y:S01]  /*1590*/  @!P2 IMAD.IADD R9, R4, 0x1, R9 ;  /* 0x000000010409a824 */ /* 0x000fe200078e0209 */
[----:B0-----:R-:W-:-:S04]  /*15a0*/  SEL R0, R0, RZ, !P0 ;  /* 0x000000ff00007207 */ /* 0x001fc80004000000 */
[----:B------:R-:W-:Y:S02]  /*15b0*/  IADD3 R0, P1, PT, R0, R6, RZ ;  /* 0x0000000600007210 */ /* 0x000fe40007f3e0ff */
[----:B-1----:R-:W-:-:S03]  /*15c0*/  SEL R3, R3, RZ, !P0 ;  /* 0x000000ff03037207 */ /* 0x002fc60004000000 */
[----:B------:R-:W-:Y:S01]  /*15d0*/  @!P2 IMAD.MOV.U32 R4, RZ, RZ, R0 ;  /* 0x000000ffff04a224 */ /* 0x000fe200078e0000 */
[----:B------:R-:W-:Y:S01]  /*15e0*/  ISETP.NE.AND P0, PT, R7, RZ, PT ;  /* 0x000000ff0700720c */ /* 0x000fe20003f05270 */
[----:B------:R-:W-:-:S04]  /*15f0*/  IMAD.X R3, R3, 0x1, R8, P1 ;  /* 0x0000000103037824 */ /* 0x000fc800008e0608 */
[----:B------:R-:W-:-:S05]  /*1600*/  @!P2 IMAD.MOV.U32 R5, RZ, RZ, R3 ;  /* 0x000000ffff05a224 */ /* 0x000fca00078e0003 */
[----:B------:R1:W-:Y:S01]  /*1610*/  @!P2 STS.64 [R9+0x10], R4 ;  /* 0x000010040900a388 */ /* 0x0003e20000000a00 */
[----:B------:R-:W-:Y:S06]  /*1620*/  BAR.SYNC.DEFER_BLOCKING 0x0 ;  /* 0x0000000000007b1d */ /* 0x000fec0000010000 */
[----:B------:R-:W-:Y:S05]  /*1630*/  @P0 BRA `(.L_x_45) ;  /* 0x0000001c00180947 */ /* 0x000fea0003800000 */
[----:B------:R-:W0:Y:S01]  /*1640*/  S2UR UR5, SR_CgaCtaId ;  /* 0x00000000000579c3 */ /* 0x000e220000008800 */
[----:B------:R-:W-:Y:S01]  /*1650*/  UMOV UR4, 0x400 ;  /* 0x0000040000047882 */ /* 0x000fe20000000000 */
[C---:B------:R-:W-:Y:S02]  /*1660*/  ISETP.GT.AND P1, PT, R2.reuse, 0x20, PT ;  /* 0x000000200200780c */ /* 0x040fe40003f24270 */
[C---:B------:R-:W-:Y:S02]  /*1670*/  ISETP.GT.AND P2, PT, R2.reuse, 0x40, PT ;  /* 0x000000400200780c */ /* 0x040fe40003f44270 */
[----:B------:R-:W-:Y:S01]  /*1680*/  ISETP.GT.AND P6, PT, R2, 0x1a0, PT ;  /* 0x000001a00200780c */ /* 0x000fe20003fc4270 */
[----:B0-----:R-:W-:-:S09]  /*1690*/  ULEA UR4, UR5, UR4, 0x18 ;  /* 0x0000000405047291 */ /* 0x001fd2000f8ec0ff */
[----:B------:R-:W0:Y:S04]  /*16a0*/  LDS.64 R20, [UR4+0x18] ;  /* 0x00001804ff147984 */ /* 0x000e280008000a00 */
[----:B-1----:R-:W1:Y:S04]  /*16b0*/  LDS.128 R4, [UR4+0x20] ;  /* 0x00002004ff047984 */ /* 0x002e680008000c00 */
[----:B------:R-:W2:Y:S04]  /*16c0*/  LDS.128 R16, [UR4+0x30] ;  /* 0x00003004ff107984 */ /* 0x000ea80008000c00 */
[----:B------:R-:W3:Y:S04]  /*16d0*/  LDS.128 R8, [UR4+0x40] ;  /* 0x00004004ff087984 */ /* 0x000ee80008000c00 */
[----:B------:R-:W4:Y:S04]  /*16e0*/  LDS.128 R12, [UR4+0x50] ;  /* 0x00005004ff0c7984 */ /* 0x000f280008000c00 */
[----:B------:R-:W-:Y:S01]  /*16f0*/  LDS.128 R24, [UR4+0x70] ;  /* 0x00007004ff187984 */ /* 0x000fe20008000c00 */
[----:B0-----:R-:W-:-:S02]  /*1700*/  SEL R22, R20, RZ, P1 ;  /* 0x000000ff14167207 */ /* 0x001fc40000800000 */
[----:B------:R-:W-:Y:S02]  /*1710*/  SEL R20, R21, RZ, P1 ;  /* 0x000000ff15147207 */ /* 0x000fe40000800000 */
[----:B-1----:R-:W-:Y:S02]  /*1720*/  SEL R23, R4, RZ, P2 ;  /* 0x000000ff04177207 */ /* 0x002fe40001000000 */
[----:B------:R-:W-:Y:S02]  /*1730*/  SEL R4, R5, RZ, P2 ;  /* 0x000000ff05047207 */ /* 0x000fe40001000000 */
[C---:B------:R-:W-:Y:S02]  /*1740*/  ISETP.GT.AND P1, PT, R2.reuse, 0x60, PT ;  /* 0x000000600200780c */ /* 0x040fe40003f24270 */
[----:B------:R-:W-:Y:S02]  /*1750*/  IADD3 R22, P3, P4, R23, R22, R0 ;  /* 0x0000001617167210 */ /* 0x000fe40007c7e000 */
[----:B------:R-:W-:-:S02]  /*1760*/  ISETP.GT.AND P2, PT, R2, 0x80, PT ;  /* 0x000000800200780c */ /* 0x000fc40003f44270 */
[----:B------:R-:W-:Y:S02]  /*1770*/  SEL R21, R6, RZ, P1 ;  /* 0x000000ff06157207 */ /* 0x000fe40000800000 */
[----:B------:R-:W-:Y:S02]  /*1780*/  SEL R0, R7, RZ, P1 ;  /* 0x000000ff07007207 */ /* 0x000fe40000800000 */
[----:B------:R-:W-:Y:S02]  /*1790*/  IADD3.X R3, PT, PT, R4, R20, R3, P3, P4 ;  /* 0x0000001404037210 */ /* 0x000fe40001fe8403 */
[----:B------:R-:W0:Y:S01]  /*17a0*/  LDS.128 R4, [UR4+0x60] ;  /* 0x00006004ff047984 */ /* 0x000e220008000c00 */
[----:B--2---:R-:W-:Y:S02]  /*17b0*/  SEL R16, R16, RZ, P2 ;  /* 0x000000ff10107207 */ /* 0x004fe40001000000 */
[----:B------:R-:W-:Y:S02]  /*17c0*/  SEL R20, R17, RZ, P2 ;  /* 0x000000ff11147207 */ /* 0x000fe40001000000 */
[----:B------:R-:W-:-:S02]  /*17d0*/  IADD3 R16, P3, P4, R16, R22, R21 ;  /* 0x0000001610107210 */ /* 0x000fc40007c7e015 */
[----:B------:R-:W-:Y:S02]  /*17e0*/  ISETP.GT.AND P2, PT, R2, 0xa0, PT ;  /* 0x000000a00200780c */ /* 0x000fe40003f44270 */
[----:B------:R-:W-:Y:S02]  /*17f0*/  IADD3.X R3, PT, PT, R20, R3, R0, P3, P4 ;  /* 0x0000000314037210 */ /* 0x000fe40001fe8400 */
[----:B------:R-:W1:Y:S01]  /*1800*/  LDS.128 R20, [UR4+0x80] ;  /* 0x00008004ff147984 */ /* 0x000e620008000c00 */
[----:B------:R-:W-:Y:S02]  /*1810*/  ISETP.GT.AND P1, PT, R2, 0xc0, PT ;  /* 0x000000c00200780c */ /* 0x000fe40003f24270 */
[----:B------:R-:W-:Y:S02]  /*1820*/  SEL R17, R18, RZ, P2 ;  /* 0x000000ff12117207 */ /* 0x000fe40001000000 */
[----:B---3--:R-:W-:Y:S02]  /*1830*/  SEL R8, R8, RZ, P1 ;  /* 0x000000ff08087207 */ /* 0x008fe40000800000 */
[----:B------:R-:W-:-:S02]  /*1840*/  SEL R18, R19, RZ, P2 ;  /* 0x000000ff13127207 */ /* 0x000fc40001000000 */
[C---:B------:R-:W-:Y:S02]  /*1850*/  ISETP.GT.AND P2, PT, R2.reuse, 0xe0, PT ;  /* 0x000000e00200780c */ /* 0x040fe40003f44270 */
[----:B------:R-:W-:Y:S02]  /*1860*/  ISETP.GT.AND P3, PT, R2, 0x100, PT ;  /* 0x000001000200780c */ /* 0x000fe40003f64270 */
[----:B------:R-:W-:Y:S02]  /*1870*/  IADD3 R0, P4, P5, R8, R16, R17 ;  /* 0x0000001008007210 */ /* 0x000fe40007d9e011 */
[----:B------:R-:W-:Y:S02]  /*1880*/  SEL R16, R9, RZ, P1 ;  /* 0x000000ff09107207 */ /* 0x000fe40000800000 */
[----:B------:R-:W-:Y:S02]  /*1890*/  SEL R8, R10, RZ, P2 ;  /* 0x000000ff0a087207 */ /* 0x000fe40001000000 */
[----:B----4-:R-:W-:-:S02]  /*18a0*/  SEL R9, R12, RZ, P3 ;  /* 0x000000ff0c097207 */ /* 0x010fc40001800000 */
[----:B------:R-:W-:Y:S02]  /*18b0*/  ISETP.GT.AND P1, PT, R2, 0x120, PT ;  /* 0x000001200200780c */ /* 0x000fe40003f24270 */
[----:B------:R-:W-:Y:S02]  /*18c0*/  SEL R11, R11, RZ, P2 ;  /* 0x000000ff0b0b7207 */ /* 0x000fe40001000000 */
[----:B------:R-:W-:Y:S02]  /*18d0*/  IADD3.X R3, PT, PT, R16, R3, R18, P4, P5 ;  /* 0x0000000310037210 */ /* 0x000fe400027ea412 */
[----:B------:R-:W-:Y:S02]  /*18e0*/  SEL R10, R13, RZ, P3 ;  /* 0x000000ff0d0a7207 */ /* 0x000fe40001800000 */
[----:B------:R-:W-:Y:S02]  /*18f0*/  IADD3 R8, P3, P4, R9, R0, R8 ;  /* 0x0000000009087210 */ /* 0x000fe40007c7e008 */
[----:B------:R-:W-:-:S02]  /*1900*/  ISETP.GT.AND P2, PT, R2, 0x140, PT ;  /* 0x000001400200780c */ /* 0x000fc40003f44270 */
[----:B------:R-:W-:Y:S02]  /*1910*/  SEL R9, R14, RZ, P1 ;  /* 0x000000ff0e097207 */ /* 0x000fe40000800000 */
[----:B------:R-:W-:Y:S02]  /*1920*/  SEL R14, R15, RZ, P1 ;  /* 0x000000ff0f0e7207 */ /* 0x000fe40000800000 */
[----:B------:R-:W-:Y:S02]  /*1930*/  ISETP.GT.AND P1, PT, R2, 0x160, PT ;  /* 0x000001600200780c */ /* 0x000fe40003f24270 */
[----:B0-----:R-:W-:Y:S02]  /*1940*/  SEL R0, R4, RZ, P2 ;  /* 0x000000ff04007207 */ /* 0x001fe40001000000 */
[----:B------:R-:W-:Y:S02]  /*1950*/  ISETP.GT.AND P5, PT, R2, 0x180, PT ;  /* 0x000001800200780c */ /* 0x000fe40003fa4270 */
[----:B------:R-:W-:-:S02]  /*1960*/  IADD3.X R10, PT, PT, R10, R3, R11, P3, P4 ;  /* 0x000000030a0a7210 */ /* 0x000fc40001fe840b */
[----:B------:R-:W-:Y:S02]  /*1970*/  SEL R3, R6, RZ, P1 ;  /* 0x000000ff06037207 */ /* 0x000fe40000800000 */
[----:B------:R-:W-:Y:S02]  /*1980*/  SEL R7, R7, RZ, P1 ;  /* 0x000000ff07077207 */ /* 0x000fe40000800000 */
[----:B------:R-:W-:Y:S02]  /*1990*/  SEL R5, R5, RZ, P2 ;  /* 0x000000ff05057207 */ /* 0x000fe40001000000 */
[----:B------:R-:W-:Y:S02]  /*19a0*/  IADD3 R0, P1, P3, R0, R8, R9 ;  /* 0x0000000800007210 */ /* 0x000fe40007b3e009 */
[----:B------:R-:W-:Y:S02]  /*19b0*/  SEL R4, R24, RZ, P5 ;  /* 0x000000ff18047207 */ /* 0x000fe40002800000 */
[----:B------:R-:W-:-:S02]  /*19c0*/  ISETP.GT.AND P2, PT, R2, 0x1c0, PT ;  /* 0x000001c00200780c */ /* 0x000fc40003f44270 */
[----:B------:R-:W-:Y:S02]  /*19d0*/  IADD3.X R5, PT, PT, R5, R10, R14, P1, P3 ;  /* 0x0000000a05057210 */ /* 0x000fe40000fe640e */
[----:B------:R-:W-:Y:S02]  /*19e0*/  IADD3 R4, P3, P4, R4, R0, R3 ;  /* 0x0000000004047210 */ /* 0x000fe40007c7e003 */
[----:B------:R-:W-:Y:S02]  /*19f0*/  SEL R0, R26, RZ, P6 ;  /* 0x000000ff1a007207 */ /* 0x000fe40003000000 */
[----:B-1----:R-:W-:Y:S02]  /*1a00*/  SEL R3, R20, RZ, P2 ;  /* 0x000000ff14037207 */ /* 0x002fe40001000000 */
[----:B------:R-:W-:Y:S02]  /*1a10*/  ISETP.GT.AND P1, PT, R2, 0x1e0, PT ;  /* 0x000001e00200780c */ /* 0x000fe40003f24270 */
[----:B------:R-:W-:-:S02]  /*1a20*/  SEL R24, R25, RZ, P5 ;  /* 0x000000ff19187207 */ /* 0x000fc40002800000 */
[----:B------:R-:W-:Y:S02]  /*1a30*/  SEL R27, R27, RZ, P6 ;  /* 0x000000ff1b1b7207 */ /* 0x000fe40003000000 */
[----:B------:R-:W-:Y:S02]  /*1a40*/  IADD3 R3, P5, P6, R3, R4, R0 ;  /* 0x0000000403037210 */ /* 0x000fe40007ebe000 */
[----:B------:R-:W-:Y:S02]  /*1a50*/  SEL R0, R22, RZ, P1 ;  /* 0x000000ff16007207 */ /* 0x000fe40000800000 */
[----:B------:R-:W-:Y:S02]  /*1a60*/  IADD3.X R4, PT, PT, R24, R5, R7, P3, P4 ;  /* 0x0000000518047210 */ /* 0x000fe40001fe8407 */
[----:B------:R-:W-:Y:S02]  /*1a70*/  SEL R2, R21, RZ, P2 ;  /* 0x000000ff15027207 */ /* 0x000fe40001000000 */
[----:B------:R-:W-:-:S02]  /*1a80*/  IADD3 R0, P2, PT, R0, R3, RZ ;  /* 0x0000000300007210 */ /* 0x000fc40007f5e0ff */
[----:B------:R-:W-:Y:S02]  /*1a90*/  SEL R3, R23, RZ, P1 ;  /* 0x000000ff17037207 */ /* 0x000fe40000800000 */
[----:B------:R-:W-:-:S05]  /*1aa0*/  IADD3.X R2, PT, PT, R2, R4, R27, P5, P6 ;  /* 0x0000000402027210 */ /* 0x000fca0002fec41b */
[----:B------:R-:W-:Y:S01]  /*1ab0*/  IMAD.X R3, R3, 0x1, R2, P2 ;  /* 0x0000000103037824 */ /* 0x000fe200010e0602 */
[----:B------:R-:W-:Y:S06]  /*1ac0*/  BRA `(.L_x_45) ;  /* 0x0000001400f47947 */ /* 0x000fec0003800000 */
.L_x_31:
[----:B------:R-:W0:Y:S01]  /*1ad0*/  S2R R4, SR_TID.X ;  /* 0x0000000000047919 */ /* 0x000e220000002100 */
[----:B------:R-:W1:Y:S01]  /*1ae0*/  LDC.64 R2, c[0x0][0x380] ;  /* 0x0000e000ff027b82 */ /* 0x000e620000000a00 */
[----:B------:R-:W2:Y:S01]  /*1af0*/  LDCU UR12, c[0x0][0x38c] ;  /* 0x00007180ff0c77ac */ /* 0x000ea20008000800 */
[----:B0-----:R-:W-:-:S04]  /*1b00*/  VIADD R5, R4, UR9 ;  /* 0x0000000904057c36 */ /* 0x001fc80008000000 */
[----:B-1----:R-:W-:-:S05]  /*1b10*/  IMAD.WIDE.U32 R2, R5, 0x4, R2 ;  /* 0x0000000405027825 */ /* 0x002fca00078e0002 */
[----:B------:R-:W2:Y:S04]  /*1b20*/  LDG.E R12, desc[UR18][R2.64] ;  /* 0x00000012020c7981 */ /* 0x000ea8000c1e1900 */
[----:B------:R-:W3:Y:S04]  /*1b30*/  LDG.E R6, desc[UR18][R2.64+0x1800] ;  /* 0x0018001202067981 */ /* 0x000ee8000c1e1900 */
[----:B------:R-:W4:Y:S04]  /*1b40*/  LDG.E R0, desc[UR18][R2.64+0x800] ;  /* 0x0008001202007981 */ /* 0x000f28000c1e1900 */
[----:B------:R-:W5:Y:S04]  /*1b50*/  LDG.E R5, desc[UR18][R2.64+0x1000] ;  /* 0x0010001202057981 */ /* 0x000f68000c1e1900 */
[----:B------:R-:W5:Y:S04]  /*1b60*/  LDG.E R7, desc[UR18][R2.64+0x2000] ;  /* 0x0020001202077981 */ /* 0x000f68000c1e1900 */
[----:B------:R-:W5:Y:S04]  /*1b70*/  LDG.E R10, desc[UR18][R2.64+0x2800] ;  /* 0x00280012020a7981 */ /* 0x000f68000c1e1900 */
[----:B------:R0:W5:Y:S01]  /*1b80*/  LDG.E R11, desc[UR18][R2.64+0x3000] ;  /* 0x00300012020b7981 */ /* 0x000162000c1e1900 */
[----:B--2---:R-:W-:-:S04]  /*1b90*/  ISETP.GT.AND P0, PT, R12, UR12, PT ;  /* 0x0000000c0c007c0c */ /* 0x004fc8000bf04270 */
[----:B------:R-:W-:Y:S02]  /*1ba0*/  SEL R12, RZ, 0x1, !P0 ;  /* 0x00000001ff0c7807 */ /* 0x000fe40004000000 */
[----:B---3--:R-:W-:Y:S02]  /*1bb0*/  ISETP.GT.AND P0, PT, R6, UR12, PT ;  /* 0x0000000c06007c0c */ /* 0x008fe4000bf04270 */
[----:B----4-:R-:W-:Y:S02]  /*1bc0*/  ISETP.GT.AND P1, PT, R0, UR12, PT ;  /* 0x0000000c00007c0c */ /* 0x010fe4000bf24270 */
[----:B0-----:R-:W-:Y:S02]  /*1bd0*/  SEL R2, RZ, 0x1, !P0 ;  /* 0x00000001ff027807 */ /* 0x001fe40004000000 */
[----:B-----5:R-:W-:Y:S02]  /*1be0*/  ISETP.GT.AND P2, PT, R5, UR12, PT ;  /* 0x0000000c05007c0c */ /* 0x020fe4000bf44270 */
[----:B------:R-:W-:-:S02]  /*1bf0*/  ISETP.GE.U32.AND P0, PT, R13, UR5, PT ;  /* 0x000000050d007c0c */ /* 0x000fc4000bf06070 */
[----:B------:R-:W-:Y:S02]  /*1c00*/  SEL R5, RZ, 0x1, !P1 ;  /* 0x00000001ff057807 */ /* 0x000fe40004800000 */
[----:B------:R-:W-:Y:S02]  /*1c10*/  SEL R0, RZ, 0x1, !P2 ;  /* 0x00000001ff007807 */ /* 0x000fe40005000000 */
[----:B------:R-:W-:Y:S02]  /*1c20*/  ISETP.GT.AND P3, PT, R7, UR12, PT ;  /* 0x0000000c07007c0c */ /* 0x000fe4000bf64270 */
[----:B------:R-:W-:Y:S02]  /*1c30*/  ISETP.GE.U32.AND.EX P0, PT, R14, UR4, PT, P0 ;  /* 0x000000040e007c0c */ /* 0x000fe4000bf06100 */
[----:B------:R-:W-:Y:S02]  /*1c40*/  IADD3 R0, P1, P2, R0, R5, R12 ;  /* 0x0000000500007210 */ /* 0x000fe40007a3e00c */
[----:B------:R-:W-:-:S02]  /*1c50*/  SEL R3, RZ, 0x1, !P3 ;  /* 0x00000001ff037807 */ /* 0x000fc40005800000 */
[----:B------:R-:W-:Y:S02]  /*1c60*/  ISETP.GT.AND P5, PT, R10, UR12, PT ;  /* 0x0000000c0a007c0c */ /* 0x000fe4000bfa4270 */
[----:B------:R-:W-:Y:S02]  /*1c70*/  ISETP.GT.AND P6, PT, R11, UR12, PT ;  /* 0x0000000c0b007c0c */ /* 0x000fe4000bfc4270 */
[----:B------:R-:W-:Y:S02]  /*1c80*/  IADD3 R0, P3, P4, R3, R0, R2 ;  /* 0x0000000003007210 */ /* 0x000fe40007c7e002 */
[----:B------:R-:W-:Y:S02]  /*1c90*/  SEL R2, RZ, 0x1, !P5 ;  /* 0x00000001ff027807 */ /* 0x000fe40006800000 */
[----:B------:R-:W-:Y:S02]  /*1ca0*/  SEL R3, RZ, 0x1, !P6 ;  /* 0x00000001ff037807 */ /* 0x000fe40007000000 */
[----:B------:R-:W-:-:S02]  /*1cb0*/  IADD3.X R5, PT, PT, RZ, RZ, RZ, P1, P2 ;  /* 0x000000ffff057210 */ /* 0x000fc40000fe44ff */
[----:B------:R-:W-:Y:S02]  /*1cc0*/  IADD3 R0, P1, P2, R3, R0, R2 ;  /* 0x0000000003007210 */ /* 0x000fe40007a3e002 */
[----:B------:R-:W-:-:S04]  /*1cd0*/  IADD3.X R5, PT, PT, RZ, R5, RZ, P3, P4 ;  /* 0x00000005ff057210 */ /* 0x000fc80001fe84ff */
[----:B------:R-:W-:Y:S01]  /*1ce0*/  IADD3.X R5, PT, PT, RZ, R5, RZ, P1, P2 ;  /* 0x00000005ff057210 */ /* 0x000fe20000fe44ff */
[----:B------:R-:W-:Y:S06]  /*1cf0*/  @!P0 BRA `(.L_x_46) ;  /* 0x00000010003c8947 */ /* 0x000fec0003800000 */
[----:B------:R-:W-:Y:S01]  /*1d00*/  UIADD3 UR7, UP0, UPT, UR5, UR9, URZ ;  /* 0x0000000905077290 */ /* 0x000fe2000ff1e0ff */
[----:B------:R-:W-:Y:S01]  /*1d10*/  IADD3 R18, P2, PT, R8, -0xe00, RZ ;  /* 0xfffff20008127810 */ /* 0x000fe20007f5e0ff */
[----:B------:R-:W0:Y:S01]  /*1d20*/  LDCU.64 UR14, c[0x0][0x380] ;  /* 0x00007000ff0e77ac */ /* 0x000e220008000a00 */
[----:B------:R-:W-:Y:S02]  /*1d30*/  LOP3.LUT R3, RZ, R4, RZ, 0x33, !PT ;  /* 0x00000004ff037212 */ /* 0x000fe400078e33ff */
[----:B------:R-:W-:Y:S01]  /*1d40*/  IADD3.X R7, PT, PT, R9, -0x1, RZ, P2, !PT ;  /* 0xffffffff09077810 */ /* 0x000fe200017fe4ff */
[----:B------:R-:W-:Y:S01]  /*1d50*/  UIADD3.X UR8, UPT, UPT, URZ, UR4, URZ, UP0, !UPT ;  /* 0x00000004ff087290 */ /* 0x000fe200087fe4ff */
[----:B------:R-:W-:Y:S01]  /*1d60*/  ISETP.LT.U32.AND P0, PT, R18, UR7, PT ;  /* 0x0000000712007c0c */ /* 0x000fe2000bf01070 */
[----:B------:R-:W-:Y:S01]  /*1d70*/  UMOV UR6, UR5 ;  /* 0x0000000500067c82 */ /* 0x000fe20008000000 */
[----:B------:R-:W-:Y:S01]  /*1d80*/  IADD3 R10, P1, PT, R4, UR7, RZ ;  /* 0x00000007040a7c10 */ /* 0x000fe2000ff3e0ff */
[----:B------:R-:W-:Y:S01]  /*1d90*/  UMOV UR4, URZ ;  /* 0x000000ff00047c82 */ /* 0x000fe20008000000 */
[----:B------:R-:W-:Y:S01]  /*1da0*/  IADD3 R3, PT, PT, R8, -UR5, R3 ;  /* 0x8000000508037c10 */ /* 0x000fe2000fffe003 */
[----:B------:R-:W-:Y:S01]  /*1db0*/  IMAD.U32 R6, RZ, RZ, UR8 ;  /* 0x00000008ff067e24 */ /* 0x000fe2000f8e00ff */
[----:B------:R-:W-:Y:S01]  /*1dc0*/  UMOV UR10, UR8 ;  /* 0x00000008000a7c82 */ /* 0x000fe20008000000 */
[----:B------:R-:W-:-:S03]  /*1dd0*/  IMAD.X R11, RZ, RZ, UR8, P1 ;  /* 0x00000008ff0b7e24 */ /* 0x000fc600088e06ff */
[----:B------:R-:W-:Y:S01]  /*1de0*/  ISETP.GT.U32.AND.EX P0, PT, R6, R7, PT, P0 ;  /* 0x000000070600720c */ /* 0x000fe20003f04100 */
[----:B------:R-:W-:Y:S01]  /*1df0*/  VIADD R6, R3, -UR9 ;  /* 0x8000000903067c36 */ /* 0x000fe20008000000 */
[----:B------:R-:W-:Y:S01]  /*1e00*/  UMOV UR9, UR7 ;  /* 0x0000000700097c82 */ /* 0x000fe20008000000 */
[----:B0-----:R-:W-:-:S04]  /*1e10*/  LEA R2, P2, R10, UR14, 0x2 ;  /* 0x0000000e0a027c11 */ /* 0x001fc8000f8410ff */
[----:B------:R-:W-:Y:S02]  /*1e20*/  IADD3 R2, P1, PT, R2, 0x4000, RZ ;  /* 0x0000400002027810 */ /* 0x000fe40007f3e0ff */
[----:B------:R-:W-:-:S05]  /*1e30*/  LEA.HI.X R10, R10, UR15, R11, 0x2, P2 ;  /* 0x0000000f0a0a7c11 */ /* 0x000fca00090f140b */
[----:B------:R-:W-:Y:S01]  /*1e40*/  IMAD.X R3, RZ, RZ, R10, P1 ;  /* 0x000000ffff037224 */ /* 0x000fe200008e060a */
[----:B------:R-:W-:Y:S06]  /*1e50*/  @P0 BRA `(.L_x_47) ;  /* 0x0000000000f00947 */ /* 0x000fec0003800000 */
[----:B------:R-:W0:Y:S01]  /*1e60*/  LDC.64 R8, c[0x0][0x3c0] ;  /* 0x0000f000ff087b82 */ /* 0x000e220000000a00 */
[----:B------:R-:W1:Y:S01]  /*1e70*/  LDCU UR11, c[0x0][0x3c8] ;  /* 0x00007900ff0b77ac */ /* 0x000e620008000800 */
[----:B------:R-:W2:Y:S01]  /*1e80*/  LDCU UR12, c[0x0][0x38c] ;  /* 0x00007180ff0c77ac */ /* 0x000ea20008000800 */
[----:B------:R-:W3:Y:S01]  /*1e90*/  LDCU.64 UR14, c[0x0][0x380] ;  /* 0x00007000ff0e77ac */ /* 0x000ee20008000a00 */
[----:B------:R-:W-:Y:S01]  /*1ea0*/  NOP ;  /* 0x0000000000007918 */ /* 0x000fe20000000000 */
.L_x_48:
[----:B------:R-:W-:-:S05]  /*1eb0*/  IADD3 R11, P0, PT, R4, UR7, RZ ;  /* 0x00000007040b7c10 */ /* 0x000fca000ff1e0ff */
[----:B------:R-:W-:Y:S01]  /*1ec0*/  IMAD.X R12, RZ, RZ, UR8, P0 ;  /* 0x00000008ff0c7e24 */ /* 0x000fe200080e06ff */
[----:B---3--:R-:W-:-:S04]  /*1ed0*/  LEA R10, P0, R11, UR14, 0x2 ;  /* 0x0000000e0b0a7c11 */ /* 0x008fc8000f8010ff */
[----:B------:R-:W-:-:S05]  /*1ee0*/  LEA.HI.X R11, R11, UR15, R12, 0x2, P0 ;  /* 0x0000000f0b0b7c11 */ /* 0x000fca00080f140c */
[----:B------:R-:W2:Y:S04]  /*1ef0*/  LDG.E R19, desc[UR18][R10.64] ;  /* 0x000000120a137981 */ /* 0x000ea8000c1e1900 */
[----:B------:R-:W3:Y:S04]  /*1f00*/  LDG.E R12, desc[UR18][R10.64+0x800] ;  /* 0x000800120a0c7981 */ /* 0x000ee8000c1e1900 */
[----:B------:R-:W4:Y:S04]  /*1f10*/  LDG.E R13, desc[UR18][R10.64+0x1000] ;  /* 0x001000120a0d7981 */ /* 0x000f28000c1e1900 */
[----:B------:R-:W5:Y:S04]  /*1f20*/  LDG.E R14, desc[UR18][R10.64+0x1800] ;  /* 0x001800120a0e7981 */ /* 0x000f68000c1e1900 */
[----:B------:R-:W5:Y:S04]  /*1f30*/  LDG.E R15, desc[UR18][R10.64+0x2000] ;  /* 0x002000120a0f7981 */ /* 0x000f68000c1e1900 */
[----:B------:R-:W5:Y:S04]  /*1f40*/  LDG.E R16, desc[UR18][R10.64+0x2800] ;  /* 0x002800120a107981 */ /* 0x000f68000c1e1900 */
[----:B------:R0:W5:Y:S01]  /*1f50*/  LDG.E R17, desc[UR18][R10.64+0x3000] ;  /* 0x003000120a117981 */ /* 0x000162000c1e1900 */
[----:B-1----:R-:W-:-:S04]  /*1f60*/  UIMAD UR13, UR11, 0xe00, URZ ;  /* 0x00000e000b0d78a4 */ /* 0x002fc8000f8e02ff */
[----:B------:R-:W-:Y:S02]  /*1f70*/  USHF.R.S32.HI UR16, URZ, 0x1f, UR13 ;  /* 0x0000001fff107899 */ /* 0x000fe4000801140d */
[----:B------:R-:W-:Y:S01]  /*1f80*/  UIADD3 UR5, UP0, UPT, UR13, UR9, URZ ;  /* 0x000000090d057290 */ /* 0x000fe2000ff1e0ff */
[----:B0-----:R-:W-:-:S03]  /*1f90*/  IADD3 R10, P3, PT, R8, -UR7, RZ ;  /* 0x80000007080a7c10 */ /* 0x001fc6000ff7e0ff */
[----:B------:R-:W-:Y:S01]  /*1fa0*/  UIADD3.X UR6, UPT, UPT, UR16, UR10, URZ, UP0, !UPT ;  /* 0x0000000a10067290 */ /* 0x000fe200087fe4ff */
[----:B--2---:R-:W-:Y:S02]  /*1fb0*/  ISETP.GT.AND P0, PT, R19, UR12, PT ;  /* 0x0000000c13007c0c */ /* 0x004fe4000bf04270 */
[----:B---3--:R-:W-:Y:S02]  /*1fc0*/  ISETP.GT.AND P1, PT, R12, UR12, PT ;  /* 0x0000000c0c007c0c */ /* 0x008fe4000bf24270 */
[----:B------:R-:W-:Y:S02]  /*1fd0*/  SEL R12, RZ, 0x1, !P0 ;  /* 0x00000001ff0c7807 */ /* 0x000fe40004000000 */
[----:B------:R-:W-:Y:S02]  /*1fe0*/  SEL R19, RZ, 0x1, !P1 ;  /* 0x00000001ff137807 */ /* 0x000fe40004800000 */
[----:B----4-:R-:W-:Y:S02]  /*1ff0*/  ISETP.GT.AND P0, PT, R13, UR12, PT ;  /* 0x0000000c0d007c0c */ /* 0x010fe4000bf04270 */
[----:B-----5:R-:W-:-:S02]  /*2000*/  ISETP.GT.AND P5, PT, R14, UR12, PT ;  /* 0x0000000c0e007c0c */ /* 0x020fc4000bfa4270 */
[----:B------:R-:W-:Y:S02]  /*2010*/  IADD3 R0, P2, P1, R19, R0, R12 ;  /* 0x0000000013007210 */ /* 0x000fe4000795e00c */
[----:B------:R-:W-:Y:S02]  /*2020*/  ISETP.GT.AND P4, PT, R15, UR12, PT ;  /* 0x0000000c0f007c0c */ /* 0x000fe4000bf84270 */
[----:B------:R-:W-:Y:S02]  /*2030*/  SEL R12, RZ, 0x1, !P0 ;  /* 0x00000001ff0c7807 */ /* 0x000fe40004000000 */
[----:B------:R-:W-:Y:S02]  /*2040*/  SEL R11, RZ, 0x1, !P5 ;  /* 0x00000001ff0b7807 */ /* 0x000fe40006800000 */
[----:B------:R-:W-:Y:S02]  /*2050*/  ISETP.GT.AND P6, PT, R16, UR12, PT ;  /* 0x0000000c10007c0c */ /* 0x000fe4000bfc4270 */
[----:B------:R-:W-:-:S02]  /*2060*/  ISETP.GE.U32.AND P0, PT, R10, UR13, PT ;  /* 0x0000000d0a007c0c */ /* 0x000fc4000bf06070 */
[----:B------:R-:W-:Y:S02]  /*2070*/  SEL R10, RZ, 0x1, !P4 ;  /* 0x00000001ff0a7807 */ /* 0x000fe40006000000 */
[----:B------:R-:W-:Y:S02]  /*2080*/  IADD3 R0, P4, P5, R11, R0, R12 ;  /* 0x000000000b007210 */ /* 0x000fe40007d9e00c */
[----:B------:R-:W-:Y:S02]  /*2090*/  SEL R11, RZ, 0x1, !P6 ;  /* 0x00000001ff0b7807 */ /* 0x000fe40007000000 */
[----:B------:R-:W-:Y:S02]  /*20a0*/  IADD3.X R5, PT, PT, RZ, R5, RZ, P2, P1 ;  /* 0x00000005ff057210 */ /* 0x000fe400017e24ff */
[----:B------:R-:W-:Y:S02]  /*20b0*/  IADD3 R0, P1, P2, R11, R0, R10 ;  /* 0x000000000b007210 */ /* 0x000fe40007a3e00a */
[----:B------:R-:W-:-:S02]  /*20c0*/  IADD3.X R10, PT, PT, R9, ~UR8, RZ, P3, !PT ;  /* 0x80000008090a7c10 */ /* 0x000fc40009ffe4ff */
[----:B------:R-:W-:Y:S02]  /*20d0*/  ISETP.GT.AND P6, PT, R17, UR12, PT ;  /* 0x0000000c11007c0c */ /* 0x000fe4000bfc4270 */
[----:B------:R-:W-:Y:S02]  /*20e0*/  ISETP.GE.U32.AND.EX P0, PT, R10, UR16, PT, P0 ;  /* 0x000000100a007c0c */ /* 0x000fe4000bf06100 */
[----:B------:R-:W-:Y:S02]  /*20f0*/  SEL R11, RZ, 0x1, !P6 ;  /* 0x00000001ff0b7807 */ /* 0x000fe40007000000 */
[----:B------:R-:W-:Y:S02]  /*2100*/  IADD3.X R5, PT, PT, RZ, R5, RZ, P4, P5 ;  /* 0x00000005ff057210 */ /* 0x000fe400027ea4ff */
[----:B------:R-:W-:Y:S02]  /*2110*/  IADD3 R0, P3, PT, R0, R11, RZ ;  /* 0x0000000b00007210 */ /* 0x000fe40007f7e0ff */
[----:B------:R-:W-:-:S05]  /*2120*/  IADD3.X R5, PT, PT, RZ, R5, RZ, P1, P2 ;  /* 0x00000005ff057210 */ /* 0x000fca0000fe44ff */
[----:B------:R-:W-:Y:S01]  /*2130*/  IMAD.X R5, RZ, RZ, R5, P3 ;  /* 0x000000ffff057224 */ /* 0x000fe200018e0605 */
[----:B------:R-:W-:Y:S06]  /*2140*/  @!P0 BRA `(.L_x_46) ;  /* 0x0000000c00288947 */ /* 0x000fec0003800000 */
[----:B------:R-:W-:Y:S02]  /*2150*/  UIADD3 UR7, UP0, UPT, UR13, UR7, URZ ;  /* 0x000000070d077290 */ /* 0x000fe4000ff1e0ff */
[----:B------:R-:W-:Y:S01]  /*2160*/  IMAD.U32 R11, RZ, RZ, UR13 ;  /* 0x0000000dff0b7e24 */ /* 0x000fe2000f8e00ff */
[----:B------:R-:W-:Y:S01]  /*2170*/  UIADD3 UR4, UPT, UPT, UR4, 0x1, URZ ;  /* 0x0000000104047890 */ /* 0x000fe2000fffe0ff */
[----:B------:R-:W-:Y:S01]  /*2180*/  VIADD R6, R6, -UR13 ;  /* 0x8000000d06067c36 */ /* 0x000fe20008000000 */
[----:B------:R-:W-:Y:S01]  /*2190*/  UIADD3.X UR8, UPT, UPT, UR16, UR8, URZ, UP0, !UPT ;  /* 0x0000000810087290 */ /* 0x000fe200087fe4ff */
[----:B------:R-:W-:Y:S01]  /*21a0*/  IMAD.WIDE R2, R11, 0x4, R2 ;  /* 0x000000040b027825 */ /* 0x000fe200078e0202 */
[----:B------:R-:W-:Y:S01]  /*21b0*/  ISETP.LT.U32.AND P0, PT, R18, UR7, PT ;  /* 0x0000000712007c0c */ /* 0x000fe2000bf01070 */
[----:B------:R-:W-:Y:S01]  /*21c0*/  UMOV UR9, UR5 ;  /* 0x0000000500097c82 */ /* 0x000fe20008000000 */
[----:B------:R-:W-:Y:S02]  /*21d0*/  UMOV UR10, UR6 ;  /* 0x00000006000a7c82 */ /* 0x000fe40008000000 */
[----:B------:R-:W-:-:S05]  /*21e0*/  IMAD.U32 R10, RZ, RZ, UR8 ;  /* 0x00000008ff0a7e24 */ /* 0x000fca000f8e00ff */
[----:B------:R-:W-:-:S13]  /*21f0*/  ISETP.GT.U32.AND.EX P0, PT, R10, R7, PT, P0 ;  /* 0x000000070a00720c */ /* 0x000fda0003f04100 */
[----:B------:R-:W-:Y:S05]  /*2200*/  @!P0 BRA `(.L_x_48) ;  /* 0xfffffffc00288947 */ /* 0x000fea000383ffff */
[----:B------:R-:W-:-:S05]  /*2210*/  UMOV UR6, UR13 ;  /* 0x0000000d00067c82 */ /* 0x000fca0008000000 */
.L_x_47:
[C---:B------:R-:W-:Y:S01]  /*2220*/  VIADD R7, R8.reuse, -UR7 ;  /* 0x8000000708077c36 */ /* 0x040fe20008000000 */
[----:B------:R-:W-:Y:S01]  /*2230*/  ISETP.LE.U32.AND P1, PT, R8, UR7, PT ;  /* 0x0000000708007c0c */ /* 0x000fe2000bf23070 */
[----:B------:R-:W-:Y:S01]  /*2240*/  IMAD.U32 R10, RZ, RZ, UR8 ;  /* 0x00000008ff0a7e24 */ /* 0x000fe2000f8e00ff */
[----:B------:R-:W-:Y:S02]  /*2250*/  BSSY.RECONVERGENT B1, `(.L_x_46) ;  /* 0x00000b9000017945 */ /* 0x000fe40003800200 */
[----:B------:R-:W-:-:S04]  /*2260*/  ISETP.GE.AND P0, PT, R4, R7, PT ;  /* 0x000000070400720c */ /* 0x000fc80003f06270 */
[----:B------:R-:W-:-:S13]  /*2270*/  ISETP.GE.U32.OR.EX P0, PT, R10, R9, P0, P1 ;  /* 0x000000090a00720c */ /* 0x000fda0000706510 */
[----:B------:R-:W-:Y:S05]  /*2280*/  @P0 BRA `(.L_x_49) ;  /* 0x0000000800d40947 */ /* 0x000fea0003800000 */
[----:B------:R-:W-:Y:S01]  /*2290*/  UIMAD UR5, UR17, 0xe00, URZ ;  /* 0x00000e00110578a4 */ /* 0x000fe2000f8e02ff */
[----:B------:R-:W-:Y:S01]  /*22a0*/  LOP3.LUT R7, RZ, R4, RZ, 0x33, !PT ;  /* 0x00000004ff077212 */ /* 0x000fe200078e33ff */
[----:B------:R-:W-:Y:S01]  /*22b0*/  UIMAD UR13, UR4, UR11, URZ ;  /* 0x0000000b040d72a4 */ /* 0x000fe2000f8e02ff */
[----:B------:R-:W-:Y:S01]  /*22c0*/  BSSY.RECONVERGENT B2, `(.L_x_50) ;  /* 0x0000055000027945 */ /* 0x000fe20003800200 */
[----:B------:R-:W-:-:S04]  /*22d0*/  UIADD3 UR5, UPT, UPT, UR5, UR6, URZ ;  /* 0x0000000605057290 */ /* 0x000fc8000fffe0ff */
[----:B------:R-:W-:Y:S02]  /*22e0*/  IMAD.U32 R9, RZ, RZ, UR13 ;  /* 0x0000000dff097e24 */ /* 0x000fe4000f8e00ff */
[----:B------:R-:W-:Y:S01]  /*22f0*/  IADD3 R8, PT, PT, R8, -UR5, R7 ;  /* 0x8000000508087c10 */ /* 0x000fe2000fffe007 */
[----:B------:R-:W-:-:S04]  /*2300*/  IMAD.MOV.U32 R7, RZ, RZ, R4 ;  /* 0x000000ffff077224 */ /* 0x000fc800078e0004 */
[----:B------:R-:W-:-:S05]  /*2310*/  IMAD R8, R9, -0xe00, R8 ;  /* 0xfffff20009087824 */ /* 0x000fca00078e0208 */
[C---:B------:R-:W-:Y:S02]  /*2320*/  ISETP.GE.U32.AND P1, PT, R8.reuse, 0x1e00, PT ;  /* 0x00001e000800780c */ /* 0x040fe40003f26070 */
[----:B------:R-:W-:-:S04]  /*2330*/  LEA.HI R22, R8, 0x1, RZ, 0x17 ;  /* 0x0000000108167811 */ /* 0x000fc800078fb8ff */
[----:B------:R-:W-:-:S04]  /*2340*/  LOP3.LUT R24, R22, 0xf, RZ, 0xc0, !PT ;  /* 0x0000000f16187812 */ /* 0x000fc800078ec0ff */
[----:B------:R-:W-:-:S03]  /*2350*/  ISETP.NE.AND P0, PT, R24, RZ, PT ;  /* 0x000000ff1800720c */ /* 0x000fc60003f05270 */
[----:B------:R-:W-:Y:S10]  /*2360*/  @!P1 BRA `(.L_x_51) ;  /* 0x0000000400289947 */ /* 0x000ff40003800000 */
[----:B------:R-:W-:-:S04]  /*2370*/  LEA.HI R7, R6, 0x1, RZ, 0x17 ;  /* 0x0000000106077811 */ /* 0x000fc800078fb8ff */
[----:B------:R-:W-:Y:S01]  /*2380*/  LOP3.LUT R8, R7, 0xfffff0, RZ, 0xc0, !PT ;  /* 0x00fffff007087812 */ /* 0x000fe200078ec0ff */
[----:B------:R-:W-:-:S04]  /*2390*/  IMAD.MOV.U32 R7, RZ, RZ, R4 ;  /* 0x000000ffff077224 */ /* 0x000fc800078e0004 */
[----:B------:R-:W-:-:S07]  /*23a0*/  IMAD.MOV R8, RZ, RZ, -R8 ;  /* 0x000000ffff087224 */ /* 0x000fce00078e0a08 */
.L_x_52:
        /* <DEDUP_REMOVED lines=21> */
[----:B----4-:R-:W-:Y:S02]  /*2500*/  ISETP.GT.AND P3, PT, R23, UR12, PT ;  /* 0x0000000c17007c0c */ /* 0x010fe4000bf64270 */
[----:B------:R-:W-:Y:S02]  /*2510*/  SEL R23, RZ, 0x1, !P2 ;  /* 0x00000001ff177807 */ /* 0x000fe40005000000 */
        /* <DEDUP_REMOVED lines=47> */
.L_x_51:
[----:B------:R-:W-:Y:S05]  /*2810*/  BSYNC.RECONVERGENT B2 ;  /* 0x0000000000027941 */ /* 0x000fea0003800200 */
.L_x_50:
[----:B------:R-:W-:Y:S05]  /*2820*/  @!P0 BRA `(.L_x_49) ;  /* 0x00000004006c8947 */ /* 0x000fea0003800000 */
[----:B------:R-:W-:Y:S01]  /*2830*/  ISETP.GE.U32.AND P1, PT, R24, 0x8, PT ;  /* 0x000000081800780c */ /* 0x000fe20003f26070 */
[----:B------:R-:W-:Y:S01]  /*2840*/  BSSY.RECONVERGENT B2, `(.L_x_53) ;  /* 0x0000029000027945 */ /* 0x000fe20003800200 */
[----:B------:R-:W-:-:S04]  /*2850*/  LOP3.LUT R15, R22, 0x7, RZ, 0xc0, !PT ;  /* 0x00000007160f7812 */ /* 0x000fc800078ec0ff */
[----:B------:R-:W-:-:S07]  /*2860*/  ISETP.NE.AND P0, PT, R15, RZ, PT ;  /* 0x000000ff0f00720c */ /* 0x000fce0003f05270 */
[----:B------:R-:W-:Y:S06]  /*2870*/  @!P1 BRA `(.L_x_54) ;  /* 0x0000000000949947 */ /* 0x000fec0003800000 */
[----:B------:R-:W-:-:S05]  /*2880*/  IADD3 R3, P1, PT, R7, UR7, RZ ;  /* 0x0000000707037c10 */ /* 0x000fca000ff3e0ff */
[----:B------:R-:W-:Y:S01]  /*2890*/  IMAD.X R8, RZ, RZ, UR8, P1 ;  /* 0x00000008ff087e24 */ /* 0x000fe200088e06ff */
[----:B------:R-:W-:-:S04]  /*28a0*/  LEA R2, P1, R3, UR14, 0x2 ;  /* 0x0000000e03027c11 */ /* 0x000fc8000f8210ff */
[----:B------:R-:W-:-:S05]  /*28b0*/  LEA.HI.X R3, R3, UR15, R8, 0x2, P1 ;  /* 0x0000000f03037c11 */ /* 0x000fca00088f1408 */
[----:B------:R-:W2:Y:S04]  /*28c0*/  LDG.E R16, desc[UR18][R2.64] ;  /* 0x0000001202107981 */ /* 0x000ea8000c1e1900 */
[----:B------:R-:W3:Y:S04]  /*28d0*/  LDG.E R8, desc[UR18][R2.64+0x800] ;  /* 0x0008001202087981 */ /* 0x000ee8000c1e1900 */
[----:B------:R-:W4:Y:S04]  /*28e0*/  LDG.E R9, desc[UR18][R2.64+0x1000] ;  /* 0x0010001202097981 */ /* 0x000f28000c1e1900 */
[----:B------:R-:W5:Y:S04]  /*28f0*/  LDG.E R10, desc[UR18][R2.64+0x1800] ;  /* 0x00180012020a7981 */ /* 0x000f68000c1e1900 */
[----:B------:R-:W5:Y:S04]  /*2900*/  LDG.E R11, desc[UR18][R2.64+0x2000] ;  /* 0x00200012020b7981 */ /* 0x000f68000c1e1900 */
[----:B------:R-:W5:Y:S04]  /*2910*/  LDG.E R12, desc[UR18][R2.64+0x2800] ;  /* 0x00280012020c7981 */ /* 0x000f68000c1e1900 */
[----:B------:R-:W5:Y:S04]  /*2920*/  LDG.E R13, desc[UR18][R2.64+0x3000] ;  /* 0x00300012020d7981 */ /* 0x000f68000c1e1900 */
[----:B------:R0:W5:Y:S01]  /*2930*/  LDG.E R14, desc[UR18][R2.64+0x3800] ;  /* 0x00380012020e7981 */ /* 0x000162000c1e1900 */
[----:B------:R-:W-:Y:S01]  /*2940*/  VIADD R7, R7, 0x1000 ;  /* 0x0000100007077836 */ /* 0x000fe20000000000 */
[----:B--2---:R-:W-:-:S02]  /*2950*/  ISETP.GT.AND P1, PT, R16, UR12, PT ;  /* 0x0000000c10007c0c */ /* 0x004fc4000bf24270 */
[----:B---3--:R-:W-:Y:S02]  /*2960*/  ISETP.GT.AND P2, PT, R8, UR12, PT ;  /* 0x0000000c08007c0c */ /* 0x008fe4000bf44270 */
[----:B------:R-:W-:Y:S02]  /*2970*/  SEL R8, RZ, 0x1, !P1 ;  /* 0x00000001ff087807 */ /* 0x000fe40004800000 */
[----:B------:R-:W-:Y:S02]  /*2980*/  SEL R17, RZ, 0x1, !P2 ;  /* 0x00000001ff117807 */ /* 0x000fe40005000000 */
[----:B----4-:R-:W-:Y:S02]  /*2990*/  ISETP.GT.AND P1, PT, R9, UR12, PT ;  /* 0x0000000c09007c0c */ /* 0x010fe4000bf24270 */
[----:B-----5:R-:W-:Y:S02]  /*29a0*/  ISETP.GT.AND P2, PT, R10, UR12, PT ;  /* 0x0000000c0a007c0c */ /* 0x020fe4000bf44270 */
[----:B------:R-:W-:-:S02]  /*29b0*/  IADD3 R8, P5, P6, R17, R0, R8 ;  /* 0x0000000011087210 */ /* 0x000fc40007ebe008 */
[----:B------:R-:W-:Y:S02]  /*29c0*/  SEL R9, RZ, 0x1, !P1 ;  /* 0x00000001ff097807 */ /* 0x000fe40004800000 */
[----:B------:R-:W-:Y:S02]  /*29d0*/  SEL R0, RZ, 0x1, !P2 ;  /* 0x00000001ff007807 */ /* 0x000fe40005000000 */
[----:B------:R-:W-:Y:S02]  /*29e0*/  ISETP.GT.AND P3, PT, R11, UR12, PT ;  /* 0x0000000c0b007c0c */ /* 0x000fe4000bf64270 */
[----:B------:R-:W-:Y:S02]  /*29f0*/  ISETP.GT.AND P4, PT, R12, UR12, PT ;  /* 0x0000000c0c007c0c */ /* 0x000fe4000bf84270 */
[----:B------:R-:W-:Y:S02]  /*2a00*/  IADD3 R0, P1, P2, R0, R8, R9 ;  /* 0x0000000800007210 */ /* 0x000fe40007a3e009 */
[----:B0-----:R-:W-:-:S02]  /*2a10*/  SEL R3, RZ, 0x1, !P3 ;  /* 0x00000001ff037807 */ /* 0x001fc40005800000 */
        /* <DEDUP_REMOVED lines=11> */
.L_x_54:
[----:B------:R-:W-:Y:S05]  /*2ad0*/  BSYNC.RECONVERGENT B2 ;  /* 0x0000000000027941 */ /* 0x000fea0003800200 */
.L_x_53:
[----:B------:R-:W-:Y:S05]  /*2ae0*/  @!P0 BRA `(.L_x_49) ;  /* 0x0000000000bc8947 */ /* 0x000fea0003800000 */
[----:B------:R-:W-:Y:S01]  /*2af0*/  ISETP.GE.U32.AND P1, PT, R15, 0x4, PT ;  /* 0x000000040f00780c */ /* 0x000fe20003f26070 */
[----:B------:R-:W-:Y:S01]  /*2b00*/  BSSY.RECONVERGENT B2, `(.L_x_55) ;  /* 0x0000018000027945 */ /* 0x000fe20003800200 */
[----:B------:R-:W-:-:S11]  /*2b10*/  LOP3.LUT P0, RZ, R22, 0x3, RZ, 0xc0, !PT ;  /* 0x0000000316ff7812 */ /* 0x000fd6000780c0ff */
[----:B------:R-:W-:Y:S05]  /*2b20*/  @!P1 BRA `(.L_x_56) ;  /* 0x0000000000549947 */ /* 0x000fea0003800000 */
[----:B------:R-:W-:-:S05]  /*2b30*/  IADD3 R3, P1, PT, R7, UR7, RZ ;  /* 0x0000000707037c10 */ /* 0x000fca000ff3e0ff */
[----:B------:R-:W-:Y:S01]  /*2b40*/  IMAD.X R8, RZ, RZ, UR8, P1 ;  /* 0x00000008ff087e24 */ /* 0x000fe200088e06ff */
[----:B------:R-:W-:-:S04]  /*2b50*/  LEA R2, P1, R3, UR14, 0x2 ;  /* 0x0000000e03027c11 */ /* 0x000fc8000f8210ff */
[----:B------:R-:W-:-:S05]  /*2b60*/  LEA.HI.X R3, R3, UR15, R8, 0x2, P1 ;  /* 0x0000000f03037c11 */ /* 0x000fca00088f1408 */
[----:B------:R-:W2:Y:S04]  /*2b70*/  LDG.E R11, desc[UR18][R2.64] ;  /* 0x00000012020b7981 */ /* 0x000ea8000c1e1900 */
[----:B------:R-:W3:Y:S04]  /*2b80*/  LDG.E R8, desc[UR18][R2.64+0x800] ;  /* 0x0008001202087981 */ /* 0x000ee8000c1e1900 */
[----:B------:R-:W4:Y:S04]  /*2b90*/  LDG.E R9, desc[UR18][R2.64+0x1000] ;  /* 0x0010001202097981 */ /* 0x000f28000c1e1900 */
[----:B------:R-:W5:Y:S01]  /*2ba0*/  LDG.E R10, desc[UR18][R2.64+0x1800] ;  /* 0x00180012020a7981 */ /* 0x000f62000c1e1900 */
[----:B------:R-:W-:Y:S01]  /*2bb0*/  VIADD R7, R7, 0x800 ;  /* 0x0000080007077836 */ /* 0x000fe20000000000 */
[----:B--2---:R-:W-:-:S02]  /*2bc0*/  ISETP.GT.AND P1, PT, R11, UR12, PT ;  /* 0x0000000c0b007c0c */ /* 0x004fc4000bf24270 */
[----:B---3--:R-:W-:Y:S02]  /*2bd0*/  ISETP.GT.AND P2, PT, R8, UR12, PT ;  /* 0x0000000c08007c0c */ /* 0x008fe4000bf44270 */
[----:B----4-:R-:W-:Y:S02]  /*2be0*/  ISETP.GT.AND P3, PT, R9, UR12, PT ;  /* 0x0000000c09007c0c */ /* 0x010fe4000bf64270 */
[----:B------:R-:W-:Y:S02]  /*2bf0*/  SEL R9, RZ, 0x1, !P1 ;  /* 0x00000001ff097807 */ /* 0x000fe40004800000 */
[----:B-----5:R-:W-:Y:S02]  /*2c00*/  ISETP.GT.AND P4, PT, R10, UR12, PT ;  /* 0x0000000c0a007c0c */ /* 0x020fe4000bf84270 */
[----:B------:R-:W-:Y:S02]  /*2c10*/  SEL R8, RZ, 0x1, !P2 ;  /* 0x00000001ff087807 */ /* 0x000fe40005000000 */
[----:B------:R-:W-:-:S02]  /*2c20*/  SEL R11, RZ, 0x1, !P3 ;  /* 0x00000001ff0b7807 */ /* 0x000fc40005800000 */
[----:B------:R-:W-:Y:S02]  /*2c30*/  SEL R10, RZ, 0x1, !P4 ;  /* 0x00000001ff0a7807 */ /* 0x000fe40006000000 */
[----:B------:R-:W-:-:S04]  /*2c40*/  IADD3 R0, P1, P2, R8, R0, R9 ;  /* 0x0000000008007210 */ /* 0x000fc80007a3e009 */
[----:B------:R-:W-:Y:S02]  /*2c50*/  IADD3 R0, P3, P4, R10, R0, R11 ;  /* 0x000000000a007210 */ /* 0x000fe40007c7e00b */
[----:B------:R-:W-:-:S04]  /*2c60*/  IADD3.X R5, PT, PT, RZ, R5, RZ, P1, P2 ;  /* 0x00000005ff057210 */ /* 0x000fc80000fe44ff */
[----:B------:R-:W-:-:S07]  /*2c70*/  IADD3.X R5, PT, PT, RZ, R5, RZ, P3, P4 ;  /* 0x00000005ff057210 */ /* 0x000fce0001fe84ff */
.L_x_56:
[----:B------:R-:W-:Y:S05]  /*2c80*/  BSYNC.RECONVERGENT B2 ;  /* 0x0000000000027941 */ /* 0x000fea0003800200 */
.L_x_55:
[----:B------:R-:W-:Y:S05]  /*2c90*/  @!P0 BRA `(.L_x_49) ;  /* 0x0000000000508947 */ /* 0x000fea0003800000 */
[----:B------:R-:W-:Y:S02]  /*2ca0*/  LOP3.LUT R2, R6, 0xffff, RZ, 0xc0, !PT ;  /* 0x0000ffff06027812 */ /* 0x000fe400078ec0ff */
[----:B------:R-:W-:Y:S02]  /*2cb0*/  IADD3 R9, P0, PT, R7, UR9, RZ ;  /* 0x0000000907097c10 */ /* 0x000fe4000ff1e0ff */
[----:B------:R-:W-:Y:S02]  /*2cc0*/  LEA.HI R2, R2, 0x1, RZ, 0x17 ;  /* 0x0000000102027811 */ /* 0x000fe400078fb8ff */
[----:B------:R-:W-:Y:S01]  /*2cd0*/  LEA R8, P1, R9, UR14, 0x2 ;  /* 0x0000000e09087c11 */ /* 0x000fe2000f8210ff */
[----:B------:R-:W-:Y:S01]  /*2ce0*/  IMAD.X R6, RZ, RZ, UR10, P0 ;  /* 0x0000000aff067e24 */ /* 0x000fe200080e06ff */
[----:B------:R-:W-:-:S04]  /*2cf0*/  LOP3.LUT R2, R2, 0x3, RZ, 0xc0, !PT ;  /* 0x0000000302027812 */ /* 0x000fc800078ec0ff */
[----:B------:R-:W-:Y:S01]  /*2d00*/  LEA.HI.X R9, R9, UR15, R6, 0x2, P1 ;  /* 0x0000000f09097c11 */ /* 0x000fe200088f1406 */
[----:B------:R-:W-:-:S07]  /*2d10*/  IMAD.MOV R6, RZ, RZ, -R2 ;  /* 0x000000ffff067224 */ /* 0x000fce00078e0a02 */
.L_x_57:
[----:B------:R-:W-:Y:S02]  /*2d20*/  IMAD.MOV.U32 R2, RZ, RZ, R8 ;  /* 0x000000ffff027224 */ /* 0x000fe400078e0008 */
[----:B------:R-:W-:-:S05]  /*2d30*/  IMAD.MOV.U32 R3, RZ, RZ, R9 ;  /* 0x000000ffff037224 */ /* 0x000fca00078e0009 */
[----:B------:R-:W2:Y:S01]  /*2d40*/  LDG.E R2, desc[UR18][R2.64] ;  /* 0x0000001202027981 */ /* 0x000ea2000c1e1900 */
[----:B------:R-:W-:Y:S01]  /*2d50*/  VIADD R6, R6, 0x1 ;  /* 0x0000000106067836 */ /* 0x000fe20000000000 */
[----:B------:R-:W-:-:S05]  /*2d60*/  IADD3 R8, P2, PT, R8, 0x800, RZ ;  /* 0x0000080008087810 */ /* 0x000fca0007f5e0ff */
[----:B------:R-:W-:Y:S01]  /*2d70*/  IMAD.X R9, RZ, RZ, R9, P2 ;  /* 0x000000ffff097224 */ /* 0x000fe200010e0609 */
[----:B--2---:R-:W-:-:S04]  /*2d80*/  ISETP.GT.AND P0, PT, R2, UR12, PT ;  /* 0x0000000c02007c0c */ /* 0x004fc8000bf04270 */
[----:B------:R-:W-:Y:S02]  /*2d90*/  SEL R7, RZ, 0x1, !P0 ;  /* 0x00000001ff077807 */ /* 0x000fe40004000000 */
[----:B------:R-:W-:Y:S02]  /*2da0*/  ISETP.NE.AND P0, PT, R6, RZ, PT ;  /* 0x000000ff0600720c */ /* 0x000fe40003f05270 */
[----:B------:R-:W-:-:S05]  /*2db0*/  IADD3 R0, P1, PT, R0, R7, RZ ;  /* 0x0000000700007210 */ /* 0x000fca0007f3e0ff */
[----:B------:R-:W-:-:S06]  /*2dc0*/  IMAD.X R5, RZ, RZ, R5, P1 ;  /* 0x000000ffff057224 */ /* 0x000fcc00008e0605 */
[----:B------:R-:W-:Y:S05]  /*2dd0*/  @P0 BRA `(.L_x_57) ;  /* 0xfffffffc00d00947 */ /* 0x000fea000383ffff */
.L_x_49:
[----:B------:R-:W-:Y:S05]  /*2de0*/  BSYNC.RECONVERGENT B1 ;  /* 0x0000000000017941 */ /* 0x000fea0003800200 */
.L_x_46:
        /* <DEDUP_REMOVED lines=18> */
[----:B------:R-:W-:Y:S01]  /*2f10*/  IMAD.X R5, R3, 0x1, R6, P0 ;  /* 0x0000000103057824 */ /* 0x000fe200000e0606 */
[----:B------:R-:W-:-:S04]  /*2f20*/  @!P2 MOV R6, 0x400 ;  /* 0x000004000006a802 */ /* 0x000fc80000000f00 */
[----:B------:R-:W1:Y:S01]  /*2f30*/  SHFL.DOWN PT, R2, R5, 0x4, 0x1f ;  /* 0x08801f0005027f89 */ /* 0x000e6200000e0000 */
[----:B--2---:R-:W-:Y:S02]  /*2f40*/  @!P2 LEA R11, R11, R6, 0x18 ;  /* 0x000000060b0ba211 */ /* 0x004fe400078ec0ff */
        /* <DEDUP_REMOVED lines=9> */
[----:B------:R-:W-:Y:S02]  /*2fe0*/  @!P2 SHF.R.U32.HI R3, RZ, 0x2, R4 ;  /* 0x00000002ff03a819 */ /* 0x000fe40000011604 */
[----:B-1----:R-:W-:Y:S01]  /*2ff0*/  SEL R2, R2, RZ, !P1 ;  /* 0x000000ff02027207 */ /* 0x002fe20004800000 */
[----:B------:R-:W0:Y:S01]  /*3000*/  SHFL.DOWN PT, R0, R5, 0x10, 0x1f ;  /* 0x0a001f0005007f89 */ /* 0x000e2200000e0000 */
[----:B------:R-:W-:Y:S02]  /*3010*/  ISETP.GT.AND P1, PT, R8, 0xf, PT ;  /* 0x0000000f0800780c */ /* 0x000fe40003f24270 */
[----:B------:R-:W-:Y:S01]  /*3020*/  @!P2 LOP3.LUT R6, R3, 0xf8, RZ, 0xc0, !PT ;  /* 0x000000f80306a812 */ /* 0x000fe200078ec0ff */
[----:B------:R-:W-:-:S04]  /*3030*/  IMAD.X R7, R2, 0x1, R9, P0 ;  /* 0x0000000102077824 */ /* 0x000fc800000e0609 */
[----:B------:R-:W-:Y:S01]  /*3040*/  @!P2 IMAD.IADD R11, R6, 0x1, R11 ;  /* 0x00000001060ba824 */ /* 0x000fe200078e020b */
[----:B------:R-:W1:Y:S01]  /*3050*/  SHFL.DOWN PT, R2, R7, 0x10, 0x1f ;  /* 0x0a001f0007027f89 */ /* 0x000e6200000e0000 */
[----:B0-----:R-:W-:-:S04]  /*3060*/  SEL R0, R0, RZ, !P1 ;  /* 0x000000ff00007207 */ /* 0x001fc80004800000 */
[----:B------:R-:W-:Y:S02]  /*3070*/  IADD3 R0, P0, PT, R0, R5, RZ ;  /* 0x0000000500007210 */ /* 0x000fe40007f1e0ff */
[----:B-1----:R-:W-:-:S05]  /*3080*/  SEL R2, R2, RZ, !P1 ;  /* 0x000000ff02027207 */ /* 0x002fca0004800000 */
[----:B------:R-:W-:Y:S01]  /*3090*/  IMAD.X R3, R2, 0x1, R7, P0 ;  /* 0x0000000102037824 */ /* 0x000fe200000e0607 */
[----:B------:R-:W-:Y:S01]  /*30a0*/  ISETP.NE.AND P0, PT, R4, RZ, PT ;  /* 0x000000ff0400720c */ /* 0x000fe20003f05270 */
[----:B------:R-:W-:-:S05]  /*30b0*/  @!P2 IMAD.MOV.U32 R2, RZ, RZ, R0 ;  /* 0x000000ffff02a224 */ /* 0x000fca00078e0000 */
[----:B------:R0:W-:Y:S01]  /*30c0*/  @!P2 STS.64 [R11+0x10], R2 ;  /* 0x000010020b00a388 */ /* 0x0001e20000000a00 */
[----:B------:R-:W-:Y:S06]  /*30d0*/  BAR.SYNC.DEFER_BLOCKING 0x0 ;  /* 0x0000000000007b1d */ /* 0x000fec0000010000 */
[----:B------:R-:W-:Y:S05]  /*30e0*/  @P0 BRA `(.L_x_45) ;  /* 0x00000000006c0947 */ /* 0x000fea0003800000 */
[----:B------:R-:W1:Y:S01]  /*30f0*/  S2UR UR5, SR_CgaCtaId ;  /* 0x00000000000579c3 */ /* 0x000e620000008800 */
[----:B------:R-:W-:Y:S02]  /*3100*/  UMOV UR4, 0x400 ;  /* 0x0000040000047882 */ /* 0x000fe40000000000 */
[----:B-1----:R-:W-:-:S09]  /*3110*/  ULEA UR4, UR5, UR4, 0x18 ;  /* 0x0000000405047291 */ /* 0x002fd2000f8ec0ff */
[----:B------:R-:W-:Y:S04]  /*3120*/  LDS.64 R8, [UR4+0x18] ;  /* 0x00001804ff087984 */ /* 0x000fe80008000a00 */
[----:B------:R-:W0:Y:S04]  /*3130*/  LDS.128 R24, [UR4+0x20] ;  /* 0x00002004ff187984 */ /* 0x000e280008000c00 */
[----:B------:R-:W1:Y:S04]  /*3140*/  LDS.128 R4, [UR4+0x30] ;  /* 0x00003004ff047984 */ /* 0x000e680008000c00 */
        /* <DEDUP_REMOVED lines=20> */
[----:B------:R-:W-:-:S07]  /*3290*/  IMAD.X R3, R3, 0x1, R27, P3 ;  /* 0x0000000103037824 */ /* 0x000fce00018e061b */
.L_x_45:
[----:B------:R-:W-:Y:S05]  /*32a0*/  BSYNC.RECONVERGENT B0 ;  /* 0x0000000000007941 */ /* 0x000fea0003800200 */
.L_x_30:
[----:B------:R-:W-:Y:S05]  /*32b0*/  @P0 EXIT ;  /* 0x000000000000094d */ /* 0x000fea0003800000 */
[----:B------:R-:W3:Y:S01]  /*32c0*/  LDCU.64 UR4, c[0x0][0x390] ;  /* 0x00007200ff0477ac */ /* 0x000ee20008000a00 */
[----:B0-2---:R-:W-:Y:S01]  /*32d0*/  IMAD.MOV.U32 R2, RZ, RZ, R0 ;  /* 0x000000ffff027224 */ /* 0x005fe200078e0000 */
[----:B---3--:R-:W-:-:S06]  /*32e0*/  UIMAD.WIDE.U32 UR4, UR17, 0x8, UR4 ;  /* 0x00000008110478a5 */ /* 0x008fcc000f8e0004 */
[----:B-1----:R-:W-:Y:S02]  /*32f0*/  IMAD.U32 R4, RZ, RZ, UR4 ;  /* 0x00000004ff047e24 */ /* 0x002fe4000f8e00ff */
[----:B------:R-:W-:-:S05]  /*3300*/  IMAD.U32 R5, RZ, RZ, UR5 ;  /* 0x00000005ff057e24 */ /* 0x000fca000f8e00ff */
[----:B------:R-:W-:Y:S01]  /*3310*/  STG.E.64 desc[UR18][R4.64], R2 ;  /* 0x0000000204007986 */ /* 0x000fe2000c101b12 */
[----:B------:R-:W-:Y:S05]  /*3320*/  EXIT ;  /* 0x000000000000794d */ /* 0x000fea0003800000 */
.L_x_58:
        /* <DEDUP_REMOVED lines=13> */
.L_x_189:


//--------------------- .text._ZN3cub18CUB_300001_SM_10006detail6reduce28DeviceReduceSingleTileKernelINS2_10policy_hubIlyN4cuda3std3__44plusIlEEE10Policy1000EN6thrust24THRUST_300001_SM_1000_NS18transform_iteratorINSD_6detail10functional5actorINSG_9compositeIJNSG_16operator_adaptorINS7_7greaterIvEEEENSH_INSG_8argumentILj0EEEEENSH_INSG_5valueIiEEEEEEEEENSF_15normal_iteratorINSD_10device_ptrIiEEEEllEEPlyS9_llNS7_10__identityEEEvT0_T1_T2_T3_T4_T6_ --------------------------
	.section	.text._ZN3cub18CUB_300001_SM_10006detail6reduce28DeviceReduceSingleTileKernelINS2_10policy_hubIlyN4cuda3std3__44plusIlEEE10Policy1000EN6thrust24THRUST_300001_SM_1000_NS18transform_iteratorINSD_6detail10functional5actorINSG_9compositeIJNSG_16operator_adaptorINS7_7greaterIvEEEENSH_INSG_8argumentILj0EEEEENSH_INSG_5valueIiEEEEEEEEENSF_15normal_iteratorINSD_10device_ptrIiEEEEllEEPlyS9_llNS7_10__identityEEEvT0_T1_T2_T3_T4_T6_,"ax",@progbits
	.align	128
        .global         _ZN3cub18CUB_300001_SM_10006detail6reduce28DeviceReduceSingleTileKernelINS2_10policy_hubIlyN4cuda3std3__44plusIlEEE10Policy1000EN6thrust24THRUST_300001_SM_1000_NS18transform_iteratorINSD_6detail10functional5actorINSG_9compositeIJNSG_16operator_adaptorINS7_7greaterIvEEEENSH_INSG_8argumentILj0EEEEENSH_INSG_5valueIiEEEEEEEEENSF_15normal_iteratorINSD_10device_ptrIiEEEEllEEPlyS9_llNS7_10__identityEEEvT0_T1_T2_T3_T4_T6_
        .type           _ZN3cub18CUB_300001_SM_10006detail6reduce28DeviceReduceSingleTileKernelINS2_10policy_hubIlyN4cuda3std3__44plusIlEEE10Policy1000EN6thrust24THRUST_300001_SM_1000_NS18transform_iteratorINSD_6detail10functional5actorINSG_9compositeIJNSG_16operator_adaptorINS7_7greaterIvEEEENSH_INSG_8argumentILj0EEEEENSH_INSG_5valueIiEEEEEEEEENSF_15normal_iteratorINSD_10device_ptrIiEEEEllEEPlyS9_llNS7_10__identityEEEvT0_T1_T2_T3_T4_T6_,@function
        .size           _ZN3cub18CUB_300001_SM_10006detail6reduce28DeviceReduceSingleTileKernelINS2_10policy_hubIlyN4cuda3std3__44plusIlEEE10Policy1000EN6thrust24THRUST_300001_SM_1000_NS18transform_iteratorINSD_6detail10functional5actorINSG_9compositeIJNSG_16operator_adaptorINS7_7greaterIvEEEENSH_INSG_8argumentILj0EEEEENSH_INSG_5valueIiEEEEEEEEENSF_15normal_iteratorINSD_10device_ptrIiEEEEllEEPlyS9_llNS7_10__identityEEEvT0_T1_T2_T3_T4_T6_,(.L_x_190 - _ZN3cub18CUB_300001_SM_10006detail6reduce28DeviceReduceSingleTileKernelINS2_10policy_hubIlyN4cuda3std3__44plusIlEEE10Policy1000EN6thrust24THRUST_300001_SM_1000_NS18transform_iteratorINSD_6detail10functional5actorINSG_9compositeIJNSG_16operator_adaptorINS7_7greaterIvEEEENSH_INSG_8argumentILj0EEEEENSH_INSG_5valueIiEEEEEEEEENSF_15normal_iteratorINSD_10device_ptrIiEEEEllEEPlyS9_llNS7_10__identityEEEvT0_T1_T2_T3_T4_T6_)
        .other          _ZN3cub18CUB_300001_SM_10006detail6reduce28DeviceReduceSingleTileKernelINS2_10policy_hubIlyN4cuda3std3__44plusIlEEE10Policy1000EN6thrust24THRUST_300001_SM_1000_NS18transform_iteratorINSD_6detail10functional5actorINSG_9compositeIJNSG_16operator_adaptorINS7_7greaterIvEEEENSH_INSG_8argumentILj0EEEEENSH_INSG_5valueIiEEEEEEEEENSF_15normal_iteratorINSD_10device_ptrIiEEEEllEEPlyS9_llNS7_10__identityEEEvT0_T1_T2_T3_T4_T6_,@"STO_CUDA_ENTRY STV_DEFAULT"
_ZN3cub18CUB_300001_SM_10006detail6reduce28DeviceReduceSingleTileKernelINS2_10policy_hubIlyN4cuda3std3__44plusIlEEE10Policy1000EN6thrust24THRUST_300001_SM_1000_NS18transform_iteratorINSD_6detail10functional5actorINSG_9compositeIJNSG_16operator_adaptorINS7_7greaterIvEEEENSH_INSG_8argumentILj0EEEEENSH_INSG_5valueIiEEEEEEEEENSF_15normal_iteratorINSD_10device_ptrIiEEEEllEEPlyS9_llNS7_10__identityEEEvT0_T1_T2_T3_T4_T6_:
.text._ZN3cub18CUB_300001_SM_10006detail6reduce28DeviceReduceSingleTileKernelINS2_10policy_hubIlyN4cuda3std3__44plusIlEEE10Policy1000EN6thrust24THRUST_300001_SM_1000_NS18transform_iteratorINSD_6detail10functional5actorINSG_9compositeIJNSG_16operator_adaptorINS7_7greaterIvEEEENSH_INSG_8argumentILj0EEEEENSH_INSG_5valueIiEEEEEEEEENSF_15normal_iteratorINSD_10device_ptrIiEEEEllEEPlyS9_llNS7_10__identityEEEvT0_T1_T2_T3_T4_T6_:
[----:B------:R-:W-:Y:S01]  /*0000*/  LDC R1, c[0x0][0x37c] ;  /* 0x0000df00ff017b82 */ /* 0x000fe20000000800 */
[----:B------:R-:W0:Y:S01]  /*0010*/  LDCU.64 UR4, c[0x0][0x398] ;  /* 0x00007300ff0477ac */ /* 0x000e220008000a00 */
[----:B------:R-:W1:Y:S01]  /*0020*/  LDCU.64 UR6, c[0x0][0x358] ;  /* 0x00006b00ff0677ac */ /* 0x000e620008000a00 */
[----:B0-----:R-:W-:Y:S02]  /*0030*/  IMAD.U32 R16, RZ, RZ, UR4 ;  /* 0x00000004ff107e24 */ /* 0x001fe4000f8e00ff */
[----:B------:R-:W-:-:S03]  /*0040*/  IMAD.U32 R0, RZ, RZ, UR5 ;  /* 0x00000005ff007e24 */ /* 0x000fc6000f8e00ff */
[----:B------:R-:W-:-:S04]  /*0050*/  ISETP.NE.U32.AND P0, PT, R16, RZ, PT ;  /* 0x000000ff1000720c */ /* 0x000fc80003f05070 */
[----:B------:R-:W-:-:S13]  /*0060*/  ISETP.NE.AND.EX P0, PT, R0, RZ, PT, P0 ;  /* 0x000000ff0000720c */ /* 0x000fda0003f05300 */
        /* <DEDUP_REMOVED lines=8> */
.L_x_59:
[----:B------:R-:W-:Y:S01]  /*00f0*/  ISETP.GT.U32.AND P0, PT, R16, 0xdff, PT ;  /* 0x00000dff1000780c */ /* 0x000fe20003f04070 */
[----:B------:R-:W-:Y:S03]  /*0100*/  BSSY.RECONVERGENT B0, `(.L_x_60) ;  /* 0x00002f9000007945 */ /* 0x000fe60003800200 */
[----:B------:R-:W-:-:S13]  /*0110*/  ISETP.GT.U32.AND.EX P0, PT, R0, RZ, PT, P0 ;  /* 0x000000ff0000720c */ /* 0x000fda0003f04100 */
[----:B------:R-:W-:Y:S05]  /*0120*/  @P0 BRA `(.L_x_61) ;  /* 0x0000001800700947 */ /* 0x000fea0003800000 */
[----:B------:R-:W0:Y:S01]  /*0130*/  S2R R5, SR_TID.X ;  /* 0x0000000000057919 */ /* 0x000e220000002100 */
[----:B------:R-:W1:Y:S01]  /*0140*/  LDCU UR5, c[0x0][0x38c] ;  /* 0x00007180ff0577ac */ /* 0x000e620008000800 */
[----:B------:R-:W-:Y:S01]  /*0150*/  BSSY.RECONVERGENT B1, `(.L_x_62) ;  /* 0x000000d000017945 */ /* 0x000fe20003800200 */
[----:B------:R-:W-:Y:S02]  /*0160*/  CS2R R2, SRZ ;  /* 0x0000000000027805 */ /* 0x000fe4000001ff00 */
[----:B0-----:R-:W-:Y:S01]  /*0170*/  ISETP.GE.U32.AND P0, PT, R5, R16, PT ;  /* 0x000000100500720c */ /* 0x001fe20003f06070 */
[----:B------:R-:W-:-:S12]  /*0180*/  IMAD.MOV.U32 R7, RZ, RZ, R5 ;  /* 0x000000ffff077224 */ /* 0x000fd800078e0005 */
[----:B-1----:R-:W-:Y:S05]  /*0190*/  @P0 BRA `(.L_x_63) ;  /* 0x0000000000200947 */ /* 0x002fea0003800000 */
[----:B------:R-:W0:Y:S01]  /*01a0*/  LDC.64 R8, c[0x0][0x380] ;  /* 0x0000e000ff087b82 */ /* 0x000e220000000a00 */
[----:B------:R-:W1:Y:S01]  /*01b0*/  LDCU UR4, c[0x0][0x38c] ;  /* 0x00007180ff0477ac */ /* 0x000e620008000800 */
[----:B0-----:R-:W-:-:S06]  /*01c0*/  IMAD.WIDE.U32 R8, R5, 0x4, R8 ;  /* 0x0000000405087825 */ /* 0x001fcc00078e0008 */
[----:B------:R-:W1:Y:S01]  /*01d0*/  LDG.E R8, desc[UR6][R8.64] ;  /* 0x0000000608087981 */ /* 0x000e62000c1e1900 */
[----:B------:R-:W-:Y:S02]  /*01e0*/  VIADD R7, R5, 0x200 ;  /* 0x0000020005077836 */ /* 0x000fe40000000000 */
[----:B------:R-:W-:Y:S01]  /*01f0*/  IMAD.MOV.U32 R3, RZ, RZ, RZ ;  /* 0x000000ffff037224 */ /* 0x000fe200078e00ff */
[----:B-1----:R-:W-:-:S04]  /*0200*/  ISETP.GT.AND P0, PT, R8, UR4, PT ;  /* 0x0000000408007c0c */ /* 0x002fc8000bf04270 */
[----:B------:R-:W-:-:S09]  /*0210*/  SEL R2, RZ, 0x1, !P0 ;  /* 0x00000001ff027807 */ /* 0x000fd20004000000 */
.L_x_63:
[----:B------:R-:W-:Y:S05]  /*0220*/  BSYNC.RECONVERGENT B1 ;  /* 0x0000000000017941 */ /* 0x000fea0003800200 */
.L_x_62:
[----:B------:R-:W-:Y:S01]  /*0230*/  ISETP.GE.U32.AND P0, PT, R7, R16, PT ;  /* 0x000000100700720c */ /* 0x000fe20003f06070 */
[----:B------:R-:W-:-:S12]  /*0240*/  BSSY.RECONVERGENT B1, `(.L_x_64) ;  /* 0x00000ab000017945 */ /* 0x000fd80003800200 */
[----:B------:R-:W-:Y:S05]  /*0250*/  @P0 BRA `(.L_x_65) ;  /* 0x0000000800a40947 */ /* 0x000fea0003800000 */
[----:B------:R-:W-:Y:S01]  /*0260*/  LOP3.LUT R9, RZ, R7, RZ, 0x33, !PT ;  /* 0x00000007ff097212 */ /* 0x000fe200078e33ff */
[----:B------:R-:W-:Y:S04]  /*0270*/  BSSY.RECONVERGENT B2, `(.L_x_66) ;  /* 0x0000053000027945 */ /* 0x000fe80003800200 */
[----:B------:R-:W-:-:S05]  /*0280*/  IMAD.IADD R9, R9, 0x1, R16 ;  /* 0x0000000109097824 */ /* 0x000fca00078e0210 */
[C---:B------:R-:W-:Y:S02]  /*0290*/  ISETP.GE.U32.AND P1, PT, R9.reuse, 0x1e00, PT ;  /* 0x00001e000900780c */ /* 0x040fe40003f26070 */
[----:B------:R-:W-:-:S04]  /*02a0*/  LEA.HI R4, R9, 0x1, RZ, 0x17 ;  /* 0x0000000109047811 */ /* 0x000fc800078fb8ff */
[----:B------:R-:W-:-:S04]  /*02b0*/  LOP3.LUT R26, R4, 0xf, RZ, 0xc0, !PT ;  /* 0x0000000f041a7812 */ /* 0x000fc800078ec0ff */
[----:B------:R-:W-:-:S03]  /*02c0*/  ISETP.NE.AND P0, PT, R26, RZ, PT ;  /* 0x000000ff1a00720c */ /* 0x000fc60003f05270 */
[----:B------:R-:W-:Y:S10]  /*02d0*/  @!P1 BRA `(.L_x_67) ;  /* 0x0000000400309947 */ /* 0x000ff40003800000 */
[----:B------:R-:W0:Y:S01]  /*02e0*/  LDC.64 R8, c[0x0][0x380] ;  /* 0x0000e000ff087b82 */ /* 0x000e220000000a00 */
[----:B------:R-:W-:-:S05]  /*02f0*/  LOP3.LUT R6, R4, 0xfffff0, RZ, 0xc0, !PT ;  /* 0x00fffff004067812 */ /* 0x000fca00078ec0ff */
[----:B------:R-:W-:Y:S02]  /*0300*/  IMAD.MOV R6, RZ, RZ, -R6 ;  /* 0x000000ffff067224 */ /* 0x000fe400078e0a06 */
[----:B0-----:R-:W-:-:S03]  /*0310*/  IMAD.WIDE.U32 R8, R7, 0x4, R8 ;  /* 0x0000000407087825 */ /* 0x001fc600078e0008 */
[----:B------:R-:W-:-:S05]  /*0320*/  IADD3 R8, P1, PT, R8, 0x4000, RZ ;  /* 0x0000400008087810 */ /* 0x000fca0007f3e0ff */
[----:B------:R-:W-:-:S08]  /*0330*/  IMAD.X R9, RZ, RZ, R9, P1 ;  /* 0x000000ffff097224 */ /* 0x000fd000008e0609 */
.L_x_68:
        /* <DEDUP_REMOVED lines=70> */
.L_x_67:
[----:B------:R-:W-:Y:S05]  /*07a0*/  BSYNC.RECONVERGENT B2 ;  /* 0x0000000000027941 */ /* 0x000fea0003800200 */
.L_x_66:
[----:B------:R-:W-:Y:S05]  /*07b0*/  @!P0 BRA `(.L_x_65) ;  /* 0x00000004004c8947 */ /* 0x000fea0003800000 */
[----:B------:R-:W-:Y:S01]  /*07c0*/  ISETP.GE.U32.AND P1, PT, R26, 0x8, PT ;  /* 0x000000081a00780c */ /* 0x000fe20003f26070 */
[----:B------:R-:W-:Y:S01]  /*07d0*/  BSSY.RECONVERGENT B2, `(.L_x_69) ;  /* 0x0000028000027945 */ /* 0x000fe20003800200 */
[----:B------:R-:W-:-:S04]  /*07e0*/  LOP3.LUT R18, R4, 0x7, RZ, 0xc0, !PT ;  /* 0x0000000704127812 */ /* 0x000fc800078ec0ff */
[----:B------:R-:W-:-:S07]  /*07f0*/  ISETP.NE.AND P0, PT, R18, RZ, PT ;  /* 0x000000ff1200720c */ /* 0x000fce0003f05270 */
[----:B------:R-:W-:Y:S06]  /*0800*/  @!P1 BRA `(.L_x_70) ;  /* 0x0000000000909947 */ /* 0x000fec0003800000 */
[----:B------:R-:W0:Y:S01]  /*0810*/  LDC.64 R8, c[0x0][0x380] ;  /* 0x0000e000ff087b82 */ /* 0x000e220000000a00 */
[----:B------:R-:W1:Y:S01]  /*0820*/  LDCU UR4, c[0x0][0x38c] ;  /* 0x00007180ff0477ac */ /* 0x000e620008000800 */
[----:B0-----:R-:W-:-:S05]  /*0830*/  IMAD.WIDE R8, R7, 0x4, R8 ;  /* 0x0000000407087825 */ /* 0x001fca00078e0208 */
[----:B------:R-:W1:Y:S04]  /*0840*/  LDG.E R17, desc[UR6][R8.64] ;  /* 0x0000000608117981 */ /* 0x000e68000c1e1900 */
        /* <DEDUP_REMOVED lines=8> */
[----:B-1----:R-:W-:-:S02]  /*08d0*/  ISETP.GT.AND P1, PT, R17, UR4, PT ;  /* 0x0000000411007c0c */ /* 0x002fc4000bf24270 */
        /* <DEDUP_REMOVED lines=23> */
.L_x_70:
[----:B------:R-:W-:Y:S05]  /*0a50*/  BSYNC.RECONVERGENT B2 ;  /* 0x0000000000027941 */ /* 0x000fea0003800200 */
.L_x_69:
        /* <DEDUP_REMOVED lines=12> */
[----:B------:R-:W4:Y:S01]  /*0b20*/  LDG.E R10, desc[UR6][R8.64+0x1000] ;  /* 0x00100006080a7981 */ /* 0x000f22000c1e1900 */
[----:B------:R-:W-:Y:S01]  /*0b30*/  VIADD R7, R7, 0x800 ;  /* 0x0000080007077836 */ /* 0x000fe20000000000 */
[----:B-1----:R-:W-:-:S02]  /*0b40*/  ISETP.GT.AND P1, PT, R12, UR4, PT ;  /* 0x000000040c007c0c */ /* 0x002fc4000bf24270 */
        /* <DEDUP_REMOVED lines=11> */
.L_x_72:
[----:B------:R-:W-:Y:S05]  /*0c00*/  BSYNC.RECONVERGENT B2 ;  /* 0x0000000000027941 */ /* 0x000fea0003800200 */
.L_x_71:
[----:B------:R-:W-:Y:S05]  /*0c10*/  @!P0 BRA `(.L_x_65) ;  /* 0x0000000000348947 */ /* 0x000fea0003800000 */
[----:B------:R-:W0:Y:S01]  /*0c20*/  LDC.64 R10, c[0x0][0x380] ;  /* 0x0000e000ff0a7b82 */ /* 0x000e220000000a00 */
[----:B------:R-:W-:-:S07]  /*0c30*/  IMAD.MOV R4, RZ, RZ, -R4 ;  /* 0x000000ffff047224 */ /* 0x000fce00078e0a04 */
.L_x_73:
[C---:B0-----:R-:W-:Y:S01]  /*0c40*/  IMAD.WIDE R8, R7.reuse, 0x4, R10 ;  /* 0x0000000407087825 */ /* 0x041fe200078e020a */
        /* <DEDUP_REMOVED lines=10> */
.L_x_65:
[----:B------:R-:W-:Y:S05]  /*0cf0*/  BSYNC.RECONVERGENT B1 ;  /* 0x0000000000017941 */ /* 0x000fea0003800200 */
.L_x_64:
[----:B------:R-:W-:-:S04]  /*0d00*/  ISETP.GE.U32.AND P0, PT, R16, 0x200, PT ;  /* 0x000002001000780c */ /* 0x000fc80003f06070 */
[----:B------:R-:W-:-:S13]  /*0d10*/  ISETP.GE.U32.AND.EX P0, PT, R0, RZ, PT, P0 ;  /* 0x000000ff0000720c */ /* 0x000fda0003f06100 */
[----:B------:R-:W-:Y:S05]  /*0d20*/  @!P0 BRA `(.L_x_74) ;  /* 0x00000004002c8947 */ /* 0x000fea0003800000 */
[----:B------:R-:W0:Y:S01]  /*0d30*/  S2R R8, SR_LANEID ;  /* 0x0000000000087919 */ /* 0x000e220000000000 */
[----:B------:R-:W-:Y:S01]  /*0d40*/  ISETP.NE.AND P5, PT, R5, RZ, PT ;  /* 0x000000ff0500720c */ /* 0x000fe20003fa5270 */
        /* <DEDUP_REMOVED lines=39> */
[----:B-1----:R-:W-:-:S03]  /*0fc0*/  SEL R3, R3, RZ, !P0 ;  /* 0x000000ff03037207 */ /* 0x002fc60004000000 */
        /* <DEDUP_REMOVED lines=9> */
[----:B-1----:R-:W0:Y:S04]  /*1060*/  LDS.128 R4, [UR4+0x20] ;  /* 0x00002004ff047984 */ /* 0x002e280008000c00 */
[----:B------:R-:W1:Y:S04]  /*1070*/  LDS.128 R8, [UR4+0x30] ;  /* 0x00003004ff087984 */ /* 0x000e680008000c00 */
[----:B------:R-:W2:Y:S04]  /*1080*/  LDS.128 R12, [UR4+0x40] ;  /* 0x00004004ff0c7984 */ /* 0x000ea80008000c00 */
[----:B------:R-:W3:Y:S04]  /*1090*/  LDS.128 R16, [UR4+0x50] ;  /* 0x00005004ff107984 */ /* 0x000ee80008000c00 */
[----:B------:R-:W4:Y:S04]  /*10a0*/  LDS.128 R20, [UR4+0x60] ;  /* 0x00006004ff147984 */ /* 0x000f280008000c00 */
[----:B------:R-:W5:Y:S04]  /*10b0*/  LDS.128 R24, [UR4+0x70] ;  /* 0x00007004ff187984 */ /* 0x000f680008000c00 */
[----:B------:R-:W5:Y:S01]  /*10c0*/  LDS.128 R28, [UR4+0x80] ;  /* 0x00008004ff1c7984 */ /* 0x000f620008000c00 */
[----:B0-----:R-:W-:-:S04]  /*10d0*/  IADD3 R35, P0, P1, R4, R32, R2 ;  /* 0x0000002004237210 */ /* 0x001fc8000791e002 */
[----:B-1----:R-:W-:Y:S02]  /*10e0*/  IADD3 R35, P2, P3, R8, R35, R6 ;  /* 0x0000002308237210 */ /* 0x002fe40007b5e006 */
[----:B------:R-:W-:Y:S02]  /*10f0*/  IADD3.X R5, PT, PT, R5, R33, R3, P0, P1 ;  /* 0x0000002105057210 */ /* 0x000fe400007e2403 */
[----:B--2---:R-:W-:Y:S02]  /*1100*/  IADD3 R3, P0, P1, R12, R35, R10 ;  /* 0x000000230c037210 */ /* 0x004fe4000791e00a */
[----:B------:R-:W-:Y:S02]  /*1110*/  IADD3.X R7, PT, PT, R9, R5, R7, P2, P3 ;  /* 0x0000000509077210 */ /* 0x000fe400017e6407 */
[----:B---3--:R-:W-:Y:S02]  /*1120*/  IADD3 R3, P2, P3, R16, R3, R14 ;  /* 0x0000000310037210 */ /* 0x008fe40007b5e00e */
[----:B------:R-:W-:-:S02]  /*1130*/  IADD3.X R11, PT, PT, R13, R7, R11, P0, P1 ;  /* 0x000000070d0b7210 */ /* 0x000fc400007e240b */
[----:B----4-:R-:W-:Y:S02]  /*1140*/  IADD3 R3, P0, P1, R20, R3, R18 ;  /* 0x0000000314037210 */ /* 0x010fe4000791e012 */
[----:B------:R-:W-:Y:S02]  /*1150*/  IADD3.X R15, PT, PT, R17, R11, R15, P2, P3 ;  /* 0x0000000b110f7210 */ /* 0x000fe400017e640f */
[----:B-----5:R-:W-:Y:S02]  /*1160*/  IADD3 R3, P2, P3, R24, R3, R22 ;  /* 0x0000000318037210 */ /* 0x020fe40007b5e016 */
[----:B------:R-:W-:Y:S02]  /*1170*/  IADD3.X R19, PT, PT, R21, R15, R19, P0, P1 ;  /* 0x0000000f15137210 */ /* 0x000fe400007e2413 */
[----:B------:R-:W-:Y:S02]  /*1180*/  IADD3 R3, P0, P1, R28, R3, R26 ;  /* 0x000000031c037210 */ /* 0x000fe4000791e01a */
[----:B------:R-:W-:-:S02]  /*1190*/  IADD3.X R23, PT, PT, R25, R19, R23, P2, P3 ;  /* 0x0000001319177210 */ /* 0x000fc400017e6417 */
[----:B------:R-:W-:Y:S02]  /*11a0*/  IADD3 R2, P2, PT, R3, R30, RZ ;  /* 0x0000001e03027210 */ /* 0x000fe40007f5e0ff */
[----:B------:R-:W-:-:S05]  /*11b0*/  IADD3.X R3, PT, PT, R29, R23, R27, P0, P1 ;  /* 0x000000171d037210 */ /* 0x000fca00007e241b */
[----:B------:R-:W-:Y:S01]  /*11c0*/  IMAD.X R3, R3, 0x1, R31, P2 ;  /* 0x0000000103037824 */ /* 0x000fe200010e061f */
[----:B------:R-:W-:Y:S06]  /*11d0*/  BRA `(.L_x_75) ;  /* 0x0000001c00ac7947 */ /* 0x000fec0003800000 */
.L_x_74:
[C---:B------:R-:W-:Y:S02]  /*11e0*/  LOP3.LUT R4, R5.reuse, 0x3e0, RZ, 0xc0, !PT ;  /* 0x000003e005047812 */ /* 0x040fe400078ec0ff */
[----:B------:R-:W-:Y:S02]  /*11f0*/  ISETP.NE.AND P5, PT, R5, RZ, PT ;  /* 0x000000ff0500720c */ /* 0x000fe40003fa5270 */
[----:B------:R-:W-:Y:S01]  /*1200*/  LOP3.LUT R9, RZ, R4, RZ, 0x33, !PT ;  /* 0x00000004ff097212 */ /* 0x000fe200078e33ff */
[----:B------:R-:W-:Y:S02]  /*1210*/  VIADD R7, R4, 0x20 ;  /* 0x0000002004077836 */ /* 0x000fe40000000000 */
[----:B------:R-:W0:Y:S03]  /*1220*/  S2R R4, SR_LANEID ;  /* 0x0000000000047919 */ /* 0x000e260000000000 */
[----:B------:R-:W-:Y:S01]  /*1230*/  ISETP.GT.U32.AND P0, PT, R7, R16, PT ;  /* 0x000000100700720c */ /* 0x000fe20003f04070 */
        /* <DEDUP_REMOVED lines=46> */
[----:B-1----:R-:W-:-:S05]  /*1520*/  SEL R3, R3, RZ, !P0 ;  /* 0x000000ff03037207 */ /* 0x002fca0004000000 */
[----:B------:R-:W-:-:S05]  /*1530*/  IMAD.X R3, R3, 0x1, R8, P1 ;  /* 0x0000000103037824 */ /* 0x000fca00008e0608 */
[----:B------:R0:W-:Y:S01]  /*1540*/  @!P2 STS.64 [R9+0x10], R2 ;  /* 0x000010020900a388 */ /* 0x0001e20000000a00 */
[----:B------:R-:W-:Y:S06]  /*1550*/  BAR.SYNC.DEFER_BLOCKING 0x0 ;  /* 0x0000000000007b1d */ /* 0x000fec0000010000 */
[----:B------:R-:W-:Y:S05]  /*1560*/  @P5 BRA `(.L_x_75) ;  /* 0x0000001800c85947 */ /* 0x000fea0003800000 */
[----:B------:R-:W1:Y:S01]  /*1570*/  S2UR UR5, SR_CgaCtaId ;  /* 0x00000000000579c3 */ /* 0x000e620000008800 */
[----:B------:R-:W-:Y:S01]  /*1580*/  UMOV UR4, 0x400 ;  /* 0x0000040000047882 */ /* 0x000fe20000000000 */
[C---:B------:R-:W-:Y:S02]  /*1590*/  ISETP.GT.U32.AND P0, PT, R16.reuse, 0x20, PT ;  /* 0x000000201000780c */ /* 0x040fe40003f04070 */
[----:B------:R-:W-:Y:S02]  /*15a0*/  ISETP.GT.U32.AND P1, PT, R16, 0x40, PT ;  /* 0x000000401000780c */ /* 0x000fe40003f24070 */
[----:B------:R-:W-:Y:S02]  /*15b0*/  ISETP.GT.U32.AND.EX P0, PT, R0, RZ, PT, P0 ;  /* 0x000000ff0000720c */ /* 0x000fe40003f04100 */
[----:B------:R-:W-:Y:S02]  /*15c0*/  ISETP.GT.U32.AND P2, PT, R16, 0x60, PT ;  /* 0x000000601000780c */ /* 0x000fe40003f44070 */
[----:B------:R-:W-:-:S02]  /*15d0*/  ISETP.GT.U32.AND.EX P1, PT, R0, RZ, PT, P1 ;  /* 0x000000ff0000720c */ /* 0x000fc40003f24110 */
[----:B------:R-:W-:-:S04]  /*15e0*/  ISETP.GT.U32.AND P6, PT, R16, 0x140, PT ;  /* 0x000001401000780c */ /* 0x000fc80003fc4070 */
[----:B------:R-:W-:Y:S01]  /*15f0*/  ISETP.GT.U32.AND.EX P6, PT, R0, RZ, PT, P6 ;  /* 0x000000ff0000720c */ /* 0x000fe20003fc4160 */
[----:B-1----:R-:W-:-:S09]  /*1600*/  ULEA UR4, UR5, UR4, 0x18 ;  /* 0x0000000405047291 */ /* 0x002fd2000f8ec0ff */
[----:B------:R-:W1:Y:S04]  /*1610*/  LDS.64 R18, [UR4+0x18] ;  /* 0x00001804ff127984 */ /* 0x000e680008000a00 */
[----:B------:R-:W2:Y:S04]  /*1620*/  LDS.128 R20, [UR4+0x20] ;  /* 0x00002004ff147984 */ /* 0x000ea80008000c00 */
[----:B------:R-:W3:Y:S04]  /*1630*/  LDS.128 R4, [UR4+0x30] ;  /* 0x00003004ff047984 */ /* 0x000ee80008000c00 */
[----:B0-----:R-:W0:Y:S04]  /*1640*/  LDS.128 R8, [UR4+0x40] ;  /* 0x00004004ff087984 */ /* 0x001e280008000c00 */
[----:B------:R-:W4:Y:S01]  /*1650*/  LDS.128 R12, [UR4+0x50] ;  /* 0x00005004ff0c7984 */ /* 0x000f220008000c00 */
[----:B-1----:R-:W-:-:S02]  /*1660*/  SEL R25, R18, RZ, P0 ;  /* 0x000000ff12197207 */ /* 0x002fc40000000000 */
[----:B------:R-:W-:Y:S02]  /*1670*/  SEL R29, R19, RZ, P0 ;  /* 0x000000ff131d7207 */ /* 0x000fe40000000000 */
[----:B------:R-:W-:Y:S02]  /*1680*/  ISETP.GT.U32.AND.EX P0, PT, R0, RZ, PT, P2 ;  /* 0x000000ff0000720c */ /* 0x000fe40003f04120 */
[----:B--2---:R-:W-:Y:S02]  /*1690*/  SEL R19, R20, RZ, P1 ;  /* 0x000000ff14137207 */ /* 0x004fe40000800000 */
[----:B------:R-:W-:Y:S02]  /*16a0*/  SEL R24, R21, RZ, P1 ;  /* 0x000000ff15187207 */ /* 0x000fe40000800000 */
[----:B------:R-:W-:Y:S02]  /*16b0*/  ISETP.GT.U32.AND P1, PT, R16, 0x80, PT ;  /* 0x000000801000780c */ /* 0x000fe40003f24070 */
[----:B------:R-:W-:-:S02]  /*16c0*/  SEL R18, R22, RZ, P0 ;  /* 0x000000ff16127207 */ /* 0x000fc40000000000 */
[----:B------:R-:W-:Y:S02]  /*16d0*/  SEL R17, R23, RZ, P0 ;  /* 0x000000ff17117207 */ /* 0x000fe40000000000 */
[----:B------:R-:W-:Y:S01]  /*16e0*/  IADD3 R2, P2, P3, R19, R25, R2 ;  /* 0x0000001913027210 */ /* 0x000fe20007b5e002 */
[----:B------:R-:W1:Y:S01]  /*16f0*/  LDS.128 R20, [UR4+0x60] ;  /* 0x00006004ff147984 */ /* 0x000e620008000c00 */
[----:B------:R-:W-:Y:S02]  /*1700*/  ISETP.GT.U32.AND.EX P0, PT, R0, RZ, PT, P1 ;  /* 0x000000ff0000720c */ /* 0x000fe40003f04110 */
[----:B------:R-:W-:Y:S02]  /*1710*/  ISETP.GT.U32.AND P1, PT, R16, 0xa0, PT ;  /* 0x000000a01000780c */ /* 0x000fe40003f24070 */
[----:B------:R-:W-:Y:S02]  /*1720*/  IADD3.X R29, PT, PT, R24, R29, R3, P2, P3 ;  /* 0x0000001d181d7210 */ /* 0x000fe400017e6403 */
[----:B---3--:R-:W-:Y:S01]  /*1730*/  SEL R19, R4, RZ, P0 ;  /* 0x000000ff04137207 */ /* 0x008fe20000000000 */
[----:B------:R-:W2:Y:S01]  /*1740*/  LDS.128 R24, [UR4+0x70] ;  /* 0x00007004ff187984 */ /* 0x000ea20008000c00 */
[----:B------:R-:W-:-:S02]  /*1750*/  SEL R28, R5, RZ, P0 ;  /* 0x000000ff051c7207 */ /* 0x000fc40000000000 */
[----:B------:R-:W-:Y:S02]  /*1760*/  ISETP.GT.U32.AND.EX P0, PT, R0, RZ, PT, P1 ;  /* 0x000000ff0000720c */ /* 0x000fe40003f04110 */
[----:B------:R-:W-:Y:S02]  /*1770*/  IADD3 R19, P2, P3, R19, R2, R18 ;  /* 0x0000000213137210 */ /* 0x000fe40007b5e012 */
[----:B------:R-:W-:Y:S02]  /*1780*/  SEL R3, R6, RZ, P0 ;  /* 0x000000ff06037207 */ /* 0x000fe40000000000 */
[----:B------:R-:W-:Y:S02]  /*1790*/  SEL R18, R7, RZ, P0 ;  /* 0x000000ff07127207 */ /* 0x000fe40000000000 */
[----:B------:R-:W3:Y:S01]  /*17a0*/  LDS.128 R4, [UR4+0x80] ;  /* 0x00008004ff047984 */ /* 0x000ee20008000c00 */
[----:B------:R-:W-:Y:S02]  /*17b0*/  ISETP.GT.U32.AND P1, PT, R16, 0xc0, PT ;  /* 0x000000c01000780c */ /* 0x000fe40003f24070 */
[----:B------:R-:W-:-:S02]  /*17c0*/  IADD3.X R28, PT, PT, R28, R29, R17, P2, P3 ;  /* 0x0000001d1c1c7210 */ /* 0x000fc400017e6411 */
[----:B------:R-:W-:Y:S02]  /*17d0*/  ISETP.GT.U32.AND.EX P0, PT, R0, RZ, PT, P1 ;  /* 0x000000ff0000720c */ /* 0x000fe40003f04110 */
[C---:B------:R-:W-:Y:S02]  /*17e0*/  ISETP.GT.U32.AND P1, PT, R16.reuse, 0xe0, PT ;  /* 0x000000e01000780c */ /* 0x040fe40003f24070 */
[----:B------:R-:W-:Y:S02]  /*17f0*/  ISETP.GT.U32.AND P2, PT, R16, 0x100, PT ;  /* 0x000001001000780c */ /* 0x000fe40003f44070 */
[----:B0-----:R-:W-:Y:S02]  /*1800*/  SEL R2, R8, RZ, P0 ;  /* 0x000000ff08027207 */ /* 0x001fe40000000000 */
[----:B------:R-:W-:Y:S02]  /*1810*/  SEL R17, R9, RZ, P0 ;  /* 0x000000ff09117207 */ /* 0x000fe40000000000 */
[----:B------:R-:W-:-:S02]  /*1820*/  ISETP.GT.U32.AND.EX P0, PT, R0, RZ, PT, P1 ;  /* 0x000000ff0000720c */ /* 0x000fc40003f04110 */
[----:B------:R-:W-:Y:S02]  /*1830*/  ISETP.GT.U32.AND.EX P1, PT, R0, RZ, PT, P2 ;  /* 0x000000ff0000720c */ /* 0x000fe40003f24120 */
[----:B------:R-:W-:Y:S02]  /*1840*/  ISETP.GT.U32.AND P2, PT, R16, 0x120, PT ;  /* 0x000001201000780c */ /* 0x000fe40003f44070 */
[----:B------:R-:W-:Y:S02]  /*1850*/  IADD3 R2, P3, P4, R2, R19, R3 ;  /* 0x0000001302027210 */ /* 0x000fe40007c7e003 */
[----:B------:R-:W-:Y:S02]  /*1860*/  SEL R3, R10, RZ, P0 ;  /* 0x000000ff0a037207 */ /* 0x000fe40000000000 */
[----:B------:R-:W-:Y:S02]  /*1870*/  SEL R9, R11, RZ, P0 ;  /* 0x000000ff0b097207 */ /* 0x000fe40000000000 */
[----:B------:R-:W-:-:S02]  /*1880*/  ISETP.GT.U32.AND.EX P0, PT, R0, RZ, PT, P2 ;  /* 0x000000ff0000720c */ /* 0x000fc40003f04120 */
[----:B----4-:R-:W-:Y:S02]  /*1890*/  SEL R8, R12, RZ, P1 ;  /* 0x000000ff0c087207 */ /* 0x010fe40000800000 */
[----:B------:R-:W-:Y:S02]  /*18a0*/  IADD3.X R12, PT, PT, R17, R28, R18, P3, P4 ;  /* 0x0000001c110c7210 */ /* 0x000fe40001fe8412 */
[----:B------:R-:W-:Y:S02]  /*18b0*/  SEL R11, R14, RZ, P0 ;  /* 0x000000ff0e0b7207 */ /* 0x000fe40000000000 */
[----:B------:R-:W-:Y:S02]  /*18c0*/  ISETP.GT.U32.AND P4, PT, R16, 0x160, PT ;  /* 0x000001601000780c */ /* 0x000fe40003f84070 */
[----:B------:R-:W-:Y:S02]  /*18d0*/  SEL R10, R13, RZ, P1 ;  /* 0x000000ff0d0a7207 */ /* 0x000fe40000800000 */
[----:B------:R-:W-:-:S02]  /*18e0*/  SEL R14, R15, RZ, P0 ;  /* 0x000000ff0f0e7207 */ /* 0x000fc40000000000 */
[----:B------:R-:W-:Y:S02]  /*18f0*/  IADD3 R8, P1, P2, R8, R2, R3 ;  /* 0x0000000208087210 */ /* 0x000fe40007a3e003 */
[----:B------:R-:W-:Y:S02]  /*1900*/  ISETP.GT.U32.AND P0, PT, R16, 0x180, PT ;  /* 0x000001801000780c */ /* 0x000fe40003f04070 */
[----:B------:R-:W-:Y:S02]  /*1910*/  ISETP.GT.U32.AND.EX P4, PT, R0, RZ, PT, P4 ;  /* 0x000000ff0000720c */ /* 0x000fe40003f84140 */
[----:B-1----:R-:W-:Y:S02]  /*1920*/  SEL R2, R20, RZ, P6 ;  /* 0x000000ff14027207 */ /* 0x002fe40003000000 */
[----:B------:R-:W-:Y:S02]  /*1930*/  IADD3.X R10, PT, PT, R10, R12, R9, P1, P2 ;  /* 0x0000000c0a0a7210 */ /* 0x000fe40000fe4409 */
[----:B------:R-:W-:-:S02]  /*1940*/  ISETP.GT.U32.AND.EX P0, PT, R0, RZ, PT, P0 ;  /* 0x000000ff0000720c */ /* 0x000fc40003f04100 */
[C---:B------:R-:W-:Y:S02]  /*1950*/  ISETP.GT.U32.AND P3, PT, R16.reuse, 0x1a0, PT ;  /* 0x000001a01000780c */ /* 0x040fe40003f64070 */
[----:B------:R-:W-:Y:S02]  /*1960*/  ISETP.GT.U32.AND P1, PT, R16, 0x1c0, PT ;  /* 0x000001c01000780c */ /* 0x000fe40003f24070 */
[----:B------:R-:W-:Y:S02]  /*1970*/  SEL R9, R21, RZ, P6 ;  /* 0x000000ff15097207 */ /* 0x000fe40003000000 */
[----:B------:R-:W-:Y:S02]  /*1980*/  SEL R3, R22, RZ, P4 ;  /* 0x000000ff16037207 */ /* 0x000fe40002000000 */
[----:B------:R-:W-:Y:S02]  /*1990*/  SEL R23, R23, RZ, P4 ;  /* 0x000000ff17177207 */ /* 0x000fe40002000000 */
[----:B------:R-:W-:-:S02]  /*19a0*/  IADD3 R2, P6, P4, R2, R8, R11 ;  /* 0x0000000802027210 */ /* 0x000fc40007cde00b */
[----:B--2---:R-:W-:Y:S02]  /*19b0*/  SEL R8, R24, RZ, P0 ;  /* 0x000000ff18087207 */ /* 0x004fe40000000000 */
[C---:B------:R-:W-:Y:S02]  /*19c0*/  ISETP.GT.U32.AND.EX P3, PT, R0.reuse, RZ, PT, P3 ;  /* 0x000000ff0000720c */ /* 0x040fe40003f64130 */
[----:B------:R-:W-:Y:S02]  /*19d0*/  ISETP.GT.U32.AND.EX P1, PT, R0, RZ, PT, P1 ;  /* 0x000000ff0000720c */ /* 0x000fe40003f24110 */
[----:B------:R-:W-:Y:S02]  /*19e0*/  ISETP.GT.U32.AND P2, PT, R16, 0x1e0, PT ;  /* 0x000001e01000780c */ /* 0x000fe40003f44070 */
[----:B------:R-:W-:Y:S02]  /*19f0*/  IADD3.X R9, PT, PT, R9, R10, R14, P6, P4 ;  /* 0x0000000a09097210 */ /* 0x000fe400037e840e */
[----:B------:R-:W-:-:S02]  /*1a00*/  IADD3 R8, P6, P4, R8, R2, R3 ;  /* 0x0000000208087210 */ /* 0x000fc40007cde003 */
[----:B------:R-:W-:Y:S02]  /*1a10*/  SEL R2, R26, RZ, P3 ;  /* 0x000000ff1a027207 */ /* 0x000fe40001800000 */
[----:B---3--:R-:W-:Y:S02]  /*1a20*/  SEL R3, R4, RZ, P1 ;  /* 0x000000ff04037207 */ /* 0x008fe40000800000 */
[----:B------:R-:W-:Y:S02]  /*1a30*/  ISETP.GT.U32.AND.EX P2, PT, R0, RZ, PT, P2 ;  /* 0x000000ff0000720c */ /* 0x000fe40003f44120 */
[----:B------:R-:W-:Y:S02]  /*1a40*/  SEL R4, R25, RZ, P0 ;  /* 0x000000ff19047207 */ /* 0x000fe40000000000 */
[----:B------:R-:W-:Y:S02]  /*1a50*/  SEL R27, R27, RZ, P3 ;  /* 0x000000ff1b1b7207 */ /* 0x000fe40001800000 */
[----:B------:R-:W-:-:S02]  /*1a60*/  IADD3 R3, P0, P3, R3, R8, R2 ;  /* 0x0000000803037210 */ /* 0x000fc40007b1e002 */
[----:B------:R-:W-:Y:S02]  /*1a70*/  SEL R2, R6, RZ, P2 ;  /* 0x000000ff06027207 */ /* 0x000fe40001000000 */
[----:B------:R-:W-:Y:S02]  /*1a80*/  IADD3.X R4, PT, PT, R4, R9, R23, P6, P4 ;  /* 0x0000000904047210 */ /* 0x000fe400037e8417 */
[----:B------:R-:W-:Y:S02]  /*1a90*/  SEL R0, R5, RZ, P1 ;  /* 0x000000ff05007207 */ /* 0x000fe40000800000 */
[----:B------:R-:W-:Y:S02]  /*1aa0*/  IADD3 R2, P1, PT, R2, R3, RZ ;  /* 0x0000000302027210 */ /* 0x000fe40007f3e0ff */
[----:B------:R-:W-:Y:S02]  /*1ab0*/  SEL R3, R7, RZ, P2 ;  /* 0x000000ff07037207 */ /* 0x000fe40001000000 */
[----:B------:R-:W-:-:S05]  /*1ac0*/  IADD3.X R0, PT, PT, R0, R4, R27, P0, P3 ;  /* 0x0000000400007210 */ /* 0x000fca00007e641b */
[----:B------:R-:W-:Y:S01]  /*1ad0*/  IMAD.X R3, R3, 0x1, R0, P1 ;  /* 0x0000000103037824 */ /* 0x000fe200008e0600 */
[----:B------:R-:W-:Y:S06]  /*1ae0*/  BRA `(.L_x_75) ;  /* 0x0000001400687947 */ /* 0x000fec0003800000 */
.L_x_61:
[----:B------:R-:W0:Y:S01]  /*1af0*/  S2R R4, SR_TID.X ;  /* 0x0000000000047919 */ /* 0x000e220000002100 */
[----:B------:R-:W0:Y:S01]  /*1b00*/  LDC.64 R2, c[0x0][0x380] ;  /* 0x0000e000ff027b82 */ /* 0x000e220000000a00 */
[----:B------:R-:W1:Y:S01]  /*1b10*/  LDCU UR4, c[0x0][0x38c] ;  /* 0x00007180ff0477ac */ /* 0x000e620008000800 */
[----:B0-----:R-:W-:-:S05]  /*1b20*/  IMAD.WIDE.U32 R2, R4, 0x4, R2 ;  /* 0x0000000404027825 */ /* 0x001fca00078e0002 */
[----:B------:R-:W1:Y:S04]  /*1b30*/  LDG.E R11, desc[UR6][R2.64] ;  /* 0x00000006020b7981 */ /* 0x000e68000c1e1900 */
[----:B------:R-:W2:Y:S04]  /*1b40*/  LDG.E R5, desc[UR6][R2.64+0x800] ;  /* 0x0008000602057981 */ /* 0x000ea8000c1e1900 */
[----:B------:R-:W3:Y:S04]  /*1b50*/  LDG.E R7, desc[UR6][R2.64+0x1800] ;  /* 0x0018000602077981 */ /* 0x000ee8000c1e1900 */
[----:B------:R-:W4:Y:S04]  /*1b60*/  LDG.E R8, desc[UR6][R2.64+0x2000] ;  /* 0x0020000602087981 */ /* 0x000f28000c1e1900 */
[----:B------:R-:W5:Y:S04]  /*1b70*/  LDG.E R9, desc[UR6][R2.64+0x2800] ;  /* 0x0028000602097981 */ /* 0x000f68000c1e1900 */
[----:B------:R-:W5:Y:S04]  /*1b80*/  LDG.E R6, desc[UR6][R2.64+0x1000] ;  /* 0x0010000602067981 */ /* 0x000f68000c1e1900 */
[----:B------:R-:W5:Y:S01]  /*1b90*/  LDG.E R10, desc[UR6][R2.64+0x3000] ;  /* 0x00300006020a7981 */ /* 0x000f62000c1e1900 */
[----:B-1----:R-:W-:-:S04]  /*1ba0*/  ISETP.GT.AND P0, PT, R11, UR4, PT ;  /* 0x000000040b007c0c */ /* 0x002fc8000bf04270 */
[----:B------:R-:W-:Y:S02]  /*1bb0*/  SEL R11, RZ, 0x1, !P0 ;  /* 0x00000001ff0b7807 */ /* 0x000fe40004000000 */
[----:B--2---:R-:W-:Y:S02]  /*1bc0*/  ISETP.GT.AND P1, PT, R5, UR4, PT ;  /* 0x0000000405007c0c */ /* 0x004fe4000bf24270 */
[----:B---3--:R-:W-:Y:S02]  /*1bd0*/  ISETP.GT.AND P0, PT, R7, UR4, PT ;  /* 0x0000000407007c0c */ /* 0x008fe4000bf04270 */
[----:B------:R-:W-:Y:S02]  /*1be0*/  SEL R5, RZ, 0x1, !P1 ;  /* 0x00000001ff057807 */ /* 0x000fe40004800000 */
[----:B------:R-:W-:Y:S02]  /*1bf0*/  SEL R7, RZ, 0x1, !P0 ;  /* 0x00000001ff077807 */ /* 0x000fe40004000000 */
[----:B----4-:R-:W-:-:S02]  /*1c00*/  ISETP.GT.AND P1, PT, R8, UR4, PT ;  /* 0x0000000408007c0c */ /* 0x010fc4000bf24270 */
[----:B-----5:R-:W-:Y:S02]  /*1c10*/  ISETP.GT.AND P0, PT, R9, UR4, PT ;  /* 0x0000000409007c0c */ /* 0x020fe4000bf04270 */
[----:B------:R-:W-:Y:S02]  /*1c20*/  IADD3 R8, P5, PT, R16, -0xe00, RZ ;  /* 0xfffff20010087810 */ /* 0x000fe40007fbe0ff */
[----:B------:R-:W-:Y:S02]  /*1c30*/  ISETP.GT.AND P2, PT, R6, UR4, PT ;  /* 0x0000000406007c0c */ /* 0x000fe4000bf44270 */
[----:B------:R-:W-:Y:S02]  /*1c40*/  SEL R9, RZ, 0x1, !P0 ;  /* 0x00000001ff097807 */ /* 0x000fe40004000000 */
[----:B------:R-:W-:Y:S02]  /*1c50*/  ISETP.GT.AND P6, PT, R10, UR4, PT ;  /* 0x000000040a007c0c */ /* 0x000fe4000bfc4270 */
[----:B------:R-:W-:-:S02]  /*1c60*/  ISETP.GE.U32.AND P0, PT, R8, 0xe00, PT ;  /* 0x00000e000800780c */ /* 0x000fc40003f06070 */
[----:B------:R-:W-:Y:S02]  /*1c70*/  IADD3.X R10, PT, PT, R0, -0x1, RZ, P5, !PT ;  /* 0xffffffff000a7810 */ /* 0x000fe40002ffe4ff */
[----:B------:R-:W-:Y:S02]  /*1c80*/  SEL R6, RZ, 0x1, !P2 ;  /* 0x00000001ff067807 */ /* 0x000fe40005000000 */
[----:B------:R-:W-:Y:S02]  /*1c90*/  ISETP.GE.U32.AND.EX P0, PT, R10, RZ, PT, P0 ;  /* 0x000000ff0a00720c */ /* 0x000fe40003f06100 */
[----:B------:R-:W-:Y:S02]  /*1ca0*/  IADD3 R6, P3, P4, R6, R5, R11 ;  /* 0x0000000506067210 */ /* 0x000fe40007c7e00b */
[----:B------:R-:W-:-:S04]  /*1cb0*/  SEL R5, RZ, 0x1, !P1 ;  /* 0x00000001ff057807 */ /* 0x000fc80004800000 */
[----:B------:R-:W-:Y:S02]  /*1cc0*/  IADD3 R6, P1, P2, R5, R6, R7 ;  /* 0x0000000605067210 */ /* 0x000fe40007a3e007 */
[----:B------:R-:W-:Y:S02]  /*1cd0*/  SEL R7, RZ, 0x1, !P6 ;  /* 0x00000001ff077807 */ /* 0x000fe40007000000 */
[----:B------:R-:W-:Y:S02]  /*1ce0*/  IADD3.X R5, PT, PT, RZ, RZ, RZ, P3, P4 ;  /* 0x000000ffff057210 */ /* 0x000fe40001fe84ff */
[----:B------:R-:W-:Y:S02]  /*1cf0*/  IADD3 R6, P3, P4, R7, R6, R9 ;  /* 0x0000000607067210 */ /* 0x000fe40007c7e009 */
[----:B------:R-:W-:Y:S01]  /*1d00*/  IADD3.X R5, PT, PT, RZ, R5, RZ, P1, P2 ;  /* 0x00000005ff057210 */ /* 0x000fe20000fe44ff */
[----:B------:R-:W-:Y:S02]  /*1d10*/  IMAD.MOV.U32 R7, RZ, RZ, 0xe00 ;  /* 0x00000e00ff077424 */ /* 0x000fe400078e00ff */
[----:B------:R-:W-:Y:S01]  /*1d20*/  IMAD.MOV.U32 R9, RZ, RZ, RZ ;  /* 0x000000ffff097224 */ /* 0x000fe200078e00ff */
[----:B------:R-:W-:Y:S01]  /*1d30*/  IADD3.X R5, PT, PT, RZ, R5, RZ, P3, P4 ;  /* 0x00000005ff057210 */ /* 0x000fe20001fe84ff */
[----:B------:R-:W-:Y:S06]  /*1d40*/  @!P0 BRA `(.L_x_76) ;  /* 0x0000000000b88947 */ /* 0x000fec0003800000 */
[----:B------:R-:W0:Y:S01]  /*1d50*/  LDC.64 R16, c[0x0][0x398] ;  /* 0x0000e600ff107b82 */ /* 0x000e220000000a00 */
[----:B------:R-:W-:Y:S01]  /*1d60*/  IMAD.MOV.U32 R7, RZ, RZ, 0xe00 ;  /* 0x00000e00ff077424 */ /* 0x000fe200078e00ff */
[----:B------:R-:W1:Y:S01]  /*1d70*/  LDCU UR4, c[0x0][0x38c] ;  /* 0x00007180ff0477ac */ /* 0x000e620008000800 */
[----:B------:R-:W-:-:S07]  /*1d80*/  IMAD.MOV.U32 R9, RZ, RZ, RZ ;  /* 0x000000ffff097224 */ /* 0x000fce00078e00ff */
.L_x_78:
[----:B------:R-:W-:-:S04]  /*1d90*/  LEA R12, P0, R7, R2, 0x2 ;  /* 0x00000002070c7211 */ /* 0x000fc800078010ff */
[----:B------:R-:W-:-:S05]  /*1da0*/  LEA.HI.X R13, R7, R3, R9, 0x2, P0 ;  /* 0x00000003070d7211 */ /* 0x000fca00000f1409 */
[----:B------:R-:W1:Y:S04]  /*1db0*/  LDG.E R20, desc[UR6][R12.64] ;  /* 0x000000060c147981 */ /* 0x000e68000c1e1900 */
[----:B------:R-:W2:Y:S04]  /*1dc0*/  LDG.E R0, desc[UR6][R12.64+0x800] ;  /* 0x000800060c007981 */ /* 0x000ea8000c1e1900 */
[----:B------:R-:W3:Y:S04]  /*1dd0*/  LDG.E R11, desc[UR6][R12.64+0x1000] ;  /* 0x001000060c0b7981 */ /* 0x000ee8000c1e1900 */
[----:B------:R-:W4:Y:S04]  /*1de0*/  LDG.E R14, desc[UR6][R12.64+0x1800] ;  /* 0x001800060c0e7981 */ /* 0x000f28000c1e1900 */
[----:B------:R-:W5:Y:S04]  /*1df0*/  LDG.E R15, desc[UR6][R12.64+0x2000] ;  /* 0x002000060c0f7981 */ /* 0x000f68000c1e1900 */
[----:B------:R-:W5:Y:S04]  /*1e00*/  LDG.E R18, desc[UR6][R12.64+0x2800] ;  /* 0x002800060c127981 */ /* 0x000f68000c1e1900 */
[----:B------:R0:W5:Y:S02]  /*1e10*/  LDG.E R19, desc[UR6][R12.64+0x3000] ;  /* 0x003000060c137981 */ /* 0x000164000c1e1900 */
[----:B0-----:R-:W-:-:S02]  /*1e20*/  IADD3 R12, P3, PT, -R7, R16, RZ ;  /* 0x00000010070c7210 */ /* 0x001fc40007f7e1ff */
[----:B-1----:R-:W-:Y:S02]  /*1e30*/  ISETP.GT.AND P0, PT, R20, UR4, PT ;  /* 0x0000000414007c0c */ /* 0x002fe4000bf04270 */
[----:B--2---:R-:W-:Y:S02]  /*1e40*/  ISETP.GT.AND P1, PT, R0, UR4, PT ;  /* 0x0000000400007c0c */ /* 0x004fe4000bf24270 */
[----:B------:R-:W-:Y:S02]  /*1e50*/  SEL R0, RZ, 0x1, !P0 ;  /* 0x00000001ff007807 */ /* 0x000fe40004000000 */
[----:B------:R-:W-:Y:S02]  /*1e60*/  SEL R21, RZ, 0x1, !P1 ;  /* 0x00000001ff157807 */ /* 0x000fe40004800000 */
[----:B---3--:R-:W-:Y:S02]  /*1e70*/  ISETP.GT.AND P0, PT, R11, UR4, PT ;  /* 0x000000040b007c0c */ /* 0x008fe4000bf04270 */
[----:B----4-:R-:W-:-:S02]  /*1e80*/  ISETP.GT.AND P5, PT, R14, UR4, PT ;  /* 0x000000040e007c0c */ /* 0x010fc4000bfa4270 */
[----:B------:R-:W-:Y:S02]  /*1e90*/  IADD3 R6, P2, P1, R21, R6, R0 ;  /* 0x0000000615067210 */ /* 0x000fe4000795e000 */
[----:B-----5:R-:W-:Y:S02]  /*1ea0*/  ISETP.GT.AND P4, PT, R15, UR4, PT ;  /* 0x000000040f007c0c */ /* 0x020fe4000bf84270 */
[----:B------:R-:W-:Y:S02]  /*1eb0*/  SEL R0, RZ, 0x1, !P0 ;  /* 0x00000001ff007807 */ /* 0x000fe40004000000 */
[----:B------:R-:W-:Y:S02]  /*1ec0*/  SEL R11, RZ, 0x1, !P5 ;  /* 0x00000001ff0b7807 */ /* 0x000fe40006800000 */
[----:B------:R-:W-:Y:S02]  /*1ed0*/  ISETP.GT.AND P6, PT, R18, UR4, PT ;  /* 0x0000000412007c0c */ /* 0x000fe4000bfc4270 */
[----:B------:R-:W-:-:S02]  /*1ee0*/  ISETP.GE.U32.AND P0, PT, R12, 0xe00, PT ;  /* 0x00000e000c00780c */ /* 0x000fc40003f06070 */
[----:B------:R-:W-:Y:S02]  /*1ef0*/  SEL R12, RZ, 0x1, !P4 ;  /* 0x00000001ff0c7807 */ /* 0x000fe40006000000 */
[----:B------:R-:W-:Y:S01]  /*1f00*/  IADD3 R6, P4, P5, R11, R6, R0 ;  /* 0x000000060b067210 */ /* 0x000fe20007d9e000 */
[----:B------:R-:W-:Y:S01]  /*1f10*/  IMAD.MOV.U32 R0, RZ, RZ, R17 ;  /* 0x000000ffff007224 */ /* 0x000fe200078e0011 */
[----:B------:R-:W-:Y:S02]  /*1f20*/  SEL R11, RZ, 0x1, !P6 ;  /* 0x00000001ff0b7807 */ /* 0x000fe40007000000 */
[----:B------:R-:W-:Y:S02]  /*1f30*/  IADD3.X R5, PT, PT, RZ, R5, RZ, P2, P1 ;  /* 0x00000005ff057210 */ /* 0x000fe400017e24ff */
[----:B------:R-:W-:Y:S01]  /*1f40*/  IADD3 R6, P1, P2, R11, R6, R12 ;  /* 0x000000060b067210 */ /* 0x000fe20007a3e00c */
[----:B------:R-:W-:Y:S01]  /*1f50*/  IMAD.X R12, R0, 0x1, ~R9, P3 ;  /* 0x00000001000c7824 */ /* 0x000fe200018e0e09 */
[----:B------:R-:W-:-:S02]  /*1f60*/  ISETP.GT.AND P6, PT, R19, UR4, PT ;  /* 0x0000000413007c0c */ /* 0x000fc4000bfc4270 */
[----:B------:R-:W-:Y:S02]  /*1f70*/  IADD3.X R5, PT, PT, RZ, R5, RZ, P4, P5 ;  /* 0x00000005ff057210 */ /* 0x000fe400027ea4ff */
[----:B------:R-:W-:Y:S02]  /*1f80*/  ISETP.GE.U32.AND.EX P0, PT, R12, RZ, PT, P0 ;  /* 0x000000ff0c00720c */ /* 0x000fe40003f06100 */
[----:B------:R-:W-:Y:S02]  /*1f90*/  SEL R11, RZ, 0x1, !P6 ;  /* 0x00000001ff0b7807 */ /* 0x000fe40007000000 */
[----:B------:R-:W-:Y:S02]  /*1fa0*/  IADD3.X R5, PT, PT, RZ, R5, RZ, P1, P2 ;  /* 0x00000005ff057210 */ /* 0x000fe40000fe44ff */
[----:B------:R-:W-:-:S05]  /*1fb0*/  IADD3 R6, P3, PT, R6, R11, RZ ;  /* 0x0000000b06067210 */ /* 0x000fca0007f7e0ff */
[----:B------:R-:W-:Y:S02]  /*1fc0*/  IMAD.X R5, RZ, RZ, R5, P3 ;  /* 0x000000ffff057224 */ /* 0x000fe400018e0605 */
[----:B------:R-:W-:Y:S06]  /*1fd0*/  @!P0 BRA `(.L_x_77) ;  /* 0x0000000c00048947 */ /* 0x000fec0003800000 */
[----:B------:R-:W-:-:S05]  /*1fe0*/  IADD3 R7, P0, PT, R7, 0xe00, RZ ;  /* 0x00000e0007077810 */ /* 0x000fca0007f1e0ff */
[----:B------:R-:W-:Y:S01]  /*1ff0*/  IMAD.X R9, RZ, RZ, R9, P0 ;  /* 0x000000ffff097224 */ /* 0x000fe200000e0609 */
[----:B------:R-:W-:-:S04]  /*2000*/  ISETP.GT.U32.AND P0, PT, R7, R8, PT ;  /* 0x000000080700720c */ /* 0x000fc80003f04070 */
[----:B------:R-:W-:-:S13]  /*2010*/  ISETP.GT.U32.AND.EX P0, PT, R9, R10, PT, P0 ;  /* 0x0000000a0900720c */ /* 0x000fda0003f04100 */
[----:B------:R-:W-:Y:S05]  /*2020*/  @!P0 BRA `(.L_x_78) ;  /* 0xfffffffc00588947 */ /* 0x000fea000383ffff */
.L_x_76:
[----:B------:R-:W-:Y:S01]  /*2030*/  IMAD.IADD R3, R16, 0x1, -R7 ;  /* 0x0000000110037824 */ /* 0x000fe200078e0a07 */
[----:B------:R-:W-:Y:S01]  /*2040*/  ISETP.GE.U32.AND P1, PT, R7, R16, PT ;  /* 0x000000100700720c */ /* 0x000fe20003f26070 */
[----:B------:R-:W-:Y:S03]  /*2050*/  BSSY.RECONVERGENT B1, `(.L_x_77) ;  /* 0x00000b9000017945 */ /* 0x000fe60003800200 */
[----:B------:R-:W-:-:S04]  /*2060*/  ISETP.GE.AND P0, PT, R4, R3, PT ;  /* 0x000000030400720c */ /* 0x000fc80003f06270 */
[----:B------:R-:W-:-:S13]  /*2070*/  ISETP.GE.U32.OR.EX P0, PT, R9, R0, P0, P1 ;  /* 0x000000000900720c */ /* 0x000fda0000706510 */
[----:B------:R-:W-:Y:S05]  /*2080*/  @P0 BRA `(.L_x_79) ;  /* 0x0000000800d40947 */ /* 0x000fea0003800000 */
[----:B------:R-:W-:Y:S01]  /*2090*/  LOP3.LUT R0, RZ, R4, RZ, 0x33, !PT ;  /* 0x00000004ff007212 */ /* 0x000fe200078e33ff */
[----:B------:R-:W-:Y:S03]  /*20a0*/  BSSY.RECONVERGENT B2, `(.L_x_80) ;  /* 0x0000058000027945 */ /* 0x000fe60003800200 */
[----:B------:R-:W-:-:S04]  /*20b0*/  IADD3 R0, PT, PT, -R7, R16, R0 ;  /* 0x0000001007007210 */ /* 0x000fc80007ffe100 */
[C---:B------:R-:W-:Y:S02]  /*20c0*/  ISETP.GE.U32.AND P1, PT, R0.reuse, 0x1e00, PT ;  /* 0x00001e000000780c */ /* 0x040fe40003f26070 */
[----:B------:R-:W-:Y:S01]  /*20d0*/  LEA.HI R8, R0, 0x1, RZ, 0x17 ;  /* 0x0000000100087811 */ /* 0x000fe200078fb8ff */
[----:B------:R-:W-:-:S03]  /*20e0*/  IMAD.MOV.U32 R0, RZ, RZ, R4 ;  /* 0x000000ffff007224 */ /* 0x000fc600078e0004 */
[----:B------:R-:W-:-:S04]  /*20f0*/  LOP3.LUT R26, R8, 0xf, RZ, 0xc0, !PT ;  /* 0x0000000f081a7812 */ /* 0x000fc800078ec0ff */
[----:B------:R-:W-:-:S03]  /*2100*/  ISETP.NE.AND P0, PT, R26, RZ, PT ;  /* 0x000000ff1a00720c */ /* 0x000fc60003f05270 */
[----:B------:R-:W-:Y:S10]  /*2110*/  @!P1 BRA `(.L_x_81) ;  /* 0x0000000400409947 */ /* 0x000ff40003800000 */
[----:B------:R-:W0:Y:S01]  /*2120*/  LDCU.64 UR8, c[0x0][0x380] ;  /* 0x00007000ff0877ac */ /* 0x000e220008000a00 */
[----:B------:R-:W-:Y:S02]  /*2130*/  IADD3 R3, P1, PT, R4, R7, RZ ;  /* 0x0000000704037210 */ /* 0x000fe40007f3e0ff */
[----:B------:R-:W-:-:S03]  /*2140*/  LOP3.LUT R10, R8, 0xfffff0, RZ, 0xc0, !PT ;  /* 0x00fffff0080a7812 */ /* 0x000fc600078ec0ff */
[----:B------:R-:W-:Y:S02]  /*2150*/  IMAD.X R0, RZ, RZ, R9, P1 ;  /* 0x000000ffff007224 */ /* 0x000fe400008e0609 */
[----:B------:R-:W-:Y:S01]  /*2160*/  IMAD.MOV R10, RZ, RZ, -R10 ;  /* 0x000000ffff0a7224 */ /* 0x000fe200078e0a0a */
[----:B0-----:R-:W-:-:S04]  /*2170*/  LEA R2, P2, R3, UR8, 0x2 ;  /* 0x0000000803027c11 */ /* 0x001fc8000f8410ff */
[----:B------:R-:W-:Y:S02]  /*2180*/  IADD3 R2, P1, PT, R2, 0x4000, RZ ;  /* 0x0000400002027810 */ /* 0x000fe40007f3e0ff */
[----:B------:R-:W-:Y:S01]  /*2190*/  LEA.HI.X R3, R3, UR9, R0, 0x2, P2 ;  /* 0x0000000903037c11 */ /* 0x000fe200090f1400 */
[----:B------:R-:W-:-:S04]  /*21a0*/  IMAD.MOV.U32 R0, RZ, RZ, R4 ;  /* 0x000000ffff007224 */ /* 0x000fc800078e0004 */
[----:B------:R-:W-:-:S07]  /*21b0*/  IMAD.X R3, RZ, RZ, R3, P1 ;  /* 0x000000ffff037224 */ /* 0x000fce00008e0603 */
.L_x_82:
        /* <DEDUP_REMOVED lines=70> */
.L_x_81:
[----:B------:R-:W-:Y:S05]  /*2620*/  BSYNC.RECONVERGENT B2 ;  /* 0x0000000000027941 */ /* 0x000fea0003800200 */
.L_x_80:
[----:B------:R-:W-:Y:S05]  /*2630*/  @!P0 BRA `(.L_x_79) ;  /* 0x0000000400688947 */ /* 0x000fea0003800000 */
[----:B------:R-:W-:Y:S01]  /*2640*/  ISETP.GE.U32.AND P1, PT, R26, 0x8, PT ;  /* 0x000000081a00780c */ /* 0x000fe20003f26070 */
[----:B------:R-:W-:Y:S01]  /*2650*/  BSSY.RECONVERGENT B2, `(.L_x_83) ;  /* 0x000002a000027945 */ /* 0x000fe20003800200 */
[----:B------:R-:W-:-:S04]  /*2660*/  LOP3.LUT R18, R8, 0x7, RZ, 0xc0, !PT ;  /* 0x0000000708127812 */ /* 0x000fc800078ec0ff */
[----:B------:R-:W-:-:S07]  /*2670*/  ISETP.NE.AND P0, PT, R18, RZ, PT ;  /* 0x000000ff1200720c */ /* 0x000fce0003f05270 */
[----:B------:R-:W-:Y:S06]  /*2680*/  @!P1 BRA `(.L_x_84) ;  /* 0x0000000000989947 */ /* 0x000fec0003800000 */
[----:B------:R-:W0:Y:S01]  /*2690*/  LDCU.64 UR8, c[0x0][0x380] ;  /* 0x00007000ff0877ac */ /* 0x000e220008000a00 */
[----:B------:R-:W-:-:S05]  /*26a0*/  IADD3 R3, P1, PT, R0, R7, RZ ;  /* 0x0000000700037210 */ /* 0x000fca0007f3e0ff */
[----:B------:R-:W-:Y:S01]  /*26b0*/  IMAD.X R10, RZ, RZ, R9, P1 ;  /* 0x000000ffff0a7224 */ /* 0x000fe200008e0609 */
[----:B0-----:R-:W-:-:S04]  /*26c0*/  LEA R2, P1, R3, UR8, 0x2 ;  /* 0x0000000803027c11 */ /* 0x001fc8000f8210ff */
        /* <DEDUP_REMOVED lines=34> */
.L_x_84:
[----:B------:R-:W-:Y:S05]  /*28f0*/  BSYNC.RECONVERGENT B2 ;  /* 0x0000000000027941 */ /* 0x000fea0003800200 */
.L_x_83:
        /* <DEDUP_REMOVED lines=28> */
.L_x_86:
[----:B------:R-:W-:Y:S05]  /*2ac0*/  BSYNC.RECONVERGENT B2 ;  /* 0x0000000000027941 */ /* 0x000fea0003800200 */
.L_x_85:
[----:B------:R-:W-:Y:S05]  /*2ad0*/  @!P0 BRA `(.L_x_79) ;  /* 0x0000000000408947 */ /* 0x000fea0003800000 */
[----:B------:R-:W0:Y:S01]  /*2ae0*/  LDCU.64 UR8, c[0x0][0x380] ;  /* 0x00007000ff0877ac */ /* 0x000e220008000a00 */
[----:B------:R-:W-:Y:S01]  /*2af0*/  IADD3 R3, P0, PT, R0, R7, RZ ;  /* 0x0000000700037210 */ /* 0x000fe20007f1e0ff */
[----:B------:R-:W-:-:S04]  /*2b00*/  IMAD.MOV R0, RZ, RZ, -R10 ;  /* 0x000000ffff007224 */ /* 0x000fc800078e0a0a */
[----:B------:R-:W-:Y:S01]  /*2b10*/  IMAD.X R8, RZ, RZ, R9, P0 ;  /* 0x000000ffff087224 */ /* 0x000fe200000e0609 */
[----:B0-----:R-:W-:-:S04]  /*2b20*/  LEA R2, P1, R3, UR8, 0x2 ;  /* 0x0000000803027c11 */ /* 0x001fc8000f8210ff */
[----:B------:R-:W-:-:S09]  /*2b30*/  LEA.HI.X R3, R3, UR9, R8, 0x2, P1 ;  /* 0x0000000903037c11 */ /* 0x000fd200088f1408 */
.L_x_87:
[----:B------:R0:W2:Y:S01]  /*2b40*/  LDG.E R7, desc[UR6][R2.64] ;  /* 0x0000000602077981 */ /* 0x0000a2000c1e1900 */
[----:B------:R-:W-:Y:S01]  /*2b50*/  VIADD R0, R0, 0x1 ;  /* 0x0000000100007836 */ /* 0x000fe20000000000 */
[----:B0-----:R-:W-:-:S05]  /*2b60*/  IADD3 R2, P2, PT, R2, 0x800, RZ ;  /* 0x0000080002027810 */ /* 0x001fca0007f5e0ff */
[----:B------:R-:W-:Y:S01]  /*2b70*/  IMAD.X R3, RZ, RZ, R3, P2 ;  /* 0x000000ffff037224 */ /* 0x000fe200010e0603 */
[----:B--2---:R-:W-:-:S04]  /*2b80*/  ISETP.GT.AND P0, PT, R7, UR4, PT ;  /* 0x0000000407007c0c */ /* 0x004fc8000bf04270 */
[----:B------:R-:W-:Y:S02]  /*2b90*/  SEL R7, RZ, 0x1, !P0 ;  /* 0x00000001ff077807 */ /* 0x000fe40004000000 */
[----:B------:R-:W-:Y:S02]  /*2ba0*/  ISETP.NE.AND P0, PT, R0, RZ, PT ;  /* 0x000000ff0000720c */ /* 0x000fe40003f05270 */
[----:B------:R-:W-:-:S05]  /*2bb0*/  IADD3 R6, P1, PT, R6, R7, RZ ;  /* 0x0000000706067210 */ /* 0x000fca0007f3e0ff */
[----:B------:R-:W-:-:S06]  /*2bc0*/  IMAD.X R5, RZ, RZ, R5, P1 ;  /* 0x000000ffff057224 */ /* 0x000fcc00008e0605 */
[----:B------:R-:W-:Y:S05]  /*2bd0*/  @P0 BRA `(.L_x_87) ;  /* 0xfffffffc00d80947 */ /* 0x000fea000383ffff */
.L_x_79:
[----:B------:R-:W-:Y:S05]  /*2be0*/  BSYNC.RECONVERGENT B1 ;  /* 0x0000000000017941 */ /* 0x000fea0003800200 */
.L_x_77:
[----:B------:R-:W0:Y:S01]  /*2bf0*/  S2R R8, SR_LANEID ;  /* 0x0000000000087919 */ /* 0x000e220000000000 */
[----:B------:R-:W-:Y:S01]  /*2c00*/  ISETP.NE.AND P5, PT, R4, RZ, PT ;  /* 0x000000ff0400720c */ /* 0x000fe20003fa5270 */
        /* <DEDUP_REMOVED lines=33> */
[----:B------:R-:W-:Y:S01]  /*2e20*/  IMAD.X R6, R2, 0x1, R9, P0 ;  /* 0x0000000102067824 */ /* 0x000fe200000e0609 */
[----:B------:R-:W-:-:S04]  /*2e30*/  @!P2 MOV R2, 0x400 ;  /* 0x000004000002a802 */ /* 0x000fc80000000f00 */
[----:B------:R-:W1:Y:S01]  /*2e40*/  SHFL.DOWN PT, R3, R6, 0x10, 0x1f ;  /* 0x0a001f0006037f89 */ /* 0x000e6200000e0000 */
[----:B--2---:R-:W-:-:S05]  /*2e50*/  @!P2 LEA R8, R11, R2, 0x18 ;  /* 0x000000020b08a211 */ /* 0x004fca00078ec0ff */
        /* <DEDUP_REMOVED lines=12> */
[----:B--2---:R-:W0:Y:S04]  /*2f20*/  LDS.128 R4, [UR4+0x20] ;  /* 0x00002004ff047984 */ /* 0x004e280008000c00 */
        /* <DEDUP_REMOVED lines=21> */
[----:B------:R-:W-:-:S07]  /*3080*/  IMAD.X R3, R3, 0x1, R31, P2 ;  /* 0x0000000103037824 */ /* 0x000fce00010e061f */
.L_x_75:
[----:B------:R-:W-:Y:S05]  /*3090*/  BSYNC.RECONVERGENT B0 ;  /* 0x0000000000007941 */ /* 0x000fea0003800200 */
.L_x_60:
[----:B------:R-:W-:Y:S05]  /*30a0*/  @P5 EXIT ;  /* 0x000000000000594d */ /* 0x000fea0003800000 */
[----:B------:R-:W0:Y:S01]  /*30b0*/  LDCU.64 UR4, c[0x0][0x3a8] ;  /* 0x00007500ff0477ac */ /* 0x000e220008000a00 */
[----:B------:R-:W3:Y:S01]  /*30c0*/  LDC.64 R4, c[0x0][0x390] ;  /* 0x0000e400ff047b82 */ /* 0x000ee20000000a00 */
[----:B012---:R-:W-:-:S04]  /*30d0*/  IADD3 R2, P0, PT, R2, UR4, RZ ;  /* 0x0000000402027c10 */ /* 0x007fc8000ff1e0ff */
[----:B------:R-:W-:-:S05]  /*30e0*/  IADD3.X R3, PT, PT, R3, UR5, RZ, P0, !PT ;  /* 0x0000000503037c10 */ /* 0x000fca00087fe4ff */
[----:B---3--:R-:W-:Y:S01]  /*30f0*/  STG.E.64 desc[UR6][R4.64], R2 ;  /* 0x0000000204007986 */ /* 0x008fe2000c101b06 */
[----:B------:R-:W-:Y:S05]  /*3100*/  EXIT ;  /* 0x000000000000794d */ /* 0x000fea0003800000 */
.L_x_88:
        /* <DEDUP_REMOVED lines=15> */
.L_x_190:


//--------------------- .text._ZN3cub18CUB_300001_SM_10006detail6reduce28DeviceReduceSingleTileKernelINS2_10policy_hubIljN4cuda3std3__44plusIlEEE10Policy1000EPlSC_iS9_llNS7_10__identityEEEvT0_T1_T2_T3_T4_T6_ --------------------------
	.section	.text._ZN3cub18CUB_300001_SM_10006detail6reduce28DeviceReduceSingleTileKernelINS2_10policy_hubIljN4cuda3std3__44plusIlEEE10Policy1000EPlSC_iS9_llNS7_10__identityEEEvT0_T1_T2_T3_T4_T6_,"ax",@progbits
	.align	128
        .global         _ZN3cub18CUB_300001_SM_10006detail6reduce28DeviceReduceSingleTileKernelINS2_10policy_hubIljN4cuda3std3__44plusIlEEE10Policy1000EPlSC_iS9_llNS7_10__identityEEEvT0_T1_T2_T3_T4_T6_
        .type           _ZN3cub18CUB_300001_SM_10006detail6reduce28DeviceReduceSingleTileKernelINS2_10policy_hubIljN4cuda3std3__44plusIlEEE10Policy1000EPlSC_iS9_llNS7_10__identityEEEvT0_T1_T2_T3_T4_T6_,@function
        .size           _ZN3cub18CUB_300001_SM_10006detail6reduce28DeviceReduceSingleTileKernelINS2_10policy_hubIljN4cuda3std3__44plusIlEEE10Policy1000EPlSC_iS9_llNS7_10__identityEEEvT0_T1_T2_T3_T4_T6_,(.L_x_191 - _ZN3cub18CUB_300001_SM_10006detail6reduce28DeviceReduceSingleTileKernelINS2_10policy_hubIljN4cuda3std3__44plusIlEEE10Policy1000EPlSC_iS9_llNS7_10__identityEEEvT0_T1_T2_T3_T4_T6_)
        .other          _ZN3cub18CUB_300001_SM_10006detail6reduce28DeviceReduceSingleTileKernelINS2_10policy_hubIljN4cuda3std3__44plusIlEEE10Policy1000EPlSC_iS9_llNS7_10__identityEEEvT0_T1_T2_T3_T4_T6_,@"STO_CUDA_ENTRY STV_DEFAULT"
_ZN3cub18CUB_300001_SM_10006detail6reduce28DeviceReduceSingleTileKernelINS2_10policy_hubIljN4cuda3std3__44plusIlEEE10Policy1000EPlSC_iS9_llNS7_10__identityEEEvT0_T1_T2_T3_T4_T6_:
.text._ZN3cub18CUB_300001_SM_10006detail6reduce28DeviceReduceSingleTileKernelINS2_10policy_hubIljN4cuda3std3__44plusIlEEE10Policy1000EPlSC_iS9_llNS7_10__identityEEEvT0_T1_T2_T3_T4_T6_:
        /* <DEDUP_REMOVED lines=13> */
.L_x_89:
        /* <DEDUP_REMOVED lines=13> */
.L_x_93:
[----:B------:R-:W-:Y:S05]  /*01a0*/  BSYNC.RECONVERGENT B1 ;  /* 0x0000000000017941 */ /* 0x000fea0003800200 */
.L_x_92:
        /* <DEDUP_REMOVED lines=17> */
.L_x_98:
        /* <DEDUP_REMOVED lines=11> */
.L_x_97:
[----:B------:R-:W-:Y:S05]  /*0370*/  BSYNC.RECONVERGENT B2 ;  /* 0x0000000000027941 */ /* 0x000fea0003800200 */
.L_x_96:
        /* <DEDUP_REMOVED lines=8> */
.L_x_101:
        /* <DEDUP_REMOVED lines=43> */
.L_x_100:
[----:B------:R-:W-:Y:S05]  /*06b0*/  BSYNC.RECONVERGENT B2 ;  /* 0x0000000000027941 */ /* 0x000fea0003800200 */
.L_x_99:
        /* <DEDUP_REMOVED lines=26> */
.L_x_103:
[----:B------:R-:W-:Y:S05]  /*0860*/  BSYNC.RECONVERGENT B2 ;  /* 0x0000000000027941 */ /* 0x000fea0003800200 */
.L_x_102:
        /* <DEDUP_REMOVED lines=12> */
.L_x_95:
[----:B------:R-:W-:Y:S05]  /*0930*/  BSYNC.RECONVERGENT B1 ;  /* 0x0000000000017941 */ /* 0x000fea0003800200 */
.L_x_94:
        /* <DEDUP_REMOVED lines=77> */
.L_x_104:
        /* <DEDUP_REMOVED lines=130> */
.L_x_91:
        /* <DEDUP_REMOVED lines=25> */
.L_x_108:
        /* <DEDUP_REMOVED lines=24> */
.L_x_106:
        /* <DEDUP_REMOVED lines=19> */
.L_x_112:
        /* <DEDUP_REMOVED lines=9> */
.L_x_111:
[----:B------:R-:W-:Y:S05]  /*1b00*/  BSYNC.RECONVERGENT B2 ;  /* 0x0000000000027941 */ /* 0x000fea0003800200 */
.L_x_110:
        /* <DEDUP_REMOVED lines=16> */
.L_x_115:
        /* <DEDUP_REMOVED lines=45> */
.L_x_114:
[----:B------:R-:W-:Y:S05]  /*1ee0*/  BSYNC.RECONVERGENT B2 ;  /* 0x0000000000027941 */ /* 0x000fea0003800200 */
.L_x_113:
        /* <DEDUP_REMOVED lines=30> */
.L_x_117:
[----:B------:R-:W-:Y:S05]  /*20d0*/  BSYNC.RECONVERGENT B2 ;  /* 0x0000000000027941 */ /* 0x000fea0003800200 */
.L_x_116:
        /* <DEDUP_REMOVED lines=11> */
.L_x_109:
[----:B------:R-:W-:Y:S05]  /*2190*/  BSYNC.RECONVERGENT B1 ;  /* 0x0000000000017941 */ /* 0x000fea0003800200 */
.L_x_107:
        /* <DEDUP_REMOVED lines=74> */
.L_x_105:
[----:B------:R-:W-:Y:S05]  /*2640*/  BSYNC.RECONVERGENT B0 ;  /* 0x0000000000007941 */ /* 0x000fea0003800200 */
.L_x_90:
[----:B------:R-:W-:Y:S05]  /*2650*/  @P0 EXIT ;  /* 0x000000000000094d */ /* 0x000fea0003800000 */
[----:B------:R-:W0:Y:S01]  /*2660*/  LDCU.64 UR4, c[0x0][0x398] ;  /* 0x00007300ff0477ac */ /* 0x000e220008000a00 */
[----:B------:R-:W3:Y:S01]  /*2670*/  LDC.64 R4, c[0x0][0x388] ;  /* 0x0000e200ff047b82 */ /* 0x000ee20000000a00 */
[----:B012---:R-:W-:-:S04]  /*2680*/  IADD3 R2, P0, PT, R2, UR4, RZ ;  /* 0x0000000402027c10 */ /* 0x007fc8000ff1e0ff */
[----:B------:R-:W-:-:S05]  /*2690*/  IADD3.X R3, PT, PT, R3, UR5, RZ, P0, !PT ;  /* 0x0000000503037c10 */ /* 0x000fca00087fe4ff */
[----:B---3--:R-:W-:Y:S01]  /*26a0*/  STG.E.64 desc[UR6][R4.64], R2 ;  /* 0x0000000204007986 */ /* 0x008fe2000c101b06 */
[----:B------:R-:W-:Y:S05]  /*26b0*/  EXIT ;  /* 0x000000000000794d */ /* 0x000fea0003800000 */
.L_x_118:
        /* <DEDUP_REMOVED lines=12> */
.L_x_191:


//--------------------- .text._ZN3cub18CUB_300001_SM_10006detail6reduce18DeviceReduceKernelINS2_10policy_hubIljN4cuda3std3__44plusIlEEE10Policy1000EN6thrust24THRUST_300001_SM_1000_NS18transform_iteratorINSD_6detail10functional5actorINSG_9compositeIJNSG_16operator_adaptorINS7_7greaterIvEEEENSH_INSG_8argumentILj0EEEEENSH_INSG_5valueIiEEEEEEEEENSF_15normal_iteratorINSD_10device_ptrIiEEEEllEEjS9_lNS7_10__identityEEEvT0_PT3_T1_NS0_13GridEvenShareIS14_EET2_T4_ --------------------------
	.section	.text._ZN3cub18CUB_300001_SM_10006detail6reduce18DeviceReduceKernelINS2_10policy_hubIljN4cuda3std3__44plusIlEEE10Policy1000EN6thrust24THRUST_300001_SM_1000_NS18transform_iteratorINSD_6detail10functional5actorINSG_9compositeIJNSG_16operator_adaptorINS7_7greaterIvEEEENSH_INSG_8argumentILj0EEEEENSH_INSG_5valueIiEEEEEEEEENSF_15normal_iteratorINSD_10device_ptrIiEEEEllEEjS9_lNS7_10__identityEEEvT0_PT3_T1_NS0_13GridEvenShareIS14_EET2_T4_,"ax",@progbits
	.align	128
        .global         _ZN3cub18CUB_300001_SM_10006detail6reduce18DeviceReduceKernelINS2_10policy_hubIljN4cuda3std3__44plusIlEEE10Policy1000EN6thrust24THRUST_300001_SM_1000_NS18transform_iteratorINSD_6detail10functional5actorINSG_9compositeIJNSG_16operator_adaptorINS7_7greaterIvEEEENSH_INSG_8argumentILj0EEEEENSH_INSG_5valueIiEEEEEEEEENSF_15normal_iteratorINSD_10device_ptrIiEEEEllEEjS9_lNS7_10__identityEEEvT0_PT3_T1_NS0_13GridEvenShareIS14_EET2_T4_
        .type           _ZN3cub18CUB_300001_SM_10006detail6reduce18DeviceReduceKernelINS2_10policy_hubIljN4cuda3std3__44plusIlEEE10Policy1000EN6thrust24THRUST_300001_SM_1000_NS18transform_iteratorINSD_6detail10functional5actorINSG_9compositeIJNSG_16operator_adaptorINS7_7greaterIvEEEENSH_INSG_8argumentILj0EEEEENSH_INSG_5valueIiEEEEEEEEENSF_15normal_iteratorINSD_10device_ptrIiEEEEllEEjS9_lNS7_10__identityEEEvT0_PT3_T1_NS0_13GridEvenShareIS14_EET2_T4_,@function
        .size           _ZN3cub18CUB_300001_SM_10006detail6reduce18DeviceReduceKernelINS2_10policy_hubIljN4cuda3std3__44plusIlEEE10Policy1000EN6thrust24THRUST_300001_SM_1000_NS18transform_iteratorINSD_6detail10functional5actorINSG_9compositeIJNSG_16operator_adaptorINS7_7greaterIvEEEENSH_INSG_8argumentILj0EEEEENSH_INSG_5valueIiEEEEEEEEENSF_15normal_iteratorINSD_10device_ptrIiEEEEllEEjS9_lNS7_10__identityEEEvT0_PT3_T1_NS0_13GridEvenShareIS14_EET2_T4_,(.L_x_192 - _ZN3cub18CUB_300001_SM_10006detail6reduce18DeviceReduceKernelINS2_10policy_hubIljN4cuda3std3__44plusIlEEE10Policy1000EN6thrust24THRUST_300001_SM_1000_NS18transform_iteratorINSD_6detail10functional5actorINSG_9compositeIJNSG_16operator_adaptorINS7_7greaterIvEEEENSH_INSG_8argumentILj0EEEEENSH_INSG_5valueIiEEEEEEEEENSF_15normal_iteratorINSD_10device_ptrIiEEEEllEEjS9_lNS7_10__identityEEEvT0_PT3_T1_NS0_13GridEvenShareIS14_EET2_T4_)
        .other          _ZN3cub18CUB_300001_SM_10006detail6reduce18DeviceReduceKernelINS2_10policy_hubIljN4cuda3std3__44plusIlEEE10Policy1000EN6thrust24THRUST_300001_SM_1000_NS18transform_iteratorINSD_6detail10functional5actorINSG_9compositeIJNSG_16operator_adaptorINS7_7greaterIvEEEENSH_INSG_8argumentILj0EEEEENSH_INSG_5valueIiEEEEEEEEENSF_15normal_iteratorINSD_10device_ptrIiEEEEllEEjS9_lNS7_10__identityEEEvT0_PT3_T1_NS0_13GridEvenShareIS14_EET2_T4_,@"STO_CUDA_ENTRY STV_DEFAULT"
_ZN3cub18CUB_300001_SM_10006detail6reduce18DeviceReduceKernelINS2_10policy_hubIljN4cuda3std3__44plusIlEEE10Policy1000EN6thrust24THRUST_300001_SM_1000_NS18transform_iteratorINSD_6detail10functional5actorINSG_9compositeIJNSG_16operator_adaptorINS7_7greaterIvEEEENSH_INSG_8argumentILj0EEEEENSH_INSG_5valueIiEEEEEEEEENSF_15normal_iteratorINSD_10device_ptrIiEEEEllEEjS9_lNS7_10__identityEEEvT0_PT3_T1_NS0_13GridEvenShareIS14_EET2_T4_:
.text._ZN3cub18CUB_300001_SM_10006detail6reduce18DeviceReduceKernelINS2_10policy_hubIljN4cuda3std3__44plusIlEEE10Policy1000EN6thrust24THRUST_300001_SM_1000_NS18transform_iteratorINSD_6detail10functional5actorINSG_9compositeIJNSG_16operator_adaptorINS7_7greaterIvEEEENSH_INSG_8argumentILj0EEEEENSH_INSG_5valueIiEEEEEEEEENSF_15normal_iteratorINSD_10device_ptrIiEEEEllEEjS9_lNS7_10__identityEEEvT0_PT3_T1_NS0_13GridEvenShareIS14_EET2_T4_:
[----:B------:R-:W-:Y:S01]  /*0000*/  LDC R1, c[0x0][0x37c] ;  /* 0x0000df00ff017b82 */ /* 0x000fe20000000800 */
[----:B------:R-:W0:Y:S07]  /*0010*/  S2R R0, SR_CTAID.X ;  /* 0x0000000000007919 */ /* 0x000e2e0000002500 */
[----:B------:R-:W1:Y:S01]  /*0020*/  LDC.64 R6, c[0x0][0x3b0] ;  /* 0x0000ec00ff067b82 */ /* 0x000e620000000a00 */
[----:B------:R-:W2:Y:S01]  /*0030*/  LDCU.64 UR8, c[0x0][0x358] ;  /* 0x00006b00ff0877ac */ /* 0x000ea20008000a00 */
[----:B------:R-:W-:Y:S01]  /*0040*/  BSSY.RECONVERGENT B0, `(.L_x_119) ;  /* 0x000035c000007945 */ /* 0x000fe20003800200 */
[----:B-1----:R-:W-:-:S02]  /*0050*/  IMAD R2, R7, 0xe00, RZ ;  /* 0x00000e0007027824 */ /* 0x002fc400078e02ff */
[----:B0-----:R-:W-:-:S05]  /*0060*/  IMAD R28, R0, -0xe00, R6 ;  /* 0xfffff200001c7824 */ /* 0x001fca00078e0206 */
[----:B------:R-:W-:-:S13]  /*0070*/  ISETP.GT.U32.AND P0, PT, R28, 0xdff, PT ;  /* 0x00000dff1c00780c */ /* 0x000fda0003f04070 */
[----:B--2---:R-:W-:Y:S05]  /*0080*/  @P0 BRA `(.L_x_120) ;  /* 0x0000001c00180947 */ /* 0x004fea0003800000 */
[----:B------:R-:W0:Y:S01]  /*0090*/  S2R R5, SR_TID.X ;  /* 0x0000000000057919 */ /* 0x000e220000002100 */
[----:B------:R-:W1:Y:S01]  /*00a0*/  LDCU UR5, c[0x0][0x38c] ;  /* 0x00007180ff0577ac */ /* 0x000e620008000800 */
[----:B------:R-:W-:Y:S01]  /*00b0*/  BSSY.RECONVERGENT B1, `(.L_x_121) ;  /* 0x000000f000017945 */ /* 0x000fe20003800200 */
[----:B------:R-:W-:Y:S02]  /*00c0*/  IMAD.MOV.U32 R22, RZ, RZ, RZ ;  /* 0x000000ffff167224 */ /* 0x000fe400078e00ff */
[----:B------:R-:W-:Y:S01]  /*00d0*/  IMAD.MOV.U32 R25, RZ, RZ, RZ ;  /* 0x000000ffff197224 */ /* 0x000fe200078e00ff */
[----:B0-----:R-:W-:Y:S01]  /*00e0*/  ISETP.GE.U32.AND P0, PT, R5, R28, PT ;  /* 0x0000001c0500720c */ /* 0x001fe20003f06070 */
[----:B------:R-:W-:-:S12]  /*00f0*/  IMAD.MOV.U32 R7, RZ, RZ, R5 ;  /* 0x000000ffff077224 */ /* 0x000fd800078e0005 */
[----:B-1----:R-:W-:Y:S05]  /*0100*/  @P0 BRA `(.L_x_122) ;  /* 0x0000000000240947 */ /* 0x002fea0003800000 */
[----:B------:R-:W0:Y:S01]  /*0110*/  LDC.64 R2, c[0x0][0x380] ;  /* 0x0000e000ff027b82 */ /* 0x000e220000000a00 */
[----:B------:R-:W-:Y:S01]  /*0120*/  IMAD R7, R0, 0xe00, R5 ;  /* 0x00000e0000077824 */ /* 0x000fe200078e0205 */
[----:B------:R-:W1:Y:S03]  /*0130*/  LDCU UR4, c[0x0][0x38c] ;  /* 0x00007180ff0477ac */ /* 0x000e660008000800 */
[----:B0-----:R-:W-:-:S06]  /*0140*/  IMAD.WIDE.U32 R2, R7, 0x4, R2 ;  /* 0x0000000407027825 */ /* 0x001fcc00078e0002 */
[----:B------:R-:W1:Y:S01]  /*0150*/  LDG.E R2, desc[UR8][R2.64] ;  /* 0x0000000802027981 */ /* 0x000e62000c1e1900 */
[----:B------:R-:W-:Y:S02]  /*0160*/  VIADD R7, R5, 0x200 ;  /* 0x0000020005077836 */ /* 0x000fe40000000000 */
[----:B------:R-:W-:Y:S01]  /*0170*/  IMAD.MOV.U32 R25, RZ, RZ, RZ ;  /* 0x000000ffff197224 */ /* 0x000fe200078e00ff */
[----:B-1----:R-:W-:-:S04]  /*0180*/  ISETP.GT.AND P0, PT, R2, UR4, PT ;  /* 0x0000000402007c0c */ /* 0x002fc8000bf04270 */
[----:B------:R-:W-:-:S09]  /*0190*/  SEL R22, RZ, 0x1, !P0 ;  /* 0x00000001ff167807 */ /* 0x000fd20004000000 */
.L_x_122:
[----:B------:R-:W-:Y:S05]  /*01a0*/  BSYNC.RECONVERGENT B1 ;  /* 0x0000000000017941 */ /* 0x000fea0003800200 */
.L_x_121:
[----:B------:R-:W-:Y:S01]  /*01b0*/  ISETP.GE.U32.AND P0, PT, R7, R28, PT ;  /* 0x0000001c0700720c */ /* 0x000fe20003f06070 */
[----:B------:R-:W-:-:S12]  /*01c0*/  BSSY.RECONVERGENT B1, `(.L_x_123) ;  /* 0x00000e3000017945 */ /* 0x000fd80003800200 */
[----:B------:R-:W-:Y:S05]  /*01d0*/  @P0 BRA `(.L_x_124) ;  /* 0x0000000c00840947 */ /* 0x000fea0003800000 */
[----:B------:R-:W-:Y:S01]  /*01e0*/  LOP3.LUT R3, RZ, R7, RZ, 0x33, !PT ;  /* 0x00000007ff037212 */ /* 0x000fe200078e33ff */
[----:B------:R-:W-:Y:S04]  /*01f0*/  BSSY.RECONVERGENT B2, `(.L_x_125) ;  /* 0x0000073000027945 */ /* 0x000fe80003800200 */
[----:B------:R-:W-:-:S04]  /*0200*/  IMAD.IADD R3, R3, 0x1, R6 ;  /* 0x0000000103037824 */ /* 0x000fc800078e0206 */
[----:B------:R-:W-:-:S05]  /*0210*/  IMAD R3, R0, -0xe00, R3 ;  /* 0xfffff20000037824 */ /* 0x000fca00078e0203 */
[C---:B------:R-:W-:Y:S02]  /*0220*/  ISETP.GE.U32.AND P0, PT, R3.reuse, 0x1e00, PT ;  /* 0x00001e000300780c */ /* 0x040fe40003f06070 */
[----:B------:R-:W-:-:S04]  /*0230*/  LEA.HI R4, R3, 0x1, RZ, 0x17 ;  /* 0x0000000103047811 */ /* 0x000fc800078fb8ff */
[----:B------:R-:W-:-:S07]  /*0240*/  LOP3.LUT R6, R4, 0xf, RZ, 0xc0, !PT ;  /* 0x0000000f04067812 */ /* 0x000fce00078ec0ff */
[----:B------:R-:W-:Y:S05]  /*0250*/  @!P0 BRA `(.L_x_126) ;  /* 0x0000000400b08947 */ /* 0x000fea0003800000 */
[----:B------:R-:W0:Y:S01]  /*0260*/  LDC.64 R12, c[0x0][0x380] ;  /* 0x0000e000ff0c7b82 */ /* 0x000e220000000a00 */
[----:B------:R-:W-:Y:S01]  /*0270*/  LOP3.LUT R2, R4, 0xfffff0, RZ, 0xc0, !PT ;  /* 0x00fffff004027812 */ /* 0x000fe200078ec0ff */
[----:B------:R-:W-:Y:S01]  /*0280*/  BSSY.RECONVERGENT B3, `(.L_x_127) ;  /* 0x0000068000037945 */ /* 0x000fe20003800200 */
[----:B------:R-:W-:Y:S01]  /*0290*/  LOP3.LUT R8, R7, 0x1000, RZ, 0xfc, !PT ;  /* 0x0000100007087812 */ /* 0x000fe200078efcff */
[----:B------:R-:W-:Y:S02]  /*02a0*/  IMAD R7, R0, 0xe00, R7 ;  /* 0x00000e0000077824 */ /* 0x000fe400078e0207 */
[----:B------:R-:W-:-:S07]  /*02b0*/  IMAD.MOV R2, RZ, RZ, -R2 ;  /* 0x000000ffff027224 */ /* 0x000fce00078e0a02 */
.L_x_128:
[C---:B------:R-:W-:Y:S02]  /*02c0*/  VIADD R27, R7.reuse, 0x200 ;  /* 0x00000200071b7836 */ /* 0x040fe40000000000 */
[----:B0-----:R-:W-:-:S04]  /*02d0*/  IMAD.WIDE.U32 R14, R7, 0x4, R12 ;  /* 0x00000004070e7825 */ /* 0x001fc800078e000c */
[----:B------:R-:W-:Y:S01]  /*02e0*/  IMAD.WIDE.U32 R26, R27, 0x4, R12 ;  /* 0x000000041b1a7825 */ /* 0x000fe200078e000c */
[----:B------:R0:W2:Y:S04]  /*02f0*/  LDG.E R3, desc[UR8][R14.64] ;  /* 0x000000080e037981 */ /* 0x0000a8000c1e1900 */
[----:B------:R-:W3:Y:S01]  /*0300*/  LDG.E R17, desc[UR8][R26.64] ;  /* 0x000000081a117981 */ /* 0x000ee2000c1e1900 */
[----:B------:R-:W-:-:S04]  /*0310*/  VIADD R19, R7, 0x400 ;  /* 0x0000040007137836 */ /* 0x000fc80000000000 */
[----:B------:R-:W-:-:S05]  /*0320*/  IMAD.WIDE.U32 R18, R19, 0x4, R12 ;  /* 0x0000000413127825 */ /* 0x000fca00078e000c */
[----:B------:R1:W4:Y:S01]  /*0330*/  LDG.E R16, desc[UR8][R18.64] ;  /* 0x0000000812107981 */ /* 0x000322000c1e1900 */
[C---:B------:R-:W-:Y:S02]  /*0340*/  VIADD R11, R7.reuse, 0x600 ;  /* 0x00000600070b7836 */ /* 0x040fe40000000000 */
[----:B------:R-:W-:Y:S02]  /*0350*/  VIADD R21, R7, 0x800 ;  /* 0x0000080007157836 */ /* 0x000fe40000000000 */
[----:B------:R-:W-:-:S04]  /*0360*/  IMAD.WIDE.U32 R10, R11, 0x4, R12 ;  /* 0x000000040b0a7825 */ /* 0x000fc800078e000c */
[C---:B------:R-:W-:Y:S02]  /*0370*/  VIADD R23, R7.reuse, 0xc00 ;  /* 0x00000c0007177836 */ /* 0x040fe40000000000 */
[----:B------:R-:W-:Y:S01]  /*0380*/  VIADD R9, R7, 0xa00 ;  /* 0x00000a0007097836 */ /* 0x000fe20000000000 */
[----:B------:R5:W4:Y:S01]  /*0390*/  LDG.E R10, desc[UR8][R10.64] ;  /* 0x000000080a0a7981 */ /* 0x000b22000c1e1900 */
[----:B------:R-:W-:-:S04]  /*03a0*/  IMAD.WIDE.U32 R20, R21, 0x4, R12 ;  /* 0x0000000415147825 */ /* 0x000fc800078e000c */
[----:B0-----:R-:W-:-:S04]  /*03b0*/  IMAD.WIDE.U32 R14, R23, 0x4, R12 ;  /* 0x00000004170e7825 */ /* 0x001fc800078e000c */
[--C-:B-1----:R-:W-:Y:S01]  /*03c0*/  IMAD.WIDE.U32 R18, R9, 0x4, R12.reuse ;  /* 0x0000000409127825 */ /* 0x102fe200078e000c */
[----:B------:R-:W4:Y:S03]  /*03d0*/  LDG.E R24, desc[UR8][R14.64] ;  /* 0x000000080e187981 */ /* 0x000f26000c1e1900 */
[C---:B------:R-:W-:Y:S01]  /*03e0*/  VIADD R27, R7.reuse, 0xe00 ;  /* 0x00000e00071b7836 */ /* 0x040fe20000000000 */
[----:B------:R0:W4:Y:S01]  /*03f0*/  LDG.E R9, desc[UR8][R20.64] ;  /* 0x0000000814097981 */ /* 0x000122000c1e1900 */
[----:B-----5:R-:W-:Y:S02]  /*0400*/  VIADD R11, R7, 0x1200 ;  /* 0x00001200070b7836 */ /* 0x020fe40000000000 */
[----:B------:R-:W-:Y:S01]  /*0410*/  IMAD.WIDE.U32 R26, R27, 0x4, R12 ;  /* 0x000000041b1a7825 */ /* 0x000fe200078e000c */
[----:B------:R1:W5:Y:S05]  /*0420*/  LDG.E R23, desc[UR8][R18.64] ;  /* 0x0000000812177981 */ /* 0x00036a000c1e1900 */
[----:B------:R-:W5:Y:S01]  /*0430*/  LDG.E R26, desc[UR8][R26.64] ;  /* 0x000000081a1a7981 */ /* 0x000f62000c1e1900 */
[----:B0-----:R-:W-:-:S02]  /*0440*/  VIADD R21, R7, 0x1400 ;  /* 0x0000140007157836 */ /* 0x001fc40000000000 */
[----:B-1----:R-:W-:-:S04]  /*0450*/  IMAD.WIDE.U32 R18, R11, 0x4, R12 ;  /* 0x000000040b127825 */ /* 0x002fc800078e000c */
[----:B------:R-:W-:Y:S01]  /*0460*/  IMAD.WIDE.U32 R20, R21, 0x4, R12 ;  /* 0x0000000415147825 */ /* 0x000fe200078e000c */
[----:B------:R0:W5:Y:S04]  /*0470*/  LDG.E R11, desc[UR8][R18.64] ;  /* 0x00000008120b7981 */ /* 0x000168000c1e1900 */
[----:B------:R1:W5:Y:S01]  /*0480*/  LDG.E R27, desc[UR8][R20.64] ;  /* 0x00000008141b7981 */ /* 0x000362000c1e1900 */
[C---:B0-----:R-:W-:Y:S02]  /*0490*/  VIADD R19, R7.reuse, 0x1a00 ;  /* 0x00001a0007137836 */ /* 0x041fe40000000000 */
[----:B-1----:R-:W-:-:S04]  /*04a0*/  VIADD R21, R7, 0x1e00 ;  /* 0x00001e0007157836 */ /* 0x002fc80000000000 */
[----:B------:R-:W-:-:S06]  /*04b0*/  IMAD.WIDE.U32 R20, R21, 0x4, R12 ;  /* 0x0000000415147825 */ /* 0x000fcc00078e000c */
[----:B------:R-:W5:Y:S01]  /*04c0*/  LDG.E R20, desc[UR8][R20.64] ;  /* 0x0000000814147981 */ /* 0x000f62000c1e1900 */
[----:B--2---:R-:W-:Y:S01]  /*04d0*/  ISETP.GT.AND P0, PT, R3, UR5, PT ;  /* 0x0000000503007c0c */ /* 0x004fe2000bf04270 */
[----:B------:R-:W-:Y:S01]  /*04e0*/  VIADD R3, R7, 0x1000 ;  /* 0x0000100007037836 */ /* 0x000fe20000000000 */
[----:B---3--:R-:W-:Y:S02]  /*04f0*/  ISETP.GT.AND P1, PT, R17, UR5, PT ;  /* 0x0000000511007c0c */ /* 0x008fe4000bf24270 */
[----:B------:R-:W-:Y:S02]  /*0500*/  SEL R29, RZ, 0x1, !P0 ;  /* 0x00000001ff1d7807 */ /* 0x000fe40004000000 */
[----:B------:R-:W-:Y:S01]  /*0510*/  SEL R17, RZ, 0x1, !P1 ;  /* 0x00000001ff117807 */ /* 0x000fe20004800000 */
[----:B------:R-:W-:-:S03]  /*0520*/  IMAD.WIDE.U32 R14, R3, 0x4, R12 ;  /* 0x00000004030e7825 */ /* 0x000fc600078e000c */
[----:B------:R-:W-:Y:S01]  /*0530*/  IADD3 R22, P3, P2, R17, R22, R29 ;  /* 0x0000001611167210 */ /* 0x000fe20007a7e01d */
[----:B------:R-:W-:Y:S01]  /*0540*/  VIADD R17, R7, 0x1600 ;  /* 0x0000160007117836 */ /* 0x000fe20000000000 */
[----:B------:R0:W2:Y:S01]  /*0550*/  LDG.E R3, desc[UR8][R14.64] ;  /* 0x000000080e037981 */ /* 0x0000a2000c1e1900 */
[----:B----4-:R-:W-:Y:S02]  /*0560*/  ISETP.GT.AND P1, PT, R16, UR5, PT ;  /* 0x0000000510007c0c */ /* 0x010fe4000bf24270 */
[----:B0-----:R-:W-:-:S04]  /*0570*/  IMAD.WIDE.U32 R14, R17, 0x4, R12 ;  /* 0x00000004110e7825 */ /* 0x001fc800078e000c */
[----:B------:R-:W-:Y:S01]  /*0580*/  VIADD R17, R7, 0x1800 ;  /* 0x0000180007117836 */ /* 0x000fe20000000000 */
[----:B------:R0:W3:Y:S03]  /*0590*/  LDG.E R29, desc[UR8][R14.64] ;  /* 0x000000080e1d7981 */ /* 0x0000e6000c1e1900 */
[----:B0-----:R-:W-:-:S04]  /*05a0*/  IMAD.WIDE.U32 R14, R17, 0x4, R12 ;  /* 0x00000004110e7825 */ /* 0x001fc800078e000c */
[--C-:B------:R-:W-:Y:S02]  /*05b0*/  IMAD.WIDE.U32 R16, R19, 0x4, R12.reuse ;  /* 0x0000000413107825 */ /* 0x100fe400078e000c */
[----:B------:R0:W4:Y:S02]  /*05c0*/  LDG.E R14, desc[UR8][R14.64] ;  /* 0x000000080e0e7981 */ /* 0x000124000c1e1900 */
[----:B------:R-:W-:Y:S02]  /*05d0*/  VIADD R19, R7, 0x1c00 ;  /* 0x00001c0007137836 */ /* 0x000fe40000000000 */
[----:B------:R-:W4:Y:S02]  /*05e0*/  LDG.E R16, desc[UR8][R16.64] ;  /* 0x0000000810107981 */ /* 0x000f24000c1e1900 */
[----:B------:R-:W-:-:S06]  /*05f0*/  IMAD.WIDE.U32 R18, R19, 0x4, R12 ;  /* 0x0000000413127825 */ /* 0x000fcc00078e000c */
[----:B------:R-:W4:Y:S01]  /*0600*/  LDG.E R18, desc[UR8][R18.64] ;  /* 0x0000000812127981 */ /* 0x000f22000c1e1900 */
[----:B------:R-:W-:Y:S02]  /*0610*/  ISETP.GT.AND P4, PT, R10, UR5, PT ;  /* 0x000000050a007c0c */ /* 0x000fe4000bf84270 */
[----:B------:R-:W-:Y:S02]  /*0620*/  ISETP.GT.AND P0, PT, R9, UR5, PT ;  /* 0x0000000509007c0c */ /* 0x000fe4000bf04270 */
[----:B------:R-:W-:Y:S02]  /*0630*/  SEL R10, RZ, 0x1, !P1 ;  /* 0x00000001ff0a7807 */ /* 0x000fe40004800000 */
[----:B------:R-:W-:Y:S02]  /*0640*/  SEL R9, RZ, 0x1, !P4 ;  /* 0x00000001ff097807 */ /* 0x000fe40006000000 */
[----:B-----5:R-:W-:Y:S02]  /*0650*/  ISETP.GT.AND P5, PT, R23, UR5, PT ;  /* 0x0000000517007c0c */ /* 0x020fe4000bfa4270 */
[----:B0-----:R-:W-:-:S02]  /*0660*/  IADD3 R15, P4, P6, R9, R22, R10 ;  /* 0x00000016090f7210 */ /* 0x001fc40007e9e00a */
[----:B------:R-:W-:Y:S02]  /*0670*/  ISETP.GT.AND P1, PT, R24, UR5, PT ;  /* 0x0000000518007c0c */ /* 0x000fe4000bf24270 */
[----:B------:R-:W-:Y:S02]  /*0680*/  SEL R22, RZ, 0x1, !P0 ;  /* 0x00000001ff167807 */ /* 0x000fe40004000000 */
[----:B------:R-:W-:Y:S02]  /*0690*/  SEL R9, RZ, 0x1, !P5 ;  /* 0x00000001ff097807 */ /* 0x000fe40006800000 */
[----:B------:R-:W-:Y:S02]  /*06a0*/  ISETP.GT.AND P5, PT, R26, UR5, PT ;  /* 0x000000051a007c0c */ /* 0x000fe4000bfa4270 */
[----:B------:R-:W-:Y:S02]  /*06b0*/  SEL R10, RZ, 0x1, !P1 ;  /* 0x00000001ff0a7807 */ /* 0x000fe40004800000 */
[----:B------:R-:W-:-:S02]  /*06c0*/  IADD3.X R25, PT, PT, RZ, R25, RZ, P3, P2 ;  /* 0x00000019ff197210 */ /* 0x000fc40001fe44ff */
[----:B------:R-:W-:Y:S02]  /*06d0*/  IADD3 R9, P1, P0, R9, R15, R22 ;  /* 0x0000000f09097210 */ /* 0x000fe4000783e016 */
[----:B------:R-:W-:Y:S02]  /*06e0*/  SEL R15, RZ, 0x1, !P5 ;  /* 0x00000001ff0f7807 */ /* 0x000fe40006800000 */
[----:B------:R-:W-:Y:S02]  /*06f0*/  IADD3.X R25, PT, PT, RZ, R25, RZ, P4, P6 ;  /* 0x00000019ff197210 */ /* 0x000fe400027ec4ff */
[----:B------:R-:W-:Y:S02]  /*0700*/  ISETP.GT.AND P6, PT, R11, UR5, PT ;  /* 0x000000050b007c0c */ /* 0x000fe4000bfc4270 */
[----:B------:R-:W-:Y:S02]  /*0710*/  IADD3 R15, P3, P2, R15, R9, R10 ;  /* 0x000000090f0f7210 */ /* 0x000fe40007a7e00a */
[----:B------:R-:W-:-:S02]  /*0720*/  ISETP.GT.AND P4, PT, R27, UR5, PT ;  /* 0x000000051b007c0c */ /* 0x000fc4000bf84270 */
[----:B------:R-:W-:Y:S02]  /*0730*/  SEL R9, RZ, 0x1, !P6 ;  /* 0x00000001ff097807 */ /* 0x000fe40007000000 */
[----:B------:R-:W-:Y:S01]  /*0740*/  IADD3.X R25, PT, PT, RZ, R25, RZ, P1, P0 ;  /* 0x00000019ff197210 */ /* 0x000fe20000fe04ff */
[----:B------:R-:W-:-:S03]  /*0750*/  VIADD R2, R2, 0x10 ;  /* 0x0000001002027836 */ /* 0x000fc60000000000 */
[----:B------:R-:W-:Y:S02]  /*0760*/  IADD3.X R25, PT, PT, RZ, R25, RZ, P3, P2 ;  /* 0x00000019ff197210 */ /* 0x000fe40001fe44ff */
[----:B------:R-:W-:-:S04]  /*0770*/  ISETP.GT.AND P2, PT, R20, UR5, PT ;  /* 0x0000000514007c0c */ /* 0x000fc8000bf44270 */
[----:B------:R-:W-:Y:S01]  /*0780*/  SEL R22, RZ, 0x1, !P2 ;  /* 0x00000001ff167807 */ /* 0x000fe20005000000 */
[----:B------:R-:W-:Y:S02]  /*0790*/  VIADD R8, R8, 0x2000 ;  /* 0x0000200008087836 */ /* 0x000fe40000000000 */
[----:B------:R-:W-:Y:S01]  /*07a0*/  VIADD R7, R7, 0x2000 ;  /* 0x0000200007077836 */ /* 0x000fe20000000000 */
[----:B--2---:R-:W-:-:S04]  /*07b0*/  ISETP.GT.AND P5, PT, R3, UR5, PT ;  /* 0x0000000503007c0c */ /* 0x004fc8000bfa4270 */
[----:B------:R-:W-:Y:S02]  /*07c0*/  SEL R10, RZ, 0x1, !P5 ;  /* 0x00000001ff0a7807 */ /* 0x000fe40006800000 */
[----:B---3--:R-:W-:-:S04]  /*07d0*/  ISETP.GT.AND P5, PT, R29, UR5, PT ;  /* 0x000000051d007c0c */ /* 0x008fc8000bfa4270 */
[----:B------:R-:W-:Y:S02]  /*07e0*/  SEL R3, RZ, 0x1, !P5 ;  /* 0x00000001ff037807 */ /* 0x000fe40006800000 */
[----:B----4-:R-:W-:Y:S02]  /*07f0*/  ISETP.GT.AND P6, PT, R14, UR5, PT ;  /* 0x000000050e007c0c */ /* 0x010fe4000bfc4270 */
[----:B------:R-:W-:Y:S02]  /*0800*/  SEL R14, RZ, 0x1, !P4 ;  /* 0x00000001ff0e7807 */ /* 0x000fe40006000000 */
[----:B------:R-:W-:Y:S02]  /*0810*/  IADD3 R9, P4, P5, R9, R15, R10 ;  /* 0x0000000f09097210 */ /* 0x000fe40007d9e00a */
[----:B------:R-:W-:Y:S02]  /*0820*/  ISETP.GT.AND P0, PT, R16, UR5, PT ;  /* 0x0000000510007c0c */ /* 0x000fe4000bf04270 */
[----:B------:R-:W-:-:S02]  /*0830*/  SEL R10, RZ, 0x1, !P6 ;  /* 0x00000001ff0a7807 */ /* 0x000fc40007000000 */
[----:B------:R-:W-:Y:S02]  /*0840*/  IADD3 R3, P1, P6, R3, R9, R14 ;  /* 0x0000000903037210 */ /* 0x000fe40007e3e00e */
[----:B------:R-:W-:Y:S02]  /*0850*/  SEL R9, RZ, 0x1, !P0 ;  /* 0x00000001ff097807 */ /* 0x000fe40004000000 */
[----:B------:R-:W-:Y:S02]  /*0860*/  ISETP.GT.AND P0, PT, R18, UR5, PT ;  /* 0x0000000512007c0c */ /* 0x000fe4000bf04270 */
[----:B------:R-:W-:Y:S02]  /*0870*/  IADD3.X R25, PT, PT, RZ, R25, RZ, P4, P5 ;  /* 0x00000019ff197210 */ /* 0x000fe400027ea4ff */
[----:B------:R-:W-:Y:S02]  /*0880*/  IADD3 R9, P3, P4, R9, R3, R10 ;  /* 0x0000000309097210 */ /* 0x000fe40007c7e00a */
[----:B------:R-:W-:-:S02]  /*0890*/  SEL R3, RZ, 0x1, !P0 ;  /* 0x00000001ff037807 */ /* 0x000fc40004000000 */
[----:B------:R-:W-:Y:S02]  /*08a0*/  ISETP.NE.AND P0, PT, R2, RZ, PT ;  /* 0x000000ff0200720c */ /* 0x000fe40003f05270 */
[----:B------:R-:W-:Y:S02]  /*08b0*/  IADD3.X R25, PT, PT, RZ, R25, RZ, P1, P6 ;  /* 0x00000019ff197210 */ /* 0x000fe40000fec4ff */
[----:B------:R-:W-:Y:S02]  /*08c0*/  IADD3 R22, P1, P2, R22, R9, R3 ;  /* 0x0000000916167210 */ /* 0x000fe40007a3e003 */
[----:B------:R-:W-:-:S04]  /*08d0*/  IADD3.X R25, PT, PT, RZ, R25, RZ, P3, P4 ;  /* 0x00000019ff197210 */ /* 0x000fc80001fe84ff */
[----:B------:R-:W-:-:S03]  /*08e0*/  IADD3.X R25, PT, PT, RZ, R25, RZ, P1, P2 ;  /* 0x00000019ff197210 */ /* 0x000fc60000fe44ff */
[----:B------:R-:W-:Y:S05]  /*08f0*/  @P0 BRA `(.L_x_128) ;  /* 0xfffffff800700947 */ /* 0x000fea000383ffff */
[----:B------:R-:W-:Y:S05]  /*0900*/  BSYNC.RECONVERGENT B3 ;  /* 0x0000000000037941 */ /* 0x000fea0003800200 */
.L_x_127:
[----:B------:R-:W-:-:S07]  /*0910*/  VIADD R7, R8, 0xfffff000 ;  /* 0xfffff00008077836 */ /* 0x000fce0000000000 */
.L_x_126:
[----:B------:R-:W-:Y:S05]  /*0920*/  BSYNC.RECONVERGENT B2 ;  /* 0x0000000000027941 */ /* 0x000fea0003800200 */
.L_x_125:
[----:B------:R-:W-:-:S13]  /*0930*/  ISETP.NE.AND P0, PT, R6, RZ, PT ;  /* 0x000000ff0600720c */ /* 0x000fda0003f05270 */
[----:B------:R-:W-:Y:S05]  /*0940*/  @!P0 BRA `(.L_x_124) ;  /* 0x0000000400a88947 */ /* 0x000fea0003800000 */
[----:B------:R-:W-:Y:S01]  /*0950*/  ISETP.GE.U32.AND P1, PT, R6, 0x8, PT ;  /* 0x000000080600780c */ /* 0x000fe20003f26070 */
[----:B------:R-:W-:Y:S01]  /*0960*/  BSSY.RECONVERGENT B2, `(.L_x_129) ;  /* 0x0000037000027945 */ /* 0x000fe20003800200 */
[----:B------:R-:W-:-:S04]  /*0970*/  LOP3.LUT R20, R4, 0x7, RZ, 0xc0, !PT ;  /* 0x0000000704147812 */ /* 0x000fc800078ec0ff */
[----:B------:R-:W-:-:S07]  /*0980*/  ISETP.NE.AND P0, PT, R20, RZ, PT ;  /* 0x000000ff1400720c */ /* 0x000fce0003f05270 */
[----:B------:R-:W-:Y:S06]  /*0990*/  @!P1 BRA `(.L_x_130) ;  /* 0x0000000000cc9947 */ /* 0x000fec0003800000 */
[----:B------:R-:W0:Y:S01]  /*09a0*/  LDC.64 R2, c[0x0][0x380] ;  /* 0x0000e000ff027b82 */ /* 0x000e220000000a00 */
[----:B------:R-:W-:Y:S01]  /*09b0*/  IMAD R17, R0, 0xe00, R7 ;  /* 0x00000e0000117824 */ /* 0x000fe200078e0207 */
[----:B------:R-:W1:Y:S03]  /*09c0*/  LDCU UR4, c[0x0][0x38c] ;  /* 0x00007180ff0477ac */ /* 0x000e660008000800 */
[C---:B------:R-:W-:Y:S02]  /*09d0*/  VIADD R15, R17.reuse, 0x200 ;  /* 0x00000200110f7836 */ /* 0x040fe40000000000 */
[C---:B------:R-:W-:Y:S02]  /*09e0*/  VIADD R27, R17.reuse, 0x400 ;  /* 0x00000400111b7836 */ /* 0x040fe40000000000 */
[C---:B------:R-:W-:Y:S02]  /*09f0*/  VIADD R9, R17.reuse, 0x600 ;  /* 0x0000060011097836 */ /* 0x040fe40000000000 */
[----:B------:R-:W-:-:S02]  /*0a00*/  VIADD R11, R17, 0x800 ;  /* 0x00000800110b7836 */ /* 0x000fc40000000000 */
[C---:B------:R-:W-:Y:S02]  /*0a10*/  VIADD R13, R17.reuse, 0xa00 ;  /* 0x00000a00110d7836 */ /* 0x040fe40000000000 */
[C---:B------:R-:W-:Y:S02]  /*0a20*/  VIADD R21, R17.reuse, 0xc00 ;  /* 0x00000c0011157836 */ /* 0x040fe40000000000 */
[----:B0-----:R-:W-:-:S04]  /*0a30*/  IMAD.WIDE.U32 R18, R17, 0x4, R2 ;  /* 0x0000000411127825 */ /* 0x001fc800078e0002 */
[--C-:B------:R-:W-:Y:S01]  /*0a40*/  IMAD.WIDE.U32 R14, R15, 0x4, R2.reuse ;  /* 0x000000040f0e7825 */ /* 0x100fe200078e0002 */
[----:B------:R-:W1:Y:S03]  /*0a50*/  LDG.E R6, desc[UR8][R18.64] ;  /* 0x0000000812067981 */ /* 0x000e66000c1e1900 */
[--C-:B------:R-:W-:Y:S01]  /*0a60*/  IMAD.WIDE.U32 R26, R27, 0x4, R2.reuse ;  /* 0x000000041b1a7825 */ /* 0x100fe200078e0002 */
[----:B------:R0:W2:Y:S03]  /*0a70*/  LDG.E R16, desc[UR8][R14.64] ;  /* 0x000000080e107981 */ /* 0x0000a6000c1e1900 */
[--C-:B------:R-:W-:Y:S02]  /*0a80*/  IMAD.WIDE.U32 R8, R9, 0x4, R2.reuse ;  /* 0x0000000409087825 */ /* 0x100fe400078e0002 */
[----:B------:R-:W3:Y:S02]  /*0a90*/  LDG.E R26, desc[UR8][R26.64] ;  /* 0x000000081a1a7981 */ /* 0x000ee4000c1e1900 */
[----:B------:R-:W-:-:S02]  /*0aa0*/  IMAD.WIDE.U32 R10, R11, 0x4, R2 ;  /* 0x000000040b0a7825 */ /* 0x000fc400078e0002 */
[----:B------:R4:W5:Y:S02]  /*0ab0*/  LDG.E R8, desc[UR8][R8.64] ;  /* 0x0000000808087981 */ /* 0x000964000c1e1900 */
[--C-:B------:R-:W-:Y:S02]  /*0ac0*/  IMAD.WIDE.U32 R12, R13, 0x4, R2.reuse ;  /* 0x000000040d0c7825 */ /* 0x100fe400078e0002 */
[----:B------:R-:W5:Y:S02]  /*0ad0*/  LDG.E R10, desc[UR8][R10.64] ;  /* 0x000000080a0a7981 */ /* 0x000f64000c1e1900 */
[----:B------:R-:W-:Y:S02]  /*0ae0*/  VIADD R17, R17, 0xe00 ;  /* 0x00000e0011117836 */ /* 0x000fe40000000000 */
[--C-:B0-----:R-:W-:Y:S01]  /*0af0*/  IMAD.WIDE.U32 R14, R21, 0x4, R2.reuse ;  /* 0x00000004150e7825 */ /* 0x101fe200078e0002 */
[----:B------:R-:W5:Y:S03]  /*0b00*/  LDG.E R12, desc[UR8][R12.64] ;  /* 0x000000080c0c7981 */ /* 0x000f66000c1e1900 */
[----:B------:R-:W-:-:S02]  /*0b10*/  IMAD.WIDE.U32 R2, R17, 0x4, R2 ;  /* 0x0000000411027825 */ /* 0x000fc400078e0002 */
[----:B------:R-:W5:Y:S04]  /*0b20*/  LDG.E R14, desc[UR8][R14.64] ;  /* 0x000000080e0e7981 */ /* 0x000f68000c1e1900 */
[----:B------:R0:W5:Y:S01]  /*0b30*/  LDG.E R2, desc[UR8][R2.64] ;  /* 0x0000000802027981 */ /* 0x000162000c1e1900 */
[----:B------:R-:W-:Y:S01]  /*0b40*/  VIADD R7, R7, 0x1000 ;  /* 0x0000100007077836 */ /* 0x000fe20000000000 */
[----:B-1----:R-:W-:Y:S02]  /*0b50*/  ISETP.GT.AND P1, PT, R6, UR4, PT ;  /* 0x0000000406007c0c */ /* 0x002fe4000bf24270 */
[----:B--2---:R-:W-:Y:S02]  /*0b60*/  ISETP.GT.AND P2, PT, R16, UR4, PT ;  /* 0x0000000410007c0c */ /* 0x004fe4000bf44270 */
[----:B------:R-:W-:-:S02]  /*0b70*/  SEL R6, RZ, 0x1, !P1 ;  /* 0x00000001ff067807 */ /* 0x000fc40004800000 */
[----:B----4-:R-:W-:Y:S02]  /*0b80*/  SEL R9, RZ, 0x1, !P2 ;  /* 0x00000001ff097807 */ /* 0x010fe40005000000 */
[----:B---3--:R-:W-:Y:S02]  /*0b90*/  ISETP.GT.AND P1, PT, R26, UR4, PT ;  /* 0x000000041a007c0c */ /* 0x008fe4000bf24270 */
[----:B-----5:R-:W-:Y:S02]  /*0ba0*/  ISETP.GT.AND P2, PT, R8, UR4, PT ;  /* 0x0000000408007c0c */ /* 0x020fe4000bf44270 */
[----:B------:R-:W-:Y:S02]  /*0bb0*/  IADD3 R22, P5, P6, R9, R22, R6 ;  /* 0x0000001609167210 */ /* 0x000fe40007ebe006 */
[----:B------:R-:W-:Y:S02]  /*0bc0*/  SEL R9, RZ, 0x1, !P1 ;  /* 0x00000001ff097807 */ /* 0x000fe40004800000 */
[----:B------:R-:W-:-:S02]  /*0bd0*/  SEL R8, RZ, 0x1, !P2 ;  /* 0x00000001ff087807 */ /* 0x000fc40005000000 */
[----:B------:R-:W-:Y:S02]  /*0be0*/  ISETP.GT.AND P3, PT, R10, UR4, PT ;  /* 0x000000040a007c0c */ /* 0x000fe4000bf64270 */
[----:B------:R-:W-:Y:S02]  /*0bf0*/  ISETP.GT.AND P4, PT, R12, UR4, PT ;  /* 0x000000040c007c0c */ /* 0x000fe4000bf84270 */
[----:B------:R-:W-:Y:S02]  /*0c00*/  IADD3 R8, P1, P2, R8, R22, R9 ;  /* 0x0000001608087210 */ /* 0x000fe40007a3e009 */
[----:B------:R-:W-:Y:S02]  /*0c10*/  SEL R6, RZ, 0x1, !P3 ;  /* 0x00000001ff067807 */ /* 0x000fe40005800000 */
[----:B0-----:R-:W-:Y:S02]  /*0c20*/  SEL R3, RZ, 0x1, !P4 ;  /* 0x00000001ff037807 */ /* 0x001fe40006000000 */
[----:B------:R-:W-:-:S02]  /*0c30*/  ISETP.GT.AND P4, PT, R14, UR4, PT ;  /* 0x000000040e007c0c */ /* 0x000fc4000bf84270 */
[----:B------:R-:W-:Y:S02]  /*0c40*/  ISETP.GT.AND P3, PT, R2, UR4, PT ;  /* 0x0000000402007c0c */ /* 0x000fe4000bf64270 */
[----:B------:R-:W-:Y:S02]  /*0c50*/  IADD3.X R25, PT, PT, RZ, R25, RZ, P5, P6 ;  /* 0x00000019ff197210 */ /* 0x000fe40002fec4ff */
[----:B------:R-:W-:Y:S02]  /*0c60*/  IADD3 R2, P5, P6, R3, R8, R6 ;  /* 0x0000000803027210 */ /* 0x000fe40007ebe006 */
[----:B------:R-:W-:Y:S02]  /*0c70*/  SEL R3, RZ, 0x1, !P4 ;  /* 0x00000001ff037807 */ /* 0x000fe40006000000 */
[----:B------:R-:W-:Y:S02]  /*0c80*/  SEL R22, RZ, 0x1, !P3 ;  /* 0x00000001ff167807 */ /* 0x000fe40005800000 */
[----:B------:R-:W-:-:S02]  /*0c90*/  IADD3.X R25, PT, PT, RZ, R25, RZ, P1, P2 ;  /* 0x00000019ff197210 */ /* 0x000fc40000fe44ff */
[----:B------:R-:W-:Y:S02]  /*0ca0*/  IADD3 R22, P1, P2, R22, R2, R3 ;  /* 0x0000000216167210 */ /* 0x000fe40007a3e003 */
[----:B------:R-:W-:-:S04]  /*0cb0*/  IADD3.X R25, PT, PT, RZ, R25, RZ, P5, P6 ;  /* 0x00000019ff197210 */ /* 0x000fc80002fec4ff */
[----:B------:R-:W-:-:S07]  /*0cc0*/  IADD3.X R25, PT, PT, RZ, R25, RZ, P1, P2 ;  /* 0x00000019ff197210 */ /* 0x000fce0000fe44ff */
.L_x_130:
[----:B------:R-:W-:Y:S05]  /*0cd0*/  BSYNC.RECONVERGENT B2 ;  /* 0x0000000000027941 */ /* 0x000fea0003800200 */
.L_x_129:
        /* <DEDUP_REMOVED lines=12> */
[----:B0-----:R-:W-:-:S04]  /*0da0*/  IMAD.WIDE.U32 R8, R9, 0x4, R2 ;  /* 0x0000000409087825 */ /* 0x001fc800078e0002 */
[--C-:B------:R-:W-:Y:S02]  /*0db0*/  IMAD.WIDE.U32 R10, R11, 0x4, R2.reuse ;  /* 0x000000040b0a7825 */ /* 0x100fe400078e0002 */
[----:B------:R-:W1:Y:S02]  /*0dc0*/  LDG.E R8, desc[UR8][R8.64] ;  /* 0x0000000808087981 */ /* 0x000e64000c1e1900 */
[--C-:B------:R-:W-:Y:S02]  /*0dd0*/  IMAD.WIDE.U32 R12, R13, 0x4, R2.reuse ;  /* 0x000000040d0c7825 */ /* 0x100fe400078e0002 */
[----:B------:R-:W2:Y:S02]  /*0de0*/  LDG.E R10, desc[UR8][R10.64] ;  /* 0x000000080a0a7981 */ /* 0x000ea4000c1e1900 */
[----:B------:R-:W-:Y:S02]  /*0df0*/  IMAD.WIDE.U32 R2, R15, 0x4, R2 ;  /* 0x000000040f027825 */ /* 0x000fe400078e0002 */
[----:B------:R-:W3:Y:S04]  /*0e00*/  LDG.E R12, desc[UR8][R12.64] ;  /* 0x000000080c0c7981 */ /* 0x000ee8000c1e1900 */
[----:B------:R-:W4:Y:S01]  /*0e10*/  LDG.E R2, desc[UR8][R2.64] ;  /* 0x0000000802027981 */ /* 0x000f22000c1e1900 */
[----:B------:R-:W-:Y:S01]  /*0e20*/  VIADD R7, R7, 0x800 ;  /* 0x0000080007077836 */ /* 0x000fe20000000000 */
[----:B-1----:R-:W-:-:S02]  /*0e30*/  ISETP.GT.AND P1, PT, R8, UR4, PT ;  /* 0x0000000408007c0c */ /* 0x002fc4000bf24270 */
[----:B--2---:R-:W-:Y:S02]  /*0e40*/  ISETP.GT.AND P2, PT, R10, UR4, PT ;  /* 0x000000040a007c0c */ /* 0x004fe4000bf44270 */
[----:B------:R-:W-:Y:S02]  /*0e50*/  SEL R15, RZ, 0x1, !P1 ;  /* 0x00000001ff0f7807 */ /* 0x000fe40004800000 */
[----:B---3--:R-:W-:Y:S02]  /*0e60*/  ISETP.GT.AND P3, PT, R12, UR4, PT ;  /* 0x000000040c007c0c */ /* 0x008fe4000bf64270 */
[----:B------:R-:W-:Y:S02]  /*0e70*/  SEL R6, RZ, 0x1, !P2 ;  /* 0x00000001ff067807 */ /* 0x000fe40005000000 */
[----:B----4-:R-:W-:Y:S02]  /*0e80*/  ISETP.GT.AND P4, PT, R2, UR4, PT ;  /* 0x0000000402007c0c */ /* 0x010fe4000bf84270 */
[----:B------:R-:W-:-:S02]  /*0e90*/  SEL R9, RZ, 0x1, !P3 ;  /* 0x00000001ff097807 */ /* 0x000fc40005800000 */
[----:B------:R-:W-:Y:S02]  /*0ea0*/  SEL R8, RZ, 0x1, !P4 ;  /* 0x00000001ff087807 */ /* 0x000fe40006000000 */
[----:B------:R-:W-:-:S04]  /*0eb0*/  IADD3 R6, P1, P2, R6, R22, R15 ;  /* 0x0000001606067210 */ /* 0x000fc80007a3e00f */
[----:B------:R-:W-:Y:S02]  /*0ec0*/  IADD3 R22, P3, P4, R8, R6, R9 ;  /* 0x0000000608167210 */ /* 0x000fe40007c7e009 */
[----:B------:R-:W-:-:S04]  /*0ed0*/  IADD3.X R25, PT, PT, RZ, R25, RZ, P1, P2 ;  /* 0x00000019ff197210 */ /* 0x000fc80000fe44ff */
[----:B------:R-:W-:-:S07]  /*0ee0*/  IADD3.X R25, PT, PT, RZ, R25, RZ, P3, P4 ;  /* 0x00000019ff197210 */ /* 0x000fce0001fe84ff */
.L_x_132:
[----:B------:R-:W-:Y:S05]  /*0ef0*/  BSYNC.RECONVERGENT B2 ;  /* 0x0000000000027941 */ /* 0x000fea0003800200 */
.L_x_131:
[----:B------:R-:W-:Y:S05]  /*0f00*/  @!P0 BRA `(.L_x_124) ;  /* 0x0000000000388947 */ /* 0x000fea0003800000 */
[----:B------:R-:W0:Y:S01]  /*0f10*/  LDC.64 R8, c[0x0][0x380] ;  /* 0x0000e000ff087b82 */ /* 0x000e220000000a00 */
[----:B------:R-:W-:Y:S02]  /*0f20*/  IMAD R7, R0, 0xe00, R7 ;  /* 0x00000e0000077824 */ /* 0x000fe400078e0207 */
[----:B------:R-:W-:-:S07]  /*0f30*/  IMAD.MOV R4, RZ, RZ, -R4 ;  /* 0x000000ffff047224 */ /* 0x000fce00078e0a04 */
.L_x_133:
[C---:B0-----:R-:W-:Y:S01]  /*0f40*/  IMAD.WIDE.U32 R2, R7.reuse, 0x4, R8 ;  /* 0x0000000407027825 */ /* 0x041fe200078e0008 */
        /* <DEDUP_REMOVED lines=10> */
.L_x_124:
[----:B------:R-:W-:Y:S05]  /*0ff0*/  BSYNC.RECONVERGENT B1 ;  /* 0x0000000000017941 */ /* 0x000fea0003800200 */
.L_x_123:
[----:B------:R-:W-:-:S13]  /*1000*/  ISETP.GE.U32.AND P0, PT, R28, 0x200, PT ;  /* 0x000002001c00780c */ /* 0x000fda0003f06070 */
        /* <DEDUP_REMOVED lines=23> */
[C---:B------:R-:W-:Y:S01]  /*1180*/  ISETP.GT.AND P0, PT, R10.reuse, 0x17, PT ;  /* 0x000000170a00780c */ /* 0x040fe20003f04270 */
[----:B------:R-:W-:Y:S01]  /*1190*/  IMAD.X R4, R3, 0x1, R6, P1 ;  /* 0x0000000103047824 */ /* 0x000fe200008e0606 */
[----:B------:R-:W-:-:S04]  /*11a0*/  ISETP.NE.AND P1, PT, R10, RZ, PT ;  /* 0x000000ff0a00720c */ /* 0x000fc80003f25270 */
[----:B------:R-:W1:Y:S09]  /*11b0*/  SHFL.DOWN PT, R3, R4, 0x8, 0x1f ;  /* 0x09001f0004037f89 */ /* 0x000e7200000e0000 */
[----:B------:R-:W2:Y:S01]  /*11c0*/  @!P1 S2R R7, SR_CgaCtaId ;  /* 0x0000000000079919 */ /* 0x000ea20000008800 */
[----:B------:R-:W-:-:S02]  /*11d0*/  @!P1 MOV R6, 0x400 ;  /* 0x0000040000069802 */ /* 0x000fc40000000f00 */
[----:B0-----:R-:W-:-:S04]  /*11e0*/  SEL R2, R2, RZ, !P0 ;  /* 0x000000ff02027207 */ /* 0x001fc80004000000 */
[----:B------:R-:W-:Y:S02]  /*11f0*/  IADD3 R9, P2, PT, R2, R11, RZ ;  /* 0x0000000b02097210 */ /* 0x000fe40007f5e0ff */
[----:B-1----:R-:W-:-:S03]  /*1200*/  SEL R3, R3, RZ, !P0 ;  /* 0x000000ff03037207 */ /* 0x002fc60004000000 */
[----:B------:R-:W0:Y:S01]  /*1210*/  SHFL.DOWN PT, R2, R9, 0x10, 0x1f ;  /* 0x0a001f0009027f89 */ /* 0x000e2200000e0000 */
[----:B------:R-:W-:Y:S01]  /*1220*/  ISETP.GT.AND P0, PT, R10, 0xf, PT ;  /* 0x0000000f0a00780c */ /* 0x000fe20003f04270 */
[----:B------:R-:W-:Y:S01]  /*1230*/  IMAD.X R8, R3, 0x1, R4, P2 ;  /* 0x0000000103087824 */ /* 0x000fe200010e0604 */
[----:B------:R-:W-:-:S04]  /*1240*/  @!P1 SHF.R.U32.HI R4, RZ, 0x2, R5 ;  /* 0x00000002ff049819 */ /* 0x000fc80000011605 */
[----:B------:R-:W1:Y:S01]  /*1250*/  SHFL.DOWN PT, R3, R8, 0x10, 0x1f ;  /* 0x0a001f0008037f89 */ /* 0x000e6200000e0000 */
[----:B------:R-:W-:Y:S02]  /*1260*/  @!P1 LOP3.LUT R4, R4, 0xf8, RZ, 0xc0, !PT ;  /* 0x000000f804049812 */ /* 0x000fe400078ec0ff */
[----:B--2---:R-:W-:-:S05]  /*1270*/  @!P1 LEA R7, R7, R6, 0x18 ;  /* 0x0000000607079211 */ /* 0x004fca00078ec0ff */
[----:B------:R-:W-:Y:S01]  /*1280*/  @!P1 IMAD.IADD R7, R4, 0x1, R7 ;  /* 0x0000000104079824 */ /* 0x000fe200078e0207 */
[----:B0-----:R-:W-:-:S04]  /*1290*/  SEL R2, R2, RZ, !P0 ;  /* 0x000000ff02027207 */ /* 0x001fc80004000000 */
[----:B------:R-:W-:Y:S02]  /*12a0*/  IADD3 R2, P2, PT, R2, R9, RZ ;  /* 0x0000000902027210 */ /* 0x000fe40007f5e0ff */
[----:B-1----:R-:W-:Y:S02]  /*12b0*/  SEL R3, R3, RZ, !P0 ;  /* 0x000000ff03037207 */ /* 0x002fe40004000000 */
[----:B------:R-:W-:-:S03]  /*12c0*/  ISETP.NE.AND P0, PT, R5, RZ, PT ;  /* 0x000000ff0500720c */ /* 0x000fc60003f05270 */
        /* <DEDUP_REMOVED lines=9> */
[----:B-1----:R-:W1:Y:S04]  /*1360*/  LDS.128 R4, [UR4+0x30] ;  /* 0x00003004ff047984 */ /* 0x002e680008000c00 */
        /* <DEDUP_REMOVED lines=22> */
.L_x_134:
[----:B------:R-:W-:-:S04]  /*14d0*/  LOP3.LUT R2, R5, 0x3e0, RZ, 0xc0, !PT ;  /* 0x000003e005027812 */ /* 0x000fc800078ec0ff */
[----:B------:R-:W-:Y:S01]  /*14e0*/  LOP3.LUT R7, RZ, R2, RZ, 0x33, !PT ;  /* 0x00000002ff077212 */ /* 0x000fe200078e33ff */
[----:B------:R-:W-:Y:S02]  /*14f0*/  VIADD R3, R2, 0x20 ;  /* 0x0000002002037836 */ /* 0x000fe40000000000 */
[----:B------:R-:W0:Y:S02]  /*1500*/  S2R R2, SR_LANEID ;  /* 0x0000000000027919 */ /* 0x000e240000000000 */
[----:B------:R-:W-:Y:S01]  /*1510*/  IMAD.IADD R7, R28, 0x1, R7 ;  /* 0x000000011c077824 */ /* 0x000fe200078e0207 */
[----:B------:R-:W-:-:S04]  /*1520*/  ISETP.GT.U32.AND P0, PT, R3, R28, PT ;  /* 0x0000001c0300720c */ /* 0x000fc80003f04070 */
        /* <DEDUP_REMOVED lines=11> */
[----:B------:R-:W-:Y:S01]  /*15e0*/  ISETP.GT.AND P0, PT, R6, R7, PT ;  /* 0x000000070600720c */ /* 0x000fe20003f04270 */
[----:B------:R-:W-:Y:S02]  /*15f0*/  VIADD R6, R2, 0x4 ;  /* 0x0000000402067836 */ /* 0x000fe40000000000 */
[----:B------:R-:W1:Y:S01]  /*1600*/  SHFL.DOWN PT, R4, R9, 0x2, R7 ;  /* 0x0840000009047989 */ /* 0x000e6200000e0007 */
[----:B0-----:R-:W-:-:S04]  /*1610*/  SEL R3, R3, RZ, !P0 ;  /* 0x000000ff03037207 */ /* 0x001fc80004000000 */
[----:B------:R-:W-:Y:S02]  /*1620*/  IADD3 R8, P1, PT, R3, R10, RZ ;  /* 0x0000000a03087210 */ /* 0x000fe40007f3e0ff */
[----:B-1----:R-:W-:Y:S02]  /*1630*/  SEL R4, R4, RZ, !P0 ;  /* 0x000000ff04047207 */ /* 0x002fe40004000000 */
[----:B------:R-:W-:Y:S01]  /*1640*/  ISETP.GT.AND P0, PT, R6, R7, PT ;  /* 0x000000070600720c */ /* 0x000fe20003f04270 */
[----:B------:R-:W0:Y:S01]  /*1650*/  SHFL.DOWN PT, R3, R8, 0x4, R7 ;  /* 0x0880000008037989 */ /* 0x000e2200000e0007 */
[----:B------:R-:W-:Y:S02]  /*1660*/  VIADD R6, R2, 0x8 ;  /* 0x0000000802067836 */ /* 0x000fe40000000000 */
[----:B------:R-:W-:Y:S02]  /*1670*/  IMAD.X R11, R4, 0x1, R9, P1 ;  /* 0x00000001040b7824 */ /* 0x000fe400008e0609 */
[----:B------:R-:W-:-:S03]  /*1680*/  VIADD R2, R2, 0x10 ;  /* 0x0000001002027836 */ /* 0x000fc60000000000 */
[----:B------:R-:W1:Y:S01]  /*1690*/  SHFL.DOWN PT, R4, R11, 0x4, R7 ;  /* 0x088000000b047989 */ /* 0x000e6200000e0007 */
[----:B0-----:R-:W-:-:S04]  /*16a0*/  SEL R3, R3, RZ, !P0 ;  /* 0x000000ff03037207 */ /* 0x001fc80004000000 */
[----:B------:R-:W-:Y:S02]  /*16b0*/  IADD3 R10, P1, PT, R3, R8, RZ ;  /* 0x00000008030a7210 */ /* 0x000fe40007f3e0ff */
[----:B-1----:R-:W-:-:S03]  /*16c0*/  SEL R4, R4, RZ, !P0 ;  /* 0x000000ff04047207 */ /* 0x002fc60004000000 */
[----:B------:R-:W0:Y:S01]  /*16d0*/  SHFL.DOWN PT, R3, R10, 0x8, R7 ;  /* 0x090000000a037989 */ /* 0x000e2200000e0007 */
[----:B------:R-:W-:Y:S01]  /*16e0*/  ISETP.GT.AND P0, PT, R6, R7, PT ;  /* 0x000000070600720c */ /* 0x000fe20003f04270 */
[----:B------:R-:W-:Y:S02]  /*16f0*/  IMAD.X R9, R4, 0x1, R11, P1 ;  /* 0x0000000104097824 */ /* 0x000fe400008e060b */
[----:B------:R-:W1:Y:S03]  /*1700*/  @!P2 S2R R11, SR_CgaCtaId ;  /* 0x00000000000ba919 */ /* 0x000e660000008800 */
[----:B------:R-:W2:Y:S01]  /*1710*/  SHFL.DOWN PT, R4, R9, 0x8, R7 ;  /* 0x0900000009047989 */ /* 0x000ea200000e0007 */
[----:B0-----:R-:W-:-:S04]  /*1720*/  SEL R3, R3, RZ, !P0 ;  /* 0x000000ff03037207 */ /* 0x001fc80004000000 */
[----:B------:R-:W-:-:S05]  /*1730*/  IADD3 R6, P1, PT, R3, R10, RZ ;  /* 0x0000000a03067210 */ /* 0x000fca0007f3e0ff */
[----:B------:R-:W0:Y:S01]  /*1740*/  SHFL.DOWN PT, R3, R6, 0x10, R7 ;  /* 0x0a00000006037989 */ /* 0x000e2200000e0007 */
[----:B--2---:R-:W-:Y:S02]  /*1750*/  SEL R4, R4, RZ, !P0 ;  /* 0x000000ff04047207 */ /* 0x004fe40004000000 */
[----:B------:R-:W-:Y:S02]  /*1760*/  ISETP.GT.AND P0, PT, R2, R7, PT ;  /* 0x000000070200720c */ /* 0x000fe40003f04270 */
[----:B------:R-:W-:Y:S01]  /*1770*/  @!P2 MOV R2, 0x400 ;  /* 0x000004000002a802 */ /* 0x000fe20000000f00 */
[----:B------:R-:W-:Y:S01]  /*1780*/  IMAD.X R8, R4, 0x1, R9, P1 ;  /* 0x0000000104087824 */ /* 0x000fe200008e0609 */
[----:B------:R-:W-:Y:S02]  /*1790*/  @!P2 SHF.R.U32.HI R9, RZ, 0x2, R5 ;  /* 0x00000002ff09a819 */ /* 0x000fe40000011605 */
[----:B-1----:R-:W-:Y:S02]  /*17a0*/  @!P2 LEA R10, R11, R2, 0x18 ;  /* 0x000000020b0aa211 */ /* 0x002fe400078ec0ff */
[----:B------:R-:W1:Y:S01]  /*17b0*/  SHFL.DOWN PT, R4, R8, 0x10, R7 ;  /* 0x0a00000008047989 */ /* 0x000e6200000e0007 */
[----:B------:R-:W-:-:S05]  /*17c0*/  @!P2 LOP3.LUT R9, R9, 0xf8, RZ, 0xc0, !PT ;  /* 0x000000f80909a812 */ /* 0x000fca00078ec0ff */
        /* <DEDUP_REMOVED lines=9> */
[----:B------:R-:W1:Y:S01]  /*1860*/  S2UR UR5, SR_CgaCtaId ;  /* 0x00000000000579c3 */ /* 0x000e620000008800 */
[----:B------:R-:W-:Y:S01]  /*1870*/  UMOV UR4, 0x400 ;  /* 0x0000040000047882 */ /* 0x000fe20000000000 */
[C---:B------:R-:W-:Y:S02]  /*1880*/  ISETP.GT.U32.AND P1, PT, R28.reuse, 0x20, PT ;  /* 0x000000201c00780c */ /* 0x040fe40003f24070 */
[C---:B------:R-:W-:Y:S02]  /*1890*/  ISETP.GT.U32.AND P2, PT, R28.reuse, 0x40, PT ;  /* 0x000000401c00780c */ /* 0x040fe40003f44070 */
[C---:B------:R-:W-:Y:S02]  /*18a0*/  ISETP.GT.U32.AND P3, PT, R28.reuse, 0x80, PT ;  /* 0x000000801c00780c */ /* 0x040fe40003f64070 */
[C---:B------:R-:W-:Y:S02]  /*18b0*/  ISETP.GT.U32.AND P5, PT, R28.reuse, 0x180, PT ;  /* 0x000001801c00780c */ /* 0x040fe40003fa4070 */
[----:B------:R-:W-:Y:S01]  /*18c0*/  ISETP.GT.U32.AND P6, PT, R28, 0x1a0, PT ;  /* 0x000001a01c00780c */ /* 0x000fe20003fc4070 */
[----:B-1----:R-:W-:-:S09]  /*18d0*/  ULEA UR4, UR5, UR4, 0x18 ;  /* 0x0000000405047291 */ /* 0x002fd2000f8ec0ff */
[----:B------:R-:W1:Y:S04]  /*18e0*/  LDS.64 R12, [UR4+0x18] ;  /* 0x00001804ff0c7984 */ /* 0x000e680008000a00 */
[----:B------:R-:W2:Y:S04]  /*18f0*/  LDS.128 R16, [UR4+0x20] ;  /* 0x00002004ff107984 */ /* 0x000ea80008000c00 */
[----:B------:R-:W3:Y:S04]  /*1900*/  LDS.128 R4, [UR4+0x30] ;  /* 0x00003004ff047984 */ /* 0x000ee80008000c00 */
[----:B0-----:R-:W0:Y:S04]  /*1910*/  LDS.128 R8, [UR4+0x40] ;  /* 0x00004004ff087984 */ /* 0x001e280008000c00 */
[----:B------:R-:W-:Y:S01]  /*1920*/  LDS.128 R24, [UR4+0x80] ;  /* 0x00008004ff187984 */ /* 0x000fe20008000c00 */
[----:B-1----:R-:W-:-:S02]  /*1930*/  SEL R22, R12, RZ, P1 ;  /* 0x000000ff0c167207 */ /* 0x002fc40000800000 */
[----:B------:R-:W-:Y:S02]  /*1940*/  SEL R23, R13, RZ, P1 ;  /* 0x000000ff0d177207 */ /* 0x000fe40000800000 */
[----:B--2---:R-:W-:Y:S01]  /*1950*/  SEL R21, R16, RZ, P2 ;  /* 0x000000ff10157207 */ /* 0x004fe20001000000 */
[----:B------:R-:W1:Y:S01]  /*1960*/  LDS.128 R12, [UR4+0x50] ;  /* 0x00005004ff0c7984 */ /* 0x000e620008000c00 */
[----:B------:R-:W-:Y:S02]  /*1970*/  ISETP.GT.U32.AND P1, PT, R28, 0x60, PT ;  /* 0x000000601c00780c */ /* 0x000fe40003f24070 */
[----:B------:R-:W-:Y:S02]  /*1980*/  SEL R20, R17, RZ, P2 ;  /* 0x000000ff11147207 */ /* 0x000fe40001000000 */
[----:B------:R-:W-:Y:S02]  /*1990*/  IADD3 R16, P2, P4, R21, R22, R2 ;  /* 0x0000001615107210 */ /* 0x000fe40007c5e002 */
[----:B------:R-:W-:-:S02]  /*19a0*/  SEL R17, R18, RZ, P1 ;  /* 0x000000ff12117207 */ /* 0x000fc40000800000 */
[----:B---3--:R-:W-:Y:S02]  /*19b0*/  SEL R4, R4, RZ, P3 ;  /* 0x000000ff04047207 */ /* 0x008fe40001800000 */
[----:B------:R-:W-:Y:S02]  /*19c0*/  IADD3.X R20, PT, PT, R20, R23, R3, P2, P4 ;  /* 0x0000001714147210 */ /* 0x000fe400017e8403 */
[----:B------:R-:W-:Y:S02]  /*19d0*/  SEL R3, R5, RZ, P3 ;  /* 0x000000ff05037207 */ /* 0x000fe40001800000 */
[----:B------:R-:W-:Y:S02]  /*19e0*/  SEL R2, R19, RZ, P1 ;  /* 0x000000ff13027207 */ /* 0x000fe40000800000 */
[----:B------:R-:W-:Y:S02]  /*19f0*/  IADD3 R4, P3, P4, R4, R16, R17 ;  /* 0x0000001004047210 */ /* 0x000fe40007c7e011 */
[----:B------:R-:W2:Y:S01]  /*1a00*/  LDS.128 R16, [UR4+0x60] ;  /* 0x00006004ff107984 */ /* 0x000ea20008000c00 */
[----:B------:R-:W-:-:S02]  /*1a10*/  ISETP.GT.U32.AND P1, PT, R28, 0xa0, PT ;  /* 0x000000a01c00780c */ /* 0x000fc40003f24070 */
[----:B------:R-:W-:Y:S02]  /*1a20*/  IADD3.X R3, PT, PT, R3, R20, R2, P3, P4 ;  /* 0x0000001403037210 */ /* 0x000fe40001fe8402 */
[----:B------:R-:W3:Y:S01]  /*1a30*/  LDS.128 R20, [UR4+0x70] ;  /* 0x00007004ff147984 */ /* 0x000ee20008000c00 */
[----:B------:R-:W-:Y:S02]  /*1a40*/  ISETP.GT.U32.AND P2, PT, R28, 0xc0, PT ;  /* 0x000000c01c00780c */ /* 0x000fe40003f44070 */
[----:B------:R-:W-:Y:S02]  /*1a50*/  SEL R5, R6, RZ, P1 ;  /* 0x000000ff06057207 */ /* 0x000fe40000800000 */
[----:B0-----:R-:W-:Y:S02]  /*1a60*/  SEL R2, R8, RZ, P2 ;  /* 0x000000ff08027207 */ /* 0x001fe40001000000 */
[----:B------:R-:W-:Y:S02]  /*1a70*/  SEL R7, R7, RZ, P1 ;  /* 0x000000ff07077207 */ /* 0x000fe40000800000 */
[----:B------:R-:W-:-:S02]  /*1a80*/  ISETP.GT.U32.AND P1, PT, R28, 0xe0, PT ;  /* 0x000000e01c00780c */ /* 0x000fc40003f24070 */
[----:B------:R-:W-:Y:S02]  /*1a90*/  IADD3 R2, P3, P4, R2, R4, R5 ;  /* 0x0000000402027210 */ /* 0x000fe40007c7e005 */
[----:B------:R-:W-:Y:S02]  /*1aa0*/  SEL R6, R9, RZ, P2 ;  /* 0x000000ff09067207 */ /* 0x000fe40001000000 */
[----:B------:R-:W-:Y:S02]  /*1ab0*/  ISETP.GT.U32.AND P2, PT, R28, 0x100, PT ;  /* 0x000001001c00780c */ /* 0x000fe40003f44070 */
[----:B------:R-:W-:Y:S02]  /*1ac0*/  SEL R4, R10, RZ, P1 ;  /* 0x000000ff0a047207 */ /* 0x000fe40000800000 */
[----:B------:R-:W-:Y:S02]  /*1ad0*/  SEL R10, R11, RZ, P1 ;  /* 0x000000ff0b0a7207 */ /* 0x000fe40000800000 */
[----:B------:R-:W-:-:S02]  /*1ae0*/  ISETP.GT.U32.AND P1, PT, R28, 0x120, PT ;  /* 0x000001201c00780c */ /* 0x000fc40003f24070 */
[----:B------:R-:W-:Y:S02]  /*1af0*/  IADD3.X R6, PT, PT, R6, R3, R7, P3, P4 ;  /* 0x0000000306067210 */ /* 0x000fe40001fe8407 */
[----:B-1----:R-:W-:Y:S02]  /*1b00*/  SEL R3, R12, RZ, P2 ;  /* 0x000000ff0c037207 */ /* 0x002fe40001000000 */
[----:B------:R-:W-:Y:S02]  /*1b10*/  SEL R7, R13, RZ, P2 ;  /* 0x000000ff0d077207 */ /* 0x000fe40001000000 */
[----:B------:R-:W-:Y:S02]  /*1b20*/  ISETP.GT.U32.AND P2, PT, R28, 0x140, PT ;  /* 0x000001401c00780c */ /* 0x000fe40003f44070 */
[----:B------:R-:W-:Y:S02]  /*1b30*/  SEL R5, R14, RZ, P1 ;  /* 0x000000ff0e057207 */ /* 0x000fe40000800000 */
[----:B------:R-:W-:-:S02]  /*1b40*/  SEL R15, R15, RZ, P1 ;  /* 0x000000ff0f0f7207 */ /* 0x000fc40000800000 */
[----:B------:R-:W-:Y:S02]  /*1b50*/  ISETP.GT.U32.AND P1, PT, R28, 0x160, PT ;  /* 0x000001601c00780c */ /* 0x000fe40003f24070 */
[----:B------:R-:W-:Y:S02]  /*1b60*/  IADD3 R4, P3, P4, R3, R2, R4 ;  /* 0x0000000203047210 */ /* 0x000fe40007c7e004 */
[----:B--2---:R-:W-:Y:S02]  /*1b70*/  SEL R2, R16, RZ, P2 ;  /* 0x000000ff10027207 */ /* 0x004fe40001000000 */
[----:B------:R-:W-:Y:S02]  /*1b80*/  SEL R3, R18, RZ, P1 ;  /* 0x000000ff12037207 */ /* 0x000fe40000800000 */
[----:B------:R-:W-:Y:S02]  /*1b90*/  IADD3.X R7, PT, PT, R7, R6, R10, P3, P4 ;  /* 0x0000000607077210 */ /* 0x000fe40001fe840a */
[----:B------:R-:W-:-:S02]  /*1ba0*/  SEL R18, R19, RZ, P1 ;  /* 0x000000ff13127207 */ /* 0x000fc40000800000 */
[----:B------:R-:W-:Y:S02]  /*1bb0*/  SEL R6, R17, RZ, P2 ;  /* 0x000000ff11067207 */ /* 0x000fe40001000000 */
[----:B------:R-:W-:Y:S02]  /*1bc0*/  IADD3 R2, P1, P3, R2, R4, R5 ;  /* 0x0000000402027210 */ /* 0x000fe40007b3e005 */
[----:B---3--:R-:W-:Y:S02]  /*1bd0*/  SEL R4, R20, RZ, P5 ;  /* 0x000000ff14047207 */ /* 0x008fe40002800000 */
[----:B------:R-:W-:Y:S02]  /*1be0*/  ISETP.GT.U32.AND P2, PT, R28, 0x1c0, PT ;  /* 0x000001c01c00780c */ /* 0x000fe40003f44070 */
[----:B------:R-:W-:Y:S02]  /*1bf0*/  IADD3.X R6, PT, PT, R6, R7, R15, P1, P3 ;  /* 0x0000000706067210 */ /* 0x000fe40000fe640f */
[----:B------:R-:W-:-:S02]  /*1c00*/  IADD3 R4, P3, P4, R4, R2, R3 ;  /* 0x0000000204047210 */ /* 0x000fc40007c7e003 */
[----:B------:R-:W-:Y:S02]  /*1c10*/  SEL R2, R22, RZ, P6 ;  /* 0x000000ff16027207 */ /* 0x000fe40003000000 */
[----:B------:R-:W-:Y:S02]  /*1c20*/  SEL R3, R24, RZ, P2 ;  /* 0x000000ff18037207 */ /* 0x000fe40001000000 */
[----:B------:R-:W-:Y:S02]  /*1c30*/  ISETP.GT.U32.AND P1, PT, R28, 0x1e0, PT ;  /* 0x000001e01c00780c */ /* 0x000fe40003f24070 */
        /* <DEDUP_REMOVED lines=11> */
.L_x_120:
[----:B------:R-:W0:Y:S01]  /*1cf0*/  S2R R5, SR_TID.X ;  /* 0x0000000000057919 */ /* 0x000e220000002100 */
[----:B------:R-:W1:Y:S01]  /*1d00*/  LDC.64 R8, c[0x0][0x380] ;  /* 0x0000e000ff087b82 */ /* 0x000e620000000a00 */
[----:B------:R-:W2:Y:S01]  /*1d10*/  LDCU UR5, c[0x0][0x38c] ;  /* 0x00007180ff0577ac */ /* 0x000ea20008000800 */
[----:B0-----:R-:W-:-:S04]  /*1d20*/  IMAD R3, R0, 0xe00, R5 ;  /* 0x00000e0000037824 */ /* 0x001fc800078e0205 */
[----:B-1----:R-:W-:-:S05]  /*1d30*/  IMAD.WIDE.U32 R8, R3, 0x4, R8 ;  /* 0x0000000403087825 */ /* 0x002fca00078e0008 */
[----:B------:R-:W2:Y:S04]  /*1d40*/  LDG.E R14, desc[UR8][R8.64] ;  /* 0x00000008080e7981 */ /* 0x000ea8000c1e1900 */
[----:B------:R-:W3:Y:S04]  /*1d50*/  LDG.E R3, desc[UR8][R8.64+0x800] ;  /* 0x0008000808037981 */ /* 0x000ee8000c1e1900 */
[----:B------:R-:W4:Y:S04]  /*1d60*/  LDG.E R4, desc[UR8][R8.64+0x1000] ;  /* 0x0010000808047981 */ /* 0x000f28000c1e1900 */
[----:B------:R-:W5:Y:S04]  /*1d70*/  LDG.E R10, desc[UR8][R8.64+0x1800] ;  /* 0x00180008080a7981 */ /* 0x000f68000c1e1900 */
[----:B------:R-:W5:Y:S04]  /*1d80*/  LDG.E R11, desc[UR8][R8.64+0x2000] ;  /* 0x00200008080b7981 */ /* 0x000f68000c1e1900 */
[----:B------:R-:W5:Y:S04]  /*1d90*/  LDG.E R12, desc[UR8][R8.64+0x2800] ;  /* 0x00280008080c7981 */ /* 0x000f68000c1e1900 */
[----:B------:R-:W5:Y:S01]  /*1da0*/  LDG.E R13, desc[UR8][R8.64+0x3000] ;  /* 0x00300008080d7981 */ /* 0x000f62000c1e1900 */
[----:B--2---:R-:W-:-:S02]  /*1db0*/  ISETP.GT.AND P0, PT, R14, UR5, PT ;  /* 0x000000050e007c0c */ /* 0x004fc4000bf04270 */
[----:B---3--:R-:W-:Y:S02]  /*1dc0*/  ISETP.GT.AND P1, PT, R3, UR5, PT ;  /* 0x0000000503007c0c */ /* 0x008fe4000bf24270 */
[----:B------:R-:W-:Y:S02]  /*1dd0*/  SEL R14, RZ, 0x1, !P0 ;  /* 0x00000001ff0e7807 */ /* 0x000fe40004000000 */
[----:B----4-:R-:W-:Y:S02]  /*1de0*/  ISETP.GT.AND P2, PT, R4, UR5, PT ;  /* 0x0000000504007c0c */ /* 0x010fe4000bf44270 */
[----:B------:R-:W-:Y:S02]  /*1df0*/  SEL R4, RZ, 0x1, !P1 ;  /* 0x00000001ff047807 */ /* 0x000fe40004800000 */
[----:B------:R-:W-:Y:S02]  /*1e00*/  SEL R3, RZ, 0x1, !P2 ;  /* 0x00000001ff037807 */ /* 0x000fe40005000000 */
[----:B-----5:R-:W-:-:S02]  /*1e10*/  ISETP.GT.AND P2, PT, R10, UR5, PT ;  /* 0x000000050a007c0c */ /* 0x020fc4000bf44270 */
[----:B------:R-:W-:Y:S02]  /*1e20*/  IADD3 R3, P1, P0, R3, R4, R14 ;  /* 0x0000000403037210 */ /* 0x000fe4000783e00e */
[----:B------:R-:W-:Y:S02]  /*1e30*/  ISETP.GT.AND P3, PT, R11, UR5, PT ;  /* 0x000000050b007c0c */ /* 0x000fe4000bf64270 */
[----:B------:R-:W-:Y:S02]  /*1e40*/  IADD3.X R26, PT, PT, RZ, RZ, RZ, P1, P0 ;  /* 0x000000ffff1a7210 */ /* 0x000fe40000fe04ff */
[----:B------:R-:W-:Y:S02]  /*1e50*/  ISETP.GE.U32.AND P0, PT, R28, R2, PT ;  /* 0x000000021c00720c */ /* 0x000fe40003f06070 */
[----:B------:R-:W-:Y:S02]  /*1e60*/  ISETP.GT.AND P4, PT, R12, UR5, PT ;  /* 0x000000050c007c0c */ /* 0x000fe4000bf84270 */
[----:B------:R-:W-:-:S02]  /*1e70*/  ISETP.GT.AND P5, PT, R13, UR5, PT ;  /* 0x000000050d007c0c */ /* 0x000fc4000bfa4270 */
[----:B------:R-:W-:Y:S02]  /*1e80*/  SEL R9, RZ, 0x1, !P2 ;  /* 0x00000001ff097807 */ /* 0x000fe40005000000 */
[----:B------:R-:W-:Y:S02]  /*1e90*/  SEL R10, RZ, 0x1, !P3 ;  /* 0x00000001ff0a7807 */ /* 0x000fe40005800000 */
[----:B------:R-:W-:Y:S02]  /*1ea0*/  SEL R8, RZ, 0x1, !P4 ;  /* 0x00000001ff087807 */ /* 0x000fe40006000000 */
[----:B------:R-:W-:Y:S02]  /*1eb0*/  SEL R4, RZ, 0x1, !P5 ;  /* 0x00000001ff047807 */ /* 0x000fe40006800000 */
[----:B------:R-:W-:-:S04]  /*1ec0*/  IADD3 R3, P2, P3, R10, R3, R9 ;  /* 0x000000030a037210 */ /* 0x000fc80007b5e009 */
[----:B------:R-:W-:Y:S02]  /*1ed0*/  IADD3 R3, P1, P4, R4, R3, R8 ;  /* 0x0000000304037210 */ /* 0x000fe40007c3e008 */
[----:B------:R-:W-:-:S04]  /*1ee0*/  IADD3.X R26, PT, PT, RZ, R26, RZ, P2, P3 ;  /* 0x0000001aff1a7210 */ /* 0x000fc800017e64ff */
[----:B------:R-:W-:Y:S01]  /*1ef0*/  IADD3.X R26, PT, PT, RZ, R26, RZ, P1, P4 ;  /* 0x0000001aff1a7210 */ /* 0x000fe20000fe84ff */
[----:B------:R-:W-:Y:S06]  /*1f00*/  @!P0 BRA `(.L_x_136) ;  /* 0x0000001000948947 */ /* 0x000fec0003800000 */
[----:B------:R-:W-:Y:S01]  /*1f10*/  IMAD.IADD R10, R0, 0x1, R7 ;  /* 0x00000001000a7824 */ /* 0x000fe200078e0207 */
[----:B------:R-:W0:Y:S01]  /*1f20*/  LDC R8, c[0x0][0x3b0] ;  /* 0x0000ec00ff087b82 */ /* 0x000e220000000800 */
[----:B------:R-:W-:Y:S01]  /*1f30*/  VIADD R14, R6, 0xfffff200 ;  /* 0xfffff200060e7836 */ /* 0x000fe20000000000 */
[----:B------:R-:W-:Y:S01]  /*1f40*/  LOP3.LUT R7, RZ, R5, RZ, 0x33, !PT ;  /* 0x00000005ff077212 */ /* 0x000fe200078e33ff */
[----:B------:R-:W-:Y:S01]  /*1f50*/  IMAD R10, R10, 0xe00, RZ ;  /* 0x00000e000a0a7824 */ /* 0x000fe200078e02ff */
[----:B------:R-:W1:Y:S02]  /*1f60*/  LDCU UR6, c[0x0][0x38c] ;  /* 0x00007180ff0677ac */ /* 0x000e640008000800 */
[----:B------:R-:W-:Y:S01]  /*1f70*/  IADD3 R7, PT, PT, -R2, R6, R7 ;  /* 0x0000000602077210 */ /* 0x000fe20007ffe107 */
[--C-:B------:R-:W-:Y:S01]  /*1f80*/  IMAD.MOV.U32 R9, RZ, RZ, R10.reuse ;  /* 0x000000ffff097224 */ /* 0x100fe200078e000a */
[C---:B------:R-:W-:Y:S01]  /*1f90*/  ISETP.GT.U32.AND P0, PT, R10.reuse, R14, PT ;  /* 0x0000000e0a00720c */ /* 0x040fe20003f04070 */
[----:B------:R-:W2:Y:S01]  /*1fa0*/  LDCU.64 UR10, c[0x0][0x380] ;  /* 0x00007000ff0a77ac */ /* 0x000ea20008000a00 */
[----:B------:R-:W-:Y:S01]  /*1fb0*/  IADD3 R11, PT, PT, R10, 0x1000, R5 ;  /* 0x000010000a0b7810 */ /* 0x000fe20007ffe005 */
[----:B------:R-:W-:Y:S01]  /*1fc0*/  IMAD R4, R0, -0xe00, R7 ;  /* 0xfffff20000047824 */ /* 0x000fe200078e0207 */
[----:B------:R-:W-:Y:S01]  /*1fd0*/  UMOV UR4, URZ ;  /* 0x000000ff00047c82 */ /* 0x000fe20008000000 */
[----:B------:R-:W-:-:S08]  /*1fe0*/  IMAD.MOV.U32 R7, RZ, RZ, R10 ;  /* 0x000000ffff077224 */ /* 0x000fd000078e000a */
[----:B------:R-:W-:Y:S05]  /*1ff0*/  @P0 BRA `(.L_x_137) ;  /* 0x0000000000b40947 */ /* 0x000fea0003800000 */
.L_x_138:
[----:B------:R-:W-:-:S05]  /*2000*/  IADD3 R6, P0, PT, R5, R9, RZ ;  /* 0x0000000905067210 */ /* 0x000fca0007f1e0ff */
[----:B------:R-:W-:Y:S01]  /*2010*/  IMAD.X R13, RZ, RZ, RZ, P0 ;  /* 0x000000ffff0d7224 */ /* 0x000fe200000e06ff */
[----:B--2---:R-:W-:-:S04]  /*2020*/  LEA R12, P0, R6, UR10, 0x2 ;  /* 0x0000000a060c7c11 */ /* 0x004fc8000f8010ff */
        /* <DEDUP_REMOVED lines=8> */
[----:B-1----:R-:W-:-:S02]  /*20b0*/  UMOV UR5, UR6 ;  /* 0x0000000600057c82 */ /* 0x002fc40008000000 */
        /* <DEDUP_REMOVED lines=11> */
[----:B0-----:R-:W-:Y:S01]  /*2170*/  IADD3 R12, P2, P3, R6, R3, R15 ;  /* 0x00000003060c7210 */ /* 0x001fe20007b5e00f */
[----:B------:R-:W-:Y:S01]  /*2180*/  IMAD.MOV.U32 R6, RZ, RZ, R8 ;  /* 0x000000ffff067224 */ /* 0x000fe200078e0008 */
[----:B------:R-:W-:-:S02]  /*2190*/  SEL R13, RZ, 0x1, !P4 ;  /* 0x00000001ff0d7807 */ /* 0x000fc40006000000 */
[----:B------:R-:W-:Y:S02]  /*21a0*/  SEL R3, RZ, 0x1, !P5 ;  /* 0x00000001ff037807 */ /* 0x000fe40006800000 */
[----:B------:R-:W-:Y:S02]  /*21b0*/  IADD3.X R26, PT, PT, RZ, R26, RZ, P0, P1 ;  /* 0x0000001aff1a7210 */ /* 0x000fe400007e24ff */
[----:B------:R-:W-:Y:S01]  /*21c0*/  IADD3 R12, P5, P4, R3, R12, R13 ;  /* 0x0000000c030c7210 */ /* 0x000fe20007cbe00d */
[----:B------:R-:W-:Y:S01]  /*21d0*/  IMAD.IADD R3, R6, 0x1, -R9 ;  /* 0x0000000106037824 */ /* 0x000fe200078e0a09 */
[----:B------:R-:W-:Y:S02]  /*21e0*/  ISETP.GT.AND P6, PT, R19, UR5, PT ;  /* 0x0000000513007c0c */ /* 0x000fe4000bfc4270 */
[----:B------:R-:W-:Y:S02]  /*21f0*/  IADD3.X R26, PT, PT, RZ, R26, RZ, P2, P3 ;  /* 0x0000001aff1a7210 */ /* 0x000fe400017e64ff */
[----:B------:R-:W-:-:S02]  /*2200*/  ISETP.GE.U32.AND P0, PT, R3, R2, PT ;  /* 0x000000020300720c */ /* 0x000fc40003f06070 */
[----:B------:R-:W-:Y:S02]  /*2210*/  SEL R13, RZ, 0x1, !P6 ;  /* 0x00000001ff0d7807 */ /* 0x000fe40007000000 */
[----:B------:R-:W-:Y:S02]  /*2220*/  IADD3.X R26, PT, PT, RZ, R26, RZ, P5, P4 ;  /* 0x0000001aff1a7210 */ /* 0x000fe40002fe84ff */
[----:B------:R-:W-:-:S05]  /*2230*/  IADD3 R3, P1, PT, R12, R13, RZ ;  /* 0x0000000d0c037210 */ /* 0x000fca0007f3e0ff */
[----:B------:R-:W-:Y:S02]  /*2240*/  IMAD.X R26, RZ, RZ, R26, P1 ;  /* 0x000000ffff1a7224 */ /* 0x000fe400008e061a */
[----:B------:R-:W-:Y:S06]  /*2250*/  @!P0 BRA `(.L_x_136) ;  /* 0x0000000c00c08947 */ /* 0x000fec0003800000 */
[C---:B------:R-:W-:Y:S01]  /*2260*/  IMAD.IADD R9, R2.reuse, 0x1, R9 ;  /* 0x0000000102097824 */ /* 0x040fe200078e0209 */
[----:B------:R-:W-:Y:S01]  /*2270*/  UIADD3 UR4, UPT, UPT, UR4, 0x1, URZ ;  /* 0x0000000104047890 */ /* 0x000fe2000fffe0ff */
[----:B------:R-:W-:Y:S02]  /*2280*/  IMAD.IADD R7, R2, 0x1, R7 ;  /* 0x0000000102077824 */ /* 0x000fe400078e0207 */
[----:B------:R-:W-:Y:S01]  /*2290*/  IMAD.IADD R4, R4, 0x1, -R2 ;  /* 0x0000000104047824 */ /* 0x000fe200078e0a02 */
[----:B------:R-:W-:Y:S01]  /*22a0*/  ISETP.GT.U32.AND P0, PT, R9, R14, PT ;  /* 0x0000000e0900720c */ /* 0x000fe20003f04070 */
[----:B------:R-:W-:-:S12]  /*22b0*/  IMAD.IADD R11, R2, 0x1, R11 ;  /* 0x00000001020b7824 */ /* 0x000fd800078e020b */
[----:B------:R-:W-:Y:S05]  /*22c0*/  @!P0 BRA `(.L_x_138) ;  /* 0xfffffffc004c8947 */ /* 0x000fea000383ffff */
.L_x_137:
[----:B------:R-:W-:Y:S01]  /*22d0*/  IMAD.IADD R2, R6, 0x1, -R9 ;  /* 0x0000000106027824 */ /* 0x000fe200078e0a09 */
[----:B------:R-:W-:Y:S04]  /*22e0*/  BSSY.RECONVERGENT B1, `(.L_x_136) ;  /* 0x00000e7000017945 */ /* 0x000fe80003800200 */
[----:B------:R-:W-:-:S04]  /*22f0*/  ISETP.GE.AND P0, PT, R5, R2, PT ;  /* 0x000000020500720c */ /* 0x000fc80003f06270 */
[----:B------:R-:W-:-:S13]  /*2300*/  ISETP.GE.U32.OR P0, PT, R9, R6, P0 ;  /* 0x000000060900720c */ /* 0x000fda0000706470 */
[----:B------:R-:W-:Y:S05]  /*2310*/  @P0 BRA `(.L_x_139) ;  /* 0x0000000c008c0947 */ /* 0x000fea0003800000 */
[----:B------:R-:W3:Y:S01]  /*2320*/  LDC R2, c[0x0][0x3b4] ;  /* 0x0000ed00ff027b82 */ /* 0x000ee20000000800 */
[----:B------:R-:W-:Y:S01]  /*2330*/  LOP3.LUT R13, RZ, R5, RZ, 0x33, !PT ;  /* 0x00000005ff0d7212 */ /* 0x000fe200078e33ff */
[----:B------:R-:W-:Y:S03]  /*2340*/  BSSY.RECONVERGENT B2, `(.L_x_140) ;  /* 0x0000075000027945 */ /* 0x000fe60003800200 */
[----:B------:R-:W-:Y:S01]  /*2350*/  IADD3 R6, PT, PT, -R10, R6, R13 ;  /* 0x000000060a067210 */ /* 0x000fe20007ffe10d */
[----:B---3--:R-:W-:-:S04]  /*2360*/  IMAD R13, R2, UR4, RZ ;  /* 0x00000004020d7c24 */ /* 0x008fc8000f8e02ff */
[----:B------:R-:W-:-:S05]  /*2370*/  IMAD R6, R13, -0xe00, R6 ;  /* 0xfffff2000d067824 */ /* 0x000fca00078e0206 */
[C---:B------:R-:W-:Y:S02]  /*2380*/  ISETP.GE.U32.AND P0, PT, R6.reuse, 0x1e00, PT ;  /* 0x00001e000600780c */ /* 0x040fe40003f06070 */
[----:B0-----:R-:W-:Y:S01]  /*2390*/  LEA.HI R8, R6, 0x1, RZ, 0x17 ;  /* 0x0000000106087811 */ /* 0x001fe200078fb8ff */
[----:B------:R-:W-:-:S03]  /*23a0*/  IMAD.MOV.U32 R6, RZ, RZ, R5 ;  /* 0x000000ffff067224 */ /* 0x000fc600078e0005 */
[----:B------:R-:W-:-:S07]  /*23b0*/  LOP3.LUT R10, R8, 0xf, RZ, 0xc0, !PT ;  /* 0x0000000f080a7812 */ /* 0x000fce00078ec0ff */
[----:B------:R-:W-:Y:S05]  /*23c0*/  @!P0 BRA `(.L_x_141) ;  /* 0x0000000400b08947 */ /* 0x000fea0003800000 */
[----:B------:R-:W0:Y:S01]  /*23d0*/  LDC.64 R12, c[0x0][0x380] ;  /* 0x0000e000ff0c7b82 */ /* 0x000e220000000a00 */
[----:B------:R-:W-:Y:S01]  /*23e0*/  LEA.HI R2, R4, 0x1, RZ, 0x17 ;  /* 0x0000000104027811 */ /* 0x000fe200078fb8ff */
[----:B------:R-:W-:Y:S01]  /*23f0*/  BSSY.RECONVERGENT B3, `(.L_x_142) ;  /* 0x0000068000037945 */ /* 0x000fe20003800200 */
[----:B------:R-:W-:Y:S02]  /*2400*/  LOP3.LUT R6, R5, 0x1000, RZ, 0xfc, !PT ;  /* 0x0000100005067812 */ /* 0x000fe400078efcff */
[----:B------:R-:W-:-:S05]  /*2410*/  LOP3.LUT R2, R2, 0xfffff0, RZ, 0xc0, !PT ;  /* 0x00fffff002027812 */ /* 0x000fca00078ec0ff */
[----:B------:R-:W-:-:S07]  /*2420*/  IMAD.MOV R2, RZ, RZ, -R2 ;  /* 0x000000ffff027224 */ /* 0x000fce00078e0a02 */
.L_x_143:
[C---:B------:R-:W-:Y:S02]  /*2430*/  VIADD R19, R11.reuse, 0xfffff200 ;  /* 0xfffff2000b137836 */ /* 0x040fe40000000000 */
[----:B------:R-:W-:Y:S02]  /*2440*/  VIADD R21, R11, 0xfffff000 ;  /* 0xfffff0000b157836 */ /* 0x000fe40000000000 */
[----:B0-----:R-:W-:-:S04]  /*2450*/  IMAD.WIDE.U32 R18, R19, 0x4, R12 ;  /* 0x0000000413127825 */ /* 0x001fc800078e000c */
[--C-:B------:R-:W-:Y:S02]  /*2460*/  IMAD.WIDE.U32 R20, R21, 0x4, R12.reuse ;  /* 0x0000000415147825 */ /* 0x100fe400078e000c */
[----:B------:R-:W3:Y:S02]  /*2470*/  LDG.E R18, desc[UR8][R18.64] ;  /* 0x0000000812127981 */ /* 0x000ee4000c1e1900 */
[C---:B------:R-:W-:Y:S02]  /*2480*/  VIADD R15, R11.reuse, 0xfffff400 ;  /* 0xfffff4000b0f7836 */ /* 0x040fe40000000000 */
[----:B------:R-:W-:Y:S01]  /*2490*/  VIADD R25, R11, 0xfffff600 ;  /* 0xfffff6000b197836 */ /* 0x000fe20000000000 */
[----:B------:R-:W4:Y:S01]  /*24a0*/  LDG.E R27, desc[UR8][R20.64] ;  /* 0x00000008141b7981 */ /* 0x000f22000c1e1900 */
[----:B------:R-:W-:-:S04]  /*24b0*/  IMAD.WIDE.U32 R14, R15, 0x4, R12 ;  /* 0x000000040f0e7825 */ /* 0x000fc800078e000c */
[----:B------:R-:W-:Y:S02]  /*24c0*/  IMAD.WIDE.U32 R24, R25, 0x4, R12 ;  /* 0x0000000419187825 */ /* 0x000fe400078e000c */
[----:B------:R0:W5:Y:S04]  /*24d0*/  LDG.E R14, desc[UR8][R14.64] ;  /* 0x000000080e0e7981 */ /* 0x000168000c1e1900 */
[----:B------:R1:W2:Y:S01]  /*24e0*/  LDG.E R24, desc[UR8][R24.64] ;  /* 0x0000000818187981 */ /* 0x0002a2000c1e1900 */
[----:B------:R-:W-:-:S04]  /*24f0*/  VIADD R17, R11, 0xfffff800 ;  /* 0xfffff8000b117836 */ /* 0x000fc80000000000 */
[----:B------:R-:W-:-:S06]  /*2500*/  IMAD.WIDE.U32 R16, R17, 0x4, R12 ;  /* 0x0000000411107825 */ /* 0x000fcc00078e000c */
[----:B------:R2:W2:Y:S01]  /*2510*/  LDG.E R16, desc[UR8][R16.64] ;  /* 0x0000000810107981 */ /* 0x0004a2000c1e1900 */
[----:B------:R-:W-:-:S04]  /*2520*/  VIADD R23, R11, 0xfffffa00 ;  /* 0xfffffa000b177836 */ /* 0x000fc80000000000 */
[----:B------:R-:W-:-:S04]  /*2530*/  IMAD.WIDE.U32 R22, R23, 0x4, R12 ;  /* 0x0000000417167825 */ /* 0x000fc800078e000c */
[C---:B------:R-:W-:Y:S01]  /*2540*/  VIADD R29, R11.reuse, 0xfffffc00 ;  /* 0xfffffc000b1d7836 */ /* 0x040fe20000000000 */
[----:B------:R2:W2:Y:S01]  /*2550*/  LDG.E R19, desc[UR8][R22.64] ;  /* 0x0000000816137981 */ /* 0x0004a2000c1e1900 */
[----:B0-----:R-:W-:Y:S02]  /*2560*/  VIADD R15, R11, 0xfffffe00 ;  /* 0xfffffe000b0f7836 */ /* 0x001fe40000000000 */
[----:B------:R-:W-:-:S04]  /*2570*/  IMAD.WIDE.U32 R20, R29, 0x4, R12 ;  /* 0x000000041d147825 */ /* 0x000fc800078e000c */
[----:B------:R-:W-:Y:S01]  /*2580*/  VIADD R29, R11, 0x400 ;  /* 0x000004000b1d7836 */ /* 0x000fe20000000000 */
[----:B---3--:R-:W-:Y:S02]  /*2590*/  ISETP.GT.AND P1, PT, R18, UR5, PT ;  /* 0x0000000512007c0c */ /* 0x008fe4000bf24270 */
[----:B------:R0:W3:Y:S01]  /*25a0*/  LDG.E R18, desc[UR8][R20.64] ;  /* 0x0000000814127981 */ /* 0x0000e2000c1e1900 */
[----:B----4-:R-:W-:Y:S02]  /*25b0*/  ISETP.GT.AND P0, PT, R27, UR5, PT ;  /* 0x000000051b007c0c */ /* 0x010fe4000bf04270 */
[----:B------:R-:W-:Y:S02]  /*25c0*/  SEL R28, RZ, 0x1, !P1 ;  /* 0x00000001ff1c7807 */ /* 0x000fe40004800000 */
[----:B-1----:R-:W-:Y:S02]  /*25d0*/  SEL R25, RZ, 0x1, !P0 ;  /* 0x00000001ff197807 */ /* 0x002fe40004000000 */
[----:B-----5:R-:W-:-:S02]  /*25e0*/  ISETP.GT.AND P0, PT, R14, UR5, PT ;  /* 0x000000050e007c0c */ /* 0x020fc4000bf04270 */
[----:B--2---:R-:W-:Y:S02]  /*25f0*/  ISETP.GT.AND P1, PT, R24, UR5, PT ;  /* 0x0000000518007c0c */ /* 0x004fe4000bf24270 */
[----:B------:R-:W-:Y:S02]  /*2600*/  IADD3 R17, P3, P2, R28, R3, R25 ;  /* 0x000000031c117210 */ /* 0x000fe40007a7e019 */
[----:B------:R-:W-:Y:S02]  /*2610*/  SEL R22, RZ, 0x1, !P0 ;  /* 0x00000001ff167807 */ /* 0x000fe40004000000 */
[----:B------:R-:W-:Y:S01]  /*2620*/  SEL R25, RZ, 0x1, !P1 ;  /* 0x00000001ff197807 */ /* 0x000fe20004800000 */
[----:B------:R-:W-:-:S03]  /*2630*/  IMAD.WIDE.U32 R14, R15, 0x4, R12 ;  /* 0x000000040f0e7825 */ /* 0x000fc600078e000c */
[----:B------:R-:W-:Y:S01]  /*2640*/  IADD3 R25, P4, P6, R25, R17, R22 ;  /* 0x0000001119197210 */ /* 0x000fe20007e9e016 */
[C---:B------:R-:W-:Y:S01]  /*2650*/  VIADD R3, R11.reuse, 0x200 ;  /* 0x000002000b037836 */ /* 0x040fe20000000000 */
[----:B------:R1:W2:Y:S01]  /*2660*/  LDG.E R27, desc[UR8][R14.64] ;  /* 0x000000080e1b7981 */ /* 0x0002a2000c1e1900 */
[C---:B------:R-:W-:Y:S02]  /*2670*/  VIADD R17, R11.reuse, 0x600 ;  /* 0x000006000b117836 */ /* 0x040fe40000000000 */
[----:B------:R-:W-:-:S04]  /*2680*/  IMAD.WIDE.U32 R22, R11, 0x4, R12 ;  /* 0x000000040b167825 */ /* 0x000fc800078e000c */
[--C-:B0-----:R-:W-:Y:S02]  /*2690*/  IMAD.WIDE.U32 R20, R3, 0x4, R12.reuse ;  /* 0x0000000403147825 */ /* 0x101fe400078e000c */
[----:B------:R-:W4:Y:S02]  /*26a0*/  LDG.E R3, desc[UR8][R22.64] ;  /* 0x0000000816037981 */ /* 0x000f24000c1e1900 */
[--C-:B------:R-:W-:Y:S02]  /*26b0*/  IMAD.WIDE.U32 R28, R29, 0x4, R12.reuse ;  /* 0x000000041d1c7825 */ /* 0x100fe400078e000c */
[----:B------:R0:W5:Y:S02]  /*26c0*/  LDG.E R24, desc[UR8][R20.64] ;  /* 0x0000000814187981 */ /* 0x000164000c1e1900 */
[--C-:B-1----:R-:W-:Y:S02]  /*26d0*/  IMAD.WIDE.U32 R14, R17, 0x4, R12.reuse ;  /* 0x00000004110e7825 */ /* 0x102fe400078e000c */
[----:B------:R-:W5:Y:S02]  /*26e0*/  LDG.E R28, desc[UR8][R28.64] ;  /* 0x000000081c1c7981 */ /* 0x000f64000c1e1900 */
[C---:B------:R-:W-:Y:S01]  /*26f0*/  VIADD R17, R11.reuse, 0x800 ;  /* 0x000008000b117836 */ /* 0x040fe20000000000 */
[----:B------:R-:W-:Y:S01]  /*2700*/  ISETP.GT.AND P5, PT, R16, UR5, PT ;  /* 0x0000000510007c0c */ /* 0x000fe2000bfa4270 */
[----:B0-----:R-:W-:Y:S01]  /*2710*/  VIADD R21, R11, 0xa00 ;  /* 0x00000a000b157836 */ /* 0x001fe20000000000 */
[----:B------:R0:W5:Y:S02]  /*2720*/  LDG.E R29, desc[UR8][R14.64] ;  /* 0x000000080e1d7981 */ /* 0x000164000c1e1900 */
[----:B0-----:R-:W-:-:S04]  /*2730*/  IMAD.WIDE.U32 R14, R17, 0x4, R12 ;  /* 0x00000004110e7825 */ /* 0x001fc800078e000c */
[--C-:B------:R-:W-:Y:S02]  /*2740*/  IMAD.WIDE.U32 R16, R21, 0x4, R12.reuse ;  /* 0x0000000415107825 */ /* 0x100fe400078e000c */
[----:B------:R0:W5:Y:S02]  /*2750*/  LDG.E R14, desc[UR8][R14.64] ;  /* 0x000000080e0e7981 */ /* 0x000164000c1e1900 */
[----:B------:R-:W-:Y:S02]  /*2760*/  VIADD R21, R11, 0xc00 ;  /* 0x00000c000b157836 */ /* 0x000fe40000000000 */
[----:B------:R1:W5:Y:S02]  /*2770*/  LDG.E R16, desc[UR8][R16.64] ;  /* 0x0000000810107981 */ /* 0x000364000c1e1900 */
[----:B------:R-:W-:-:S04]  /*2780*/  IMAD.WIDE.U32 R20, R21, 0x4, R12 ;  /* 0x0000000415147825 */ /* 0x000fc800078e000c */
[----:B------:R-:W-:Y:S02]  /*2790*/  VIADD R23, R11, 0xe00 ;  /* 0x00000e000b177836 */ /* 0x000fe40000000000 */
[----:B------:R-:W5:Y:S02]  /*27a0*/  LDG.E R20, desc[UR8][R20.64] ;  /* 0x0000000814147981 */ /* 0x000f64000c1e1900 */
[----:B------:R-:W-:-:S06]  /*27b0*/  IMAD.WIDE.U32 R22, R23, 0x4, R12 ;  /* 0x0000000417167825 */ /* 0x000fcc00078e000c */
[----:B------:R-:W5:Y:S01]  /*27c0*/  LDG.E R22, desc[UR8][R22.64] ;  /* 0x0000000816167981 */ /* 0x000f62000c1e1900 */
[----:B------:R-:W-:Y:S02]  /*27d0*/  ISETP.GT.AND P0, PT, R19, UR5, PT ;  /* 0x0000000513007c0c */ /* 0x000fe4000bf04270 */
[----:B------:R-:W-:Y:S02]  /*27e0*/  SEL R19, RZ, 0x1, !P5 ;  /* 0x00000001ff137807 */ /* 0x000fe40006800000 */
[----:B------:R-:W-:Y:S02]  /*27f0*/  IADD3.X R26, PT, PT, RZ, R26, RZ, P3, P2 ;  /* 0x0000001aff1a7210 */ /* 0x000fe40001fe44ff */
[----:B0-----:R-:W-:Y:S02]  /*2800*/  SEL R15, RZ, 0x1, !P0 ;  /* 0x00000001ff0f7807 */ /* 0x001fe40004000000 */
[----:B------:R-:W-:Y:S01]  /*2810*/  IADD3.X R26, PT, PT, RZ, R26, RZ, P4, P6 ;  /* 0x0000001aff1a7210 */ /* 0x000fe200027ec4ff */
[----:B------:R-:W-:-:S02]  /*2820*/  VIADD R2, R2, 0x10 ;  /* 0x0000001002027836 */ /* 0x000fc40000000000 */
[----:B------:R-:W-:Y:S02]  /*2830*/  VIADD R6, R6, 0x2000 ;  /* 0x0000200006067836 */ /* 0x000fe40000000000 */
[----:B------:R-:W-:Y:S01]  /*2840*/  VIADD R11, R11, 0x2000 ;  /* 0x000020000b0b7836 */ /* 0x000fe20000000000 */
[----:B---3--:R-:W-:-:S04]  /*2850*/  ISETP.GT.AND P1, PT, R18, UR5, PT ;  /* 0x0000000512007c0c */ /* 0x008fc8000bf24270 */
[----:B------:R-:W-:Y:S02]  /*2860*/  SEL R18, RZ, 0x1, !P1 ;  /* 0x00000001ff127807 */ /* 0x000fe40004800000 */
[----:B------:R-:W-:-:S04]  /*2870*/  IADD3 R25, P1, P0, R15, R25, R19 ;  /* 0x000000190f197210 */ /* 0x000fc8000783e013 */
[----:B------:R-:W-:Y:S02]  /*2880*/  IADD3.X R26, PT, PT, RZ, R26, RZ, P1, P0 ;  /* 0x0000001aff1a7210 */ /* 0x000fe40000fe04ff */
[----:B--2---:R-:W-:-:S04]  /*2890*/  ISETP.GT.AND P5, PT, R27, UR5, PT ;  /* 0x000000051b007c0c */ /* 0x004fc8000bfa4270 */
[----:B-1----:R-:W-:Y:S02]  /*28a0*/  SEL R17, RZ, 0x1, !P5 ;  /* 0x00000001ff117807 */ /* 0x002fe40006800000 */
[----:B----4-:R-:W-:Y:S02]  /*28b0*/  ISETP.GT.AND P5, PT, R3, UR5, PT ;  /* 0x0000000503007c0c */ /* 0x010fe4000bfa4270 */
[----:B-----5:R-:W-:Y:S02]  /*28c0*/  ISETP.GT.AND P6, PT, R24, UR5, PT ;  /* 0x0000000518007c0c */ /* 0x020fe4000bfc4270 */
[----:B------:R-:W-:Y:S02]  /*28d0*/  SEL R24, RZ, 0x1, !P5 ;  /* 0x00000001ff187807 */ /* 0x000fe40006800000 */
[----:B------:R-:W-:Y:S02]  /*28e0*/  ISETP.GT.AND P4, PT, R28, UR5, PT ;  /* 0x000000051c007c0c */ /* 0x000fe4000bf84270 */
[----:B------:R-:W-:-:S02]  /*28f0*/  IADD3 R17, P3, P2, R17, R25, R18 ;  /* 0x0000001911117210 */ /* 0x000fc40007a7e012 */
[----:B------:R-:W-:Y:S02]  /*2900*/  SEL R15, RZ, 0x1, !P6 ;  /* 0x00000001ff0f7807 */ /* 0x000fe40007000000 */
[----:B------:R-:W-:Y:S02]  /*2910*/  SEL R18, RZ, 0x1, !P4 ;  /* 0x00000001ff127807 */ /* 0x000fe40006000000 */
[----:B------:R-:W-:-:S04]  /*2920*/  ISETP.GT.AND P5, PT, R29, UR5, PT ;  /* 0x000000051d007c0c */ /* 0x000fc8000bfa4270 */
[----:B------:R-:W-:Y:S02]  /*2930*/  SEL R3, RZ, 0x1, !P5 ;  /* 0x00000001ff037807 */ /* 0x000fe40006800000 */
[----:B------:R-:W-:Y:S02]  /*2940*/  IADD3 R15, P4, P5, R15, R17, R24 ;  /* 0x000000110f0f7210 */ /* 0x000fe40007d9e018 */
[----:B------:R-:W-:Y:S02]  /*2950*/  IADD3.X R26, PT, PT, RZ, R26, RZ, P3, P2 ;  /* 0x0000001aff1a7210 */ /* 0x000fe40001fe44ff */
[----:B------:R-:W-:Y:S02]  /*2960*/  ISETP.GT.AND P6, PT, R14, UR5, PT ;  /* 0x000000050e007c0c */ /* 0x000fe4000bfc4270 */
        /* <DEDUP_REMOVED lines=9> */
[----:B------:R-:W-:Y:S02]  /*2a00*/  ISETP.GT.AND P2, PT, R22, UR5, PT ;  /* 0x0000000516007c0c */ /* 0x000fe4000bf44270 */
[----:B------:R-:W-:Y:S02]  /*2a10*/  IADD3.X R26, PT, PT, RZ, R26, RZ, P1, P6 ;  /* 0x0000001aff1a7210 */ /* 0x000fe40000fec4ff */
[----:B------:R-:W-:Y:S02]  /*2a20*/  SEL R3, RZ, 0x1, !P2 ;  /* 0x00000001ff037807 */ /* 0x000fe40005000000 */
[----:B------:R-:W-:Y:S02]  /*2a30*/  IADD3.X R26, PT, PT, RZ, R26, RZ, P3, P4 ;  /* 0x0000001aff1a7210 */ /* 0x000fe40001fe84ff */
[----:B------:R-:W-:-:S04]  /*2a40*/  IADD3 R3, P1, P2, R3, R15, R14 ;  /* 0x0000000f03037210 */ /* 0x000fc80007a3e00e */
[----:B------:R-:W-:Y:S01]  /*2a50*/  IADD3.X R26, PT, PT, RZ, R26, RZ, P1, P2 ;  /* 0x0000001aff1a7210 */ /* 0x000fe20000fe44ff */
[----:B------:R-:W-:Y:S08]  /*2a60*/  @P0 BRA `(.L_x_143) ;  /* 0xfffffff800700947 */ /* 0x000ff0000383ffff */
[----:B------:R-:W-:Y:S05]  /*2a70*/  BSYNC.RECONVERGENT B3 ;  /* 0x0000000000037941 */ /* 0x000fea0003800200 */
.L_x_142:
[----:B------:R-:W-:-:S07]  /*2a80*/  VIADD R6, R6, 0xfffff000 ;  /* 0xfffff00006067836 */ /* 0x000fce0000000000 */
.L_x_141:
[----:B-12---:R-:W-:Y:S05]  /*2a90*/  BSYNC.RECONVERGENT B2 ;  /* 0x0000000000027941 */ /* 0x006fea0003800200 */
.L_x_140:
        /* <DEDUP_REMOVED lines=8> */
[----:B------:R-:W-:-:S04]  /*2b20*/  IMAD.IADD R25, R6, 0x1, R9 ;  /* 0x0000000106197824 */ /* 0x000fc800078e0209 */
[C---:B------:R-:W-:Y:S02]  /*2b30*/  VIADD R21, R25.reuse, 0x200 ;  /* 0x0000020019157836 */ /* 0x040fe40000000000 */
[C---:B------:R-:W-:Y:S02]  /*2b40*/  VIADD R13, R25.reuse, 0x400 ;  /* 0x00000400190d7836 */ /* 0x040fe40000000000 */
[C---:B------:R-:W-:Y:S02]  /*2b50*/  VIADD R15, R25.reuse, 0x600 ;  /* 0x00000600190f7836 */ /* 0x040fe40000000000 */
[C---:B------:R-:W-:Y:S02]  /*2b60*/  VIADD R17, R25.reuse, 0x800 ;  /* 0x0000080019117836 */ /* 0x040fe40000000000 */
[C---:B------:R-:W-:Y:S02]  /*2b70*/  VIADD R19, R25.reuse, 0xa00 ;  /* 0x00000a0019137836 */ /* 0x040fe40000000000 */
[----:B------:R-:W-:-:S02]  /*2b80*/  VIADD R27, R25, 0xc00 ;  /* 0x00000c00191b7836 */ /* 0x000fc40000000000 */
[----:B0-----:R-:W-:-:S04]  /*2b90*/  IMAD.WIDE.U32 R28, R25, 0x4, R10 ;  /* 0x00000004191c7825 */ /* 0x001fc800078e000a */
[--C-:B------:R-:W-:Y:S01]  /*2ba0*/  IMAD.WIDE.U32 R20, R21, 0x4, R10.reuse ;  /* 0x0000000415147825 */ /* 0x100fe200078e000a */
[----:B------:R-:W2:Y:S03]  /*2bb0*/  LDG.E R2, desc[UR8][R28.64] ;  /* 0x000000081c027981 */ /* 0x000ea6000c1e1900 */
[--C-:B------:R-:W-:Y:S01]  /*2bc0*/  IMAD.WIDE.U32 R12, R13, 0x4, R10.reuse ;  /* 0x000000040d0c7825 */ /* 0x100fe200078e000a */
[----:B------:R0:W3:Y:S03]  /*2bd0*/  LDG.E R22, desc[UR8][R20.64] ;  /* 0x0000000814167981 */ /* 0x0000e6000c1e1900 */
[--C-:B------:R-:W-:Y:S02]  /*2be0*/  IMAD.WIDE.U32 R14, R15, 0x4, R10.reuse ;  /* 0x000000040f0e7825 */ /* 0x100fe400078e000a */
[----:B------:R1:W4:Y:S02]  /*2bf0*/  LDG.E R12, desc[UR8][R12.64] ;  /* 0x000000080c0c7981 */ /* 0x000324000c1e1900 */
[----:B------:R-:W-:-:S02]  /*2c00*/  IMAD.WIDE.U32 R16, R17, 0x4, R10 ;  /* 0x0000000411107825 */ /* 0x000fc400078e000a */
[----:B------:R-:W5:Y:S02]  /*2c10*/  LDG.E R14, desc[UR8][R14.64] ;  /* 0x000000080e0e7981 */ /* 0x000f64000c1e1900 */
        /* <DEDUP_REMOVED lines=9> */
[----:B--2---:R-:W-:Y:S02]  /*2cb0*/  ISETP.GT.AND P1, PT, R2, UR5, PT ;  /* 0x0000000502007c0c */ /* 0x004fe4000bf24270 */
[----:B---3--:R-:W-:Y:S02]  /*2cc0*/  ISETP.GT.AND P2, PT, R22, UR5, PT ;  /* 0x0000000516007c0c */ /* 0x008fe4000bf44270 */
[----:B-1----:R-:W-:-:S02]  /*2cd0*/  SEL R13, RZ, 0x1, !P1 ;  /* 0x00000001ff0d7807 */ /* 0x002fc40004800000 */
[----:B------:R-:W-:Y:S02]  /*2ce0*/  SEL R2, RZ, 0x1, !P2 ;  /* 0x00000001ff027807 */ /* 0x000fe40005000000 */
[----:B----4-:R-:W-:Y:S02]  /*2cf0*/  ISETP.GT.AND P1, PT, R12, UR5, PT ;  /* 0x000000050c007c0c */ /* 0x010fe4000bf24270 */
[----:B-----5:R-:W-:Y:S02]  /*2d00*/  ISETP.GT.AND P2, PT, R14, UR5, PT ;  /* 0x000000050e007c0c */ /* 0x020fe4000bf44270 */
[----:B------:R-:W-:Y:S02]  /*2d10*/  IADD3 R12, P5, P6, R2, R3, R13 ;  /* 0x00000003020c7210 */ /* 0x000fe40007ebe00d */
[----:B------:R-:W-:Y:S02]  /*2d20*/  SEL R3, RZ, 0x1, !P1 ;  /* 0x00000001ff037807 */ /* 0x000fe40004800000 */
[----:B------:R-:W-:-:S02]  /*2d30*/  SEL R2, RZ, 0x1, !P2 ;  /* 0x00000001ff027807 */ /* 0x000fc40005000000 */
[----:B------:R-:W-:Y:S02]  /*2d40*/  ISETP.GT.AND P3, PT, R16, UR5, PT ;  /* 0x0000000510007c0c */ /* 0x000fe4000bf64270 */
[----:B------:R-:W-:Y:S02]  /*2d50*/  ISETP.GT.AND P4, PT, R18, UR5, PT ;  /* 0x0000000512007c0c */ /* 0x000fe4000bf84270 */
[----:B0-----:R-:W-:Y:S02]  /*2d60*/  IADD3 R11, P1, P2, R2, R12, R3 ;  /* 0x0000000c020b7210 */ /* 0x001fe40007a3e003 */
[----:B------:R-:W-:Y:S02]  /*2d70*/  SEL R3, RZ, 0x1, !P3 ;  /* 0x00000001ff037807 */ /* 0x000fe40005800000 */
[----:B------:R-:W-:Y:S02]  /*2d80*/  SEL R2, RZ, 0x1, !P4 ;  /* 0x00000001ff027807 */ /* 0x000fe40006000000 */
        /* <DEDUP_REMOVED lines=10> */
.L_x_145:
[----:B------:R-:W-:Y:S05]  /*2e30*/  BSYNC.RECONVERGENT B2 ;  /* 0x0000000000027941 */ /* 0x000fea0003800200 */
.L_x_144:
[----:B------:R-:W-:Y:S05]  /*2e40*/  @!P0 BRA `(.L_x_139) ;  /* 0x0000000000c08947 */ /* 0x000fea0003800000 */
[----:B------:R-:W-:Y:S01]  /*2e50*/  ISETP.GE.U32.AND P1, PT, R23, 0x4, PT ;  /* 0x000000041700780c */ /* 0x000fe20003f26070 */
[----:B------:R-:W-:Y:S01]  /*2e60*/  BSSY.RECONVERGENT B2, `(.L_x_146) ;  /* 0x000001d000027945 */ /* 0x000fe20003800200 */
[----:B------:R-:W-:-:S11]  /*2e70*/  LOP3.LUT P0, RZ, R8, 0x3, RZ, 0xc0, !PT ;  /* 0x0000000308ff7812 */ /* 0x000fd6000780c0ff */
[----:B------:R-:W-:Y:S05]  /*2e80*/  @!P1 BRA `(.L_x_147) ;  /* 0x0000000000689947 */ /* 0x000fea0003800000 */
[----:B------:R-:W0:Y:S01]  /*2e90*/  LDC.64 R10, c[0x0][0x380] ;  /* 0x0000e000ff0a7b82 */ /* 0x000e220000000a00 */
[----:B------:R-:W-:-:S04]  /*2ea0*/  IMAD.IADD R9, R6, 0x1, R9 ;  /* 0x0000000106097824 */ /* 0x000fc800078e0209 */
[C---:B------:R-:W-:Y:S02]  /*2eb0*/  VIADD R13, R9.reuse, 0x200 ;  /* 0x00000200090d7836 */ /* 0x040fe40000000000 */
[C---:B------:R-:W-:Y:S02]  /*2ec0*/  VIADD R15, R9.reuse, 0x400 ;  /* 0x00000400090f7836 */ /* 0x040fe40000000000 */
[C---:B------:R-:W-:Y:S02]  /*2ed0*/  VIADD R17, R9.reuse, 0x600 ;  /* 0x0000060009117836 */ /* 0x040fe40000000000 */
[----:B0-----:R-:W-:-:S04]  /*2ee0*/  IMAD.WIDE.U32 R8, R9, 0x4, R10 ;  /* 0x0000000409087825 */ /* 0x001fc800078e000a */
[--C-:B------:R-:W-:Y:S02]  /*2ef0*/  IMAD.WIDE.U32 R12, R13, 0x4, R10.reuse ;  /* 0x000000040d0c7825 */ /* 0x100fe400078e000a */
[----:B------:R-:W2:Y:S02]  /*2f00*/  LDG.E R8, desc[UR8][R8.64] ;  /* 0x0000000808087981 */ /* 0x000ea4000c1e1900 */
[--C-:B------:R-:W-:Y:S02]  /*2f10*/  IMAD.WIDE.U32 R14, R15, 0x4, R10.reuse ;  /* 0x000000040f0e7825 */ /* 0x100fe400078e000a */
[----:B------:R-:W3:Y:S02]  /*2f20*/  LDG.E R12, desc[UR8][R12.64] ;  /* 0x000000080c0c7981 */ /* 0x000ee4000c1e1900 */
[----:B------:R-:W-:Y:S02]  /*2f30*/  IMAD.WIDE.U32 R10, R17, 0x4, R10 ;  /* 0x00000004110a7825 */ /* 0x000fe400078e000a */
[----:B------:R-:W4:Y:S04]  /*2f40*/  LDG.E R14, desc[UR8][R14.64] ;  /* 0x000000080e0e7981 */ /* 0x000f28000c1e1900 */
[----:B------:R-:W5:Y:S01]  /*2f50*/  LDG.E R10, desc[UR8][R10.64] ;  /* 0x000000080a0a7981 */ /* 0x000f62000c1e1900 */
[----:B------:R-:W-:Y:S01]  /*2f60*/  VIADD R6, R6, 0x800 ;  /* 0x0000080006067836 */ /* 0x000fe20000000000 */
[----:B--2---:R-:W-:-:S02]  /*2f70*/  ISETP.GT.AND P1, PT, R8, UR5, PT ;  /* 0x0000000508007c0c */ /* 0x004fc4000bf24270 */
[----:B---3--:R-:W-:Y:S02]  /*2f80*/  ISETP.GT.AND P2, PT, R12, UR5, PT ;  /* 0x000000050c007c0c */ /* 0x008fe4000bf44270 */
[----:B------:R-:W-:Y:S02]  /*2f90*/  SEL R2, RZ, 0x1, !P1 ;  /* 0x00000001ff027807 */ /* 0x000fe40004800000 */
[----:B----4-:R-:W-:Y:S02]  /*2fa0*/  ISETP.GT.AND P3, PT, R14, UR5, PT ;  /* 0x000000050e007c0c */ /* 0x010fe4000bf64270 */
[----:B------:R-:W-:Y:S02]  /*2fb0*/  SEL R16, RZ, 0x1, !P2 ;  /* 0x00000001ff107807 */ /* 0x000fe40005000000 */
[----:B-----5:R-:W-:Y:S02]  /*2fc0*/  ISETP.GT.AND P4, PT, R10, UR5, PT ;  /* 0x000000050a007c0c */ /* 0x020fe4000bf84270 */
[----:B------:R-:W-:-:S02]  /*2fd0*/  SEL R17, RZ, 0x1, !P3 ;  /* 0x00000001ff117807 */ /* 0x000fc40005800000 */
[----:B------:R-:W-:Y:S02]  /*2fe0*/  SEL R8, RZ, 0x1, !P4 ;  /* 0x00000001ff087807 */ /* 0x000fe40006000000 */
[----:B------:R-:W-:-:S04]  /*2ff0*/  IADD3 R2, P1, P2, R16, R3, R2 ;  /* 0x0000000310027210 */ /* 0x000fc80007a3e002 */
[----:B------:R-:W-:Y:S02]  /*3000*/  IADD3 R3, P3, P4, R8, R2, R17 ;  /* 0x0000000208037210 */ /* 0x000fe40007c7e011 */
[----:B------:R-:W-:-:S04]  /*3010*/  IADD3.X R26, PT, PT, RZ, R26, RZ, P1, P2 ;  /* 0x0000001aff1a7210 */ /* 0x000fc80000fe44ff */
[----:B------:R-:W-:-:S07]  /*3020*/  IADD3.X R26, PT, PT, RZ, R26, RZ, P3, P4 ;  /* 0x0000001aff1a7210 */ /* 0x000fce0001fe84ff */
.L_x_147:
[----:B------:R-:W-:Y:S05]  /*3030*/  BSYNC.RECONVERGENT B2 ;  /* 0x0000000000027941 */ /* 0x000fea0003800200 */
.L_x_146:
[----:B------:R-:W-:Y:S05]  /*3040*/  @!P0 BRA `(.L_x_139) ;  /* 0x0000000000408947 */ /* 0x000fea0003800000 */
[----:B------:R-:W0:Y:S01]  /*3050*/  LDC.64 R8, c[0x0][0x380] ;  /* 0x0000e000ff087b82 */ /* 0x000e220000000a00 */
[----:B------:R-:W-:Y:S01]  /*3060*/  LOP3.LUT R2, R4, 0xffff, RZ, 0xc0, !PT ;  /* 0x0000ffff04027812 */ /* 0x000fe200078ec0ff */
[----:B------:R-:W-:-:S03]  /*3070*/  IMAD.IADD R11, R6, 0x1, R7 ;  /* 0x00000001060b7824 */ /* 0x000fc600078e0207 */
[----:B------:R-:W-:-:S04]  /*3080*/  LEA.HI R2, R2, 0x1, RZ, 0x17 ;  /* 0x0000000102027811 */ /* 0x000fc800078fb8ff */
[----:B------:R-:W-:-:S05]  /*3090*/  LOP3.LUT R2, R2, 0x3, RZ, 0xc0, !PT ;  /* 0x0000000302027812 */ /* 0x000fca00078ec0ff */
[----:B------:R-:W-:-:S07]  /*30a0*/  IMAD.MOV R2, RZ, RZ, -R2 ;  /* 0x000000ffff027224 */ /* 0x000fce00078e0a02 */
.L_x_148:
[----:B0-----:R-:W-:-:S06]  /*30b0*/  IMAD.WIDE.U32 R6, R11, 0x4, R8 ;  /* 0x000000040b067825 */ /* 0x001fcc00078e0008 */
[----:B------:R-:W2:Y:S01]  /*30c0*/  LDG.E R6, desc[UR8][R6.64] ;  /* 0x0000000806067981 */ /* 0x000ea2000c1e1900 */
[----:B------:R-:W-:Y:S02]  /*30d0*/  VIADD R2, R2, 0x1 ;  /* 0x0000000102027836 */ /* 0x000fe40000000000 */
[----:B------:R-:W-:Y:S01]  /*30e0*/  VIADD R11, R11, 0x200 ;  /* 0x000002000b0b7836 */ /* 0x000fe20000000000 */
[----:B--2---:R-:W-:-:S04]  /*30f0*/  ISETP.GT.AND P0, PT, R6, UR5, PT ;  /* 0x0000000506007c0c */ /* 0x004fc8000bf04270 */
[----:B------:R-:W-:Y:S02]  /*3100*/  SEL R4, RZ, 0x1, !P0 ;  /* 0x00000001ff047807 */ /* 0x000fe40004000000 */
[----:B------:R-:W-:Y:S02]  /*3110*/  ISETP.NE.AND P0, PT, R2, RZ, PT ;  /* 0x000000ff0200720c */ /* 0x000fe40003f05270 */
[----:B------:R-:W-:-:S05]  /*3120*/  IADD3 R3, P1, PT, R3, R4, RZ ;  /* 0x0000000403037210 */ /* 0x000fca0007f3e0ff */
[----:B------:R-:W-:-:S06]  /*3130*/  IMAD.X R26, RZ, RZ, R26, P1 ;  /* 0x000000ffff1a7224 */ /* 0x000fcc00008e061a */
[----:B------:R-:W-:Y:S05]  /*3140*/  @P0 BRA `(.L_x_148) ;  /* 0xfffffffc00d80947 */ /* 0x000fea000383ffff */
.L_x_139:
[----:B-12---:R-:W-:Y:S05]  /*3150*/  BSYNC.RECONVERGENT B1 ;  /* 0x0000000000017941 */ /* 0x006fea0003800200 */
.L_x_136:
[----:B0-----:R-:W0:Y:S01]  /*3160*/  S2R R8, SR_LANEID ;  /* 0x0000000000087919 */ /* 0x001e220000000000 */
        /* <DEDUP_REMOVED lines=10> */
[----:B------:R-:W1:Y:S01]  /*3210*/  SHFL.DOWN PT, R4, R11, 0x2, 0x1f ;  /* 0x08401f000b047f89 */ /* 0x000e6200000e0000 */
[----:B0-----:R-:W-:-:S04]  /*3220*/  SEL R2, R2, RZ, !P1 ;  /* 0x000000ff02027207 */ /* 0x001fc80004800000 */
[----:B------:R-:W-:Y:S02]  /*3230*/  IADD3 R7, P0, PT, R2, R9, RZ ;  /* 0x0000000902077210 */ /* 0x000fe40007f1e0ff */
[----:B-1----:R-:W-:Y:S02]  /*3240*/  SEL R4, R4, RZ, !P1 ;  /* 0x000000ff04047207 */ /* 0x002fe40004800000 */
[----:B------:R-:W-:Y:S01]  /*3250*/  ISETP.GT.AND P1, PT, R8, 0x1b, PT ;  /* 0x0000001b0800780c */ /* 0x000fe20003f24270 */
[----:B------:R-:W0:Y:S02]  /*3260*/  SHFL.DOWN PT, R2, R7, 0x4, 0x1f ;  /* 0x08801f0007027f89 */ /* 0x000e2400000e0000 */
[----:B------:R-:W-:Y:S02]  /*3270*/  IMAD.X R4, R4, 0x1, R11, P0 ;  /* 0x0000000104047824 */ /* 0x000fe400000e060b */
[----:B------:R-:W1:Y:S03]  /*3280*/  @!P2 S2R R11, SR_CgaCtaId ;  /* 0x00000000000ba919 */ /* 0x000e660000008800 */
[----:B------:R-:W2:Y:S01]  /*3290*/  SHFL.DOWN PT, R3, R4, 0x4, 0x1f ;  /* 0x08801f0004037f89 */ /* 0x000ea200000e0000 */
[----:B0-----:R-:W-:-:S04]  /*32a0*/  SEL R2, R2, RZ, !P1 ;  /* 0x000000ff02027207 */ /* 0x001fc80004800000 */
[----:B------:R-:W-:Y:S02]  /*32b0*/  IADD3 R9, P0, PT, R2, R7, RZ ;  /* 0x0000000702097210 */ /* 0x000fe40007f1e0ff */
[----:B--2---:R-:W-:-:S03]  /*32c0*/  SEL R3, R3, RZ, !P1 ;  /* 0x000000ff03037207 */ /* 0x004fc60004800000 */
[----:B------:R-:W0:Y:S01]  /*32d0*/  SHFL.DOWN PT, R2, R9, 0x8, 0x1f ;  /* 0x09001f0009027f89 */ /* 0x000e2200000e0000 */
[----:B------:R-:W-:Y:S01]  /*32e0*/  ISETP.GT.AND P1, PT, R8, 0x17, PT ;  /* 0x000000170800780c */ /* 0x000fe20003f24270 */
[----:B------:R-:W-:-:S05]  /*32f0*/  IMAD.X R6, R3, 0x1, R4, P0 ;  /* 0x0000000103067824 */ /* 0x000fca00000e0604 */
[----:B------:R-:W2:Y:S01]  /*3300*/  SHFL.DOWN PT, R3, R6, 0x8, 0x1f ;  /* 0x09001f0006037f89 */ /* 0x000ea200000e0000 */
[----:B0-----:R-:W-:-:S04]  /*3310*/  SEL R2, R2, RZ, !P1 ;  /* 0x000000ff02027207 */ /* 0x001fc80004800000 */
[----:B------:R-:W-:Y:S02]  /*3320*/  IADD3 R7, P0, PT, R2, R9, RZ ;  /* 0x0000000902077210 */ /* 0x000fe40007f1e0ff */
[----:B--2---:R-:W-:-:S03]  /*3330*/  SEL R3, R3, RZ, !P1 ;  /* 0x000000ff03037207 */ /* 0x004fc60004800000 */
[----:B------:R-:W0:Y:S01]  /*3340*/  SHFL.DOWN PT, R2, R7, 0x10, 0x1f ;  /* 0x0a001f0007027f89 */ /* 0x000e2200000e0000 */
[----:B------:R-:W-:Y:S02]  /*3350*/  ISETP.GT.AND P1, PT, R8, 0xf, PT ;  /* 0x0000000f0800780c */ /* 0x000fe40003f24270 */
[----:B------:R-:W-:Y:S01]  /*3360*/  @!P2 MOV R8, 0x400 ;  /* 0x000004000008a802 */ /* 0x000fe20000000f00 */
[----:B------:R-:W-:Y:S01]  /*3370*/  IMAD.X R4, R3, 0x1, R6, P0 ;  /* 0x0000000103047824 */ /* 0x000fe200000e0606 */
[----:B------:R-:W-:Y:S02]  /*3380*/  @!P2 SHF.R.U32.HI R6, RZ, 0x2, R5 ;  /* 0x00000002ff06a819 */ /* 0x000fe40000011605 */
[----:B-1----:R-:W-:Y:S02]  /*3390*/  @!P2 LEA R11, R11, R8, 0x18 ;  /* 0x000000080b0ba211 */ /* 0x002fe400078ec0ff */
[----:B------:R-:W1:Y:S01]  /*33a0*/  SHFL.DOWN PT, R3, R4, 0x10, 0x1f ;  /* 0x0a001f0004037f89 */ /* 0x000e6200000e0000 */
[----:B------:R-:W-:-:S05]  /*33b0*/  @!P2 LOP3.LUT R6, R6, 0xf8, RZ, 0xc0, !PT ;  /* 0x000000f80606a812 */ /* 0x000fca00078ec0ff */
        /* <DEDUP_REMOVED lines=9> */
[----:B------:R-:W0:Y:S01]  /*3450*/  S2UR UR5, SR_CgaCtaId ;  /* 0x00000000000579c3 */ /* 0x000e220000008800 */
[----:B------:R-:W-:Y:S02]  /*3460*/  UMOV UR4, 0x400 ;  /* 0x0000040000047882 */ /* 0x000fe40000000000 */
[----:B0-----:R-:W-:-:S09]  /*3470*/  ULEA UR4, UR5, UR4, 0x18 ;  /* 0x0000000405047291 */ /* 0x001fd2000f8ec0ff */
[----:B------:R-:W-:Y:S04]  /*3480*/  LDS.64 R8, [UR4+0x18] ;  /* 0x00001804ff087984 */ /* 0x000fe80008000a00 */
[----:B------:R-:W2:Y:S04]  /*3490*/  LDS.128 R24, [UR4+0x20] ;  /* 0x00002004ff187984 */ /* 0x000ea80008000c00 */
[----:B------:R-:W0:Y:S04]  /*34a0*/  LDS.128 R4, [UR4+0x30] ;  /* 0x00003004ff047984 */ /* 0x000e280008000c00 */
[----:B------:R-:W1:Y:S04]  /*34b0*/  LDS.128 R20, [UR4+0x40] ;  /* 0x00004004ff147984 */ /* 0x000e680008000c00 */
[----:B------:R-:W3:Y:S04]  /*34c0*/  LDS.128 R16, [UR4+0x50] ;  /* 0x00005004ff107984 */ /* 0x000ee80008000c00 */
[----:B------:R-:W4:Y:S01]  /*34d0*/  LDS.128 R12, [UR4+0x60] ;  /* 0x00006004ff0c7984 */ /* 0x000f220008000c00 */
[----:B--2---:R-:W-:-:S04]  /*34e0*/  IADD3 R11, P1, P2, R24, R8, R2 ;  /* 0x00000008180b7210 */ /* 0x004fc80007a3e002 */
[----:B------:R-:W-:Y:S02]  /*34f0*/  IADD3.X R25, PT, PT, R25, R9, R3, P1, P2 ;  /* 0x0000000919197210 */ /* 0x000fe40000fe4403 */
[----:B0-----:R-:W-:Y:S02]  /*3500*/  IADD3 R3, P1, P2, R4, R11, R26 ;  /* 0x0000000b04037210 */ /* 0x001fe40007a3e01a */
[----:B------:R-:W0:Y:S02]  /*3510*/  LDS.128 R8, [UR4+0x70] ;  /* 0x00007004ff087984 */ /* 0x000e240008000c00 */
[----:B------:R-:W-:Y:S02]  /*3520*/  IADD3.X R5, PT, PT, R5, R25, R27, P1, P2 ;  /* 0x0000001905057210 */ /* 0x000fe40000fe441b */
[----:B------:R-:W2:Y:S01]  /*3530*/  LDS.128 R24, [UR4+0x80] ;  /* 0x00008004ff187984 */ /* 0x000ea20008000c00 */
[----:B-1----:R-:W-:-:S04]  /*3540*/  IADD3 R3, P1, P2, R20, R3, R6 ;  /* 0x0000000314037210 */ /* 0x002fc80007a3e006 */
[----:B---3--:R-:W-:Y:S02]  /*3550*/  IADD3 R3, P3, P4, R16, R3, R22 ;  /* 0x0000000310037210 */ /* 0x008fe40007c7e016 */
[----:B------:R-:W-:Y:S02]  /*3560*/  IADD3.X R7, PT, PT, R21, R5, R7, P1, P2 ;  /* 0x0000000515077210 */ /* 0x000fe40000fe4407 */
[----:B----4-:R-:W-:Y:S02]  /*3570*/  IADD3 R3, P1, P2, R12, R3, R18 ;  /* 0x000000030c037210 */ /* 0x010fe40007a3e012 */
[----:B------:R-:W-:-:S04]  /*3580*/  IADD3.X R17, PT, PT, R17, R7, R23, P3, P4 ;  /* 0x0000000711117210 */ /* 0x000fc80001fe8417 */
[----:B------:R-:W-:Y:S02]  /*3590*/  IADD3.X R13, PT, PT, R13, R17, R19, P1, P2 ;  /* 0x000000110d0d7210 */ /* 0x000fe40000fe4413 */
[----:B0-----:R-:W-:-:S04]  /*35a0*/  IADD3 R3, P3, P4, R8, R3, R14 ;  /* 0x0000000308037210 */ /* 0x001fc80007c7e00e */
[----:B--2---:R-:W-:Y:S02]  /*35b0*/  IADD3 R3, P1, P2, R24, R3, R10 ;  /* 0x0000000318037210 */ /* 0x004fe40007a3e00a */
[----:B------:R-:W-:Y:S02]  /*35c0*/  IADD3.X R9, PT, PT, R9, R13, R15, P3, P4 ;  /* 0x0000000d09097210 */ /* 0x000fe40001fe840f */
[----:B------:R-:W-:Y:S02]  /*35d0*/  IADD3 R2, P3, PT, R3, R26, RZ ;  /* 0x0000001a03027210 */ /* 0x000fe40007f7e0ff */
[----:B------:R-:W-:-:S05]  /*35e0*/  IADD3.X R3, PT, PT, R25, R9, R11, P1, P2 ;  /* 0x0000000919037210 */ /* 0x000fca0000fe440b */
[----:B------:R-:W-:-:S07]  /*35f0*/  IMAD.X R3, R3, 0x1, R27, P3 ;  /* 0x0000000103037824 */ /* 0x000fce00018e061b */
.L_x_135:
[----:B------:R-:W-:Y:S05]  /*3600*/  BSYNC.RECONVERGENT B0 ;  /* 0x0000000000007941 */ /* 0x000fea0003800200 */
.L_x_119:
[----:B------:R-:W-:Y:S05]  /*3610*/  @P0 EXIT ;  /* 0x000000000000094d */ /* 0x000fea0003800000 */
[----:B------:R-:W3:Y:S02]  /*3620*/  LDC.64 R4, c[0x0][0x390] ;  /* 0x0000e400ff047b82 */ /* 0x000ee40000000a00 */
[----:B---3--:R-:W-:-:S05]  /*3630*/  IMAD.WIDE.U32 R4, R0, 0x8, R4 ;  /* 0x0000000800047825 */ /* 0x008fca00078e0004 */
[----:B------:R-:W-:Y:S01]  /*3640*/  STG.E.64 desc[UR8][R4.64], R2 ;  /* 0x0000000204007986 */ /* 0x000fe2000c101b08 */
[----:B------:R-:W-:Y:S05]  /*3650*/  EXIT ;  /* 0x000000000000794d */ /* 0x000fea0003800000 */
.L_x_149:
        /* <DEDUP_REMOVED lines=10> */
.L_x_192:


//--------------------- .text._ZN3cub18CUB_300001_SM_10006detail6reduce28DeviceReduceSingleTileKernelINS2_10policy_hubIljN4cuda3std3__44plusIlEEE10Policy1000EN6thrust24THRUST_300001_SM_1000_NS18transform_iteratorINSD_6detail10functional5actorINSG_9compositeIJNSG_16operator_adaptorINS7_7greaterIvEEEENSH_INSG_8argumentILj0EEEEENSH_INSG_5valueIiEEEEEEEEENSF_15normal_iteratorINSD_10device_ptrIiEEEEllEEPljS9_llNS7_10__identityEEEvT0_T1_T2_T3_T4_T6_ --------------------------
	.section	.text._ZN3cub18CUB_300001_SM_10006detail6reduce28DeviceReduceSingleTileKernelINS2_10policy_hubIljN4cuda3std3__44plusIlEEE10Policy1000EN6thrust24THRUST_300001_SM_1000_NS18transform_iteratorINSD_6detail10functional5actorINSG_9compositeIJNSG_16operator_adaptorINS7_7greaterIvEEEENSH_INSG_8argumentILj0EEEEENSH_INSG_5valueIiEEEEEEEEENSF_15normal_iteratorINSD_10device_ptrIiEEEEllEEPljS9_llNS7_10__identityEEEvT0_T1_T2_T3_T4_T6_,"ax",@progbits
	.align	128
        .global         _ZN3cub18CUB_300001_SM_10006detail6reduce28DeviceReduceSingleTileKernelINS2_10policy_hubIljN4cuda3std3__44plusIlEEE10Policy1000EN6thrust24THRUST_300001_SM_1000_NS18transform_iteratorINSD_6detail10functional5actorINSG_9compositeIJNSG_16operator_adaptorINS7_7greaterIvEEEENSH_INSG_8argumentILj0EEEEENSH_INSG_5valueIiEEEEEEEEENSF_15normal_iteratorINSD_10device_ptrIiEEEEllEEPljS9_llNS7_10__identityEEEvT0_T1_T2_T3_T4_T6_
        .type           _ZN3cub18CUB_300001_SM_10006detail6reduce28DeviceReduceSingleTileKernelINS2_10policy_hubIljN4cuda3std3__44plusIlEEE10Policy1000EN6thrust24THRUST_300001_SM_1000_NS18transform_iteratorINSD_6detail10functional5actorINSG_9compositeIJNSG_16operator_adaptorINS7_7greaterIvEEEENSH_INSG_8argumentILj0EEEEENSH_INSG_5valueIiEEEEEEEEENSF_15normal_iteratorINSD_10device_ptrIiEEEEllEEPljS9_llNS7_10__identityEEEvT0_T1_T2_T3_T4_T6_,@function
        .size           _ZN3cub18CUB_300001_SM_10006detail6reduce28DeviceReduceSingleTileKernelINS2_10policy_hubIljN4cuda3std3__44plusIlEEE10Policy1000EN6thrust24THRUST_300001_SM_1000_NS18transform_iteratorINSD_6detail10functional5actorINSG_9compositeIJNSG_16operator_adaptorINS7_7greaterIvEEEENSH_INSG_8argumentILj0EEEEENSH_INSG_5valueIiEEEEEEEEENSF_15normal_iteratorINSD_10device_ptrIiEEEEllEEPljS9_llNS7_10__identityEEEvT0_T1_T2_T3_T4_T6_,(.L_x_193 - _ZN3cub18CUB_300001_SM_10006detail6reduce28DeviceReduceSingleTileKernelINS2_10policy_hubIljN4cuda3std3__44plusIlEEE10Policy1000EN6thrust24THRUST_300001_SM_1000_NS18transform_iteratorINSD_6detail10functional5actorINSG_9compositeIJNSG_16operator_adaptorINS7_7greaterIvEEEENSH_INSG_8argumentILj0EEEEENSH_INSG_5valueIiEEEEEEEEENSF_15normal_iteratorINSD_10device_ptrIiEEEEllEEPljS9_llNS7_10__identityEEEvT0_T1_T2_T3_T4_T6_)
        .other          _ZN3cub18CUB_300001_SM_10006detail6reduce28DeviceReduceSingleTileKernelINS2_10policy_hubIljN4cuda3std3__44plusIlEEE10Policy1000EN6thrust24THRUST_300001_SM_1000_NS18transform_iteratorINSD_6detail10functional5actorINSG_9compositeIJNSG_16operator_adaptorINS7_7greaterIvEEEENSH_INSG_8argumentILj0EEEEENSH_INSG_5valueIiEEEEEEEEENSF_15normal_iteratorINSD_10device_ptrIiEEEEllEEPljS9_llNS7_10__identityEEEvT0_T1_T2_T3_T4_T6_,@"STO_CUDA_ENTRY STV_DEFAULT"
_ZN3cub18CUB_300001_SM_10006detail6reduce28DeviceReduceSingleTileKernelINS2_10policy_hubIljN4cuda3std3__44plusIlEEE10Policy1000EN6thrust24THRUST_300001_SM_1000_NS18transform_iteratorINSD_6detail10functional5actorINSG_9compositeIJNSG_16operator_adaptorINS7_7greaterIvEEEENSH_INSG_8argumentILj0EEEEENSH_INSG_5valueIiEEEEEEEEENSF_15normal_iteratorINSD_10device_ptrIiEEEEllEEPljS9_llNS7_10__identityEEEvT0_T1_T2_T3_T4_T6_:
.text._ZN3cub18CUB_300001_SM_10006detail6reduce28DeviceReduceSingleTileKernelINS2_10policy_hubIljN4cuda3std3__44plusIlEEE10Policy1000EN6thrust24THRUST_300001_SM_1000_NS18transform_iteratorINSD_6detail10functional5actorINSG_9compositeIJNSG_16operator_adaptorINS7_7greaterIvEEEENSH_INSG_8argumentILj0EEEEENSH_INSG_5valueIiEEEEEEEEENSF_15normal_iteratorINSD_10device_ptrIiEEEEllEEPljS9_llNS7_10__identityEEEvT0_T1_T2_T3_T4_T6_:
        /* <DEDUP_REMOVED lines=13> */
.L_x_150:
[----:B------:R-:W-:Y:S01]  /*00d0*/  ISETP.GT.U32.AND P0, PT, R32, 0xdff, PT ;  /* 0x00000dff2000780c */ /* 0x000fe20003f04070 */
[----:B------:R-:W-:-:S12]  /*00e0*/  BSSY.RECONVERGENT B0, `(.L_x_151) ;  /* 0x0000309000007945 */ /* 0x000fd80003800200 */
[----:B------:R-:W-:Y:S05]  /*00f0*/  @P0 BRA `(.L_x_152) ;  /* 0x0000001800380947 */ /* 0x000fea0003800000 */
        /* <DEDUP_REMOVED lines=16> */
.L_x_154:
[----:B------:R-:W-:Y:S05]  /*0200*/  BSYNC.RECONVERGENT B1 ;  /* 0x0000000000017941 */ /* 0x000fea0003800200 */
.L_x_153:
        /* <DEDUP_REMOVED lines=17> */
.L_x_159:
        /* <DEDUP_REMOVED lines=70> */
.L_x_158:
[----:B------:R-:W-:Y:S05]  /*0780*/  BSYNC.RECONVERGENT B2 ;  /* 0x0000000000027941 */ /* 0x000fea0003800200 */
.L_x_157:
        /* <DEDUP_REMOVED lines=29> */
[----:B0-----:R-:W-:Y:S02]  /*0960*/  IADD3 R6, P1, P2, R0, R8, R9 ;  /* 0x0000000800067210 */ /* 0x001fe40007a3e009 */
[----:B------:R-:W-:-:S02]  /*0970*/  SEL R7, RZ, 0x1, !P3 ;  /* 0x00000001ff077807 */ /* 0x000fc40005800000 */
        /* <DEDUP_REMOVED lines=11> */
.L_x_161:
[----:B------:R-:W-:Y:S05]  /*0a30*/  BSYNC.RECONVERGENT B2 ;  /* 0x0000000000027941 */ /* 0x000fea0003800200 */
.L_x_160:
        /* <DEDUP_REMOVED lines=26> */
.L_x_163:
[----:B------:R-:W-:Y:S05]  /*0be0*/  BSYNC.RECONVERGENT B2 ;  /* 0x0000000000027941 */ /* 0x000fea0003800200 */
.L_x_162:
[----:B------:R-:W-:Y:S05]  /*0bf0*/  @!P0 BRA `(.L_x_156) ;  /* 0x0000000000388947 */ /* 0x000fea0003800000 */
[----:B------:R-:W0:Y:S02]  /*0c00*/  LDC.64 R6, c[0x0][0x380] ;  /* 0x0000e000ff067b82 */ /* 0x000e240000000a00 */
[----:B0-----:R-:W-:-:S04]  /*0c10*/  IMAD.WIDE.U32 R6, R3, 0x4, R6 ;  /* 0x0000000403067825 */ /* 0x001fc800078e0006 */
[----:B------:R-:W-:-:S07]  /*0c20*/  IMAD.MOV R3, RZ, RZ, -R4 ;  /* 0x000000ffff037224 */ /* 0x000fce00078e0a04 */
.L_x_164:
[----:B------:R0:W2:Y:S01]  /*0c30*/  LDG.E R4, desc[UR6][R6.64] ;  /* 0x0000000606047981 */ /* 0x0000a2000c1e1900 */
[----:B------:R-:W2:Y:S01]  /*0c40*/  LDCU UR4, c[0x0][0x38c] ;  /* 0x00007180ff0477ac */ /* 0x000ea20008000800 */
        /* <DEDUP_REMOVED lines=9> */
.L_x_156:
[----:B------:R-:W-:Y:S05]  /*0ce0*/  BSYNC.RECONVERGENT B1 ;  /* 0x0000000000017941 */ /* 0x000fea0003800200 */
.L_x_155:
        /* <DEDUP_REMOVED lines=77> */
.L_x_165:
        /* <DEDUP_REMOVED lines=26> */
[----:B------:R-:W-:Y:S01]  /*1360*/  VIADD R4, R3, 0x8 ;  /* 0x0000000803047836 */ /* 0x000fe20000000000 */
[----:B------:R-:W1:Y:S02]  /*1370*/  @!P2 S2R R11, SR_CgaCtaId ;  /* 0x00000000000ba919 */ /* 0x000e640000008800 */
        /* <DEDUP_REMOVED lines=12> */
[----:B------:R-:W-:Y:S02]  /*1440*/  IMAD.X R7, R2, 0x1, R10, P1 ;  /* 0x0000000102077824 */ /* 0x000fe400008e060a */
[----:B------:R-:W-:Y:S01]  /*1450*/  VIADD R2, R3, 0x10 ;  /* 0x0000001003027836 */ /* 0x000fe20000000000 */
[----:B------:R-:W-:Y:S02]  /*1460*/  @!P2 SHF.R.U32.HI R3, RZ, 0x2, R5 ;  /* 0x00000002ff03a819 */ /* 0x000fe40000011605 */
[----:B------:R-:W2:Y:S02]  /*1470*/  SHFL.DOWN PT, R4, R7, 0x10, R9 ;  /* 0x0a00000007047989 */ /* 0x000ea400000e0009 */
[----:B------:R-:W-:Y:S02]  /*1480*/  ISETP.GT.AND P0, PT, R2, R9, PT ;  /* 0x000000090200720c */ /* 0x000fe40003f04270 */
[----:B------:R-:W-:-:S04]  /*1490*/  @!P2 MOV R2, 0x400 ;  /* 0x000004000002a802 */ /* 0x000fc80000000f00 */
[----:B-1----:R-:W-:Y:S02]  /*14a0*/  @!P2 LEA R11, R11, R2, 0x18 ;  /* 0x000000020b0ba211 */ /* 0x002fe400078ec0ff */
[----:B0-----:R-:W-:-:S04]  /*14b0*/  SEL R0, R0, RZ, !P0 ;  /* 0x000000ff00007207 */ /* 0x001fc80004000000 */
[----:B------:R-:W-:Y:S02]  /*14c0*/  IADD3 R2, P1, PT, R0, R6, RZ ;  /* 0x0000000600027210 */ /* 0x000fe40007f3e0ff */
[----:B------:R-:W-:Y:S02]  /*14d0*/  @!P2 LOP3.LUT R0, R3, 0xf8, RZ, 0xc0, !PT ;  /* 0x000000f80300a812 */ /* 0x000fe400078ec0ff */
[----:B--2---:R-:W-:Y:S02]  /*14e0*/  SEL R4, R4, RZ, !P0 ;  /* 0x000000ff04047207 */ /* 0x004fe40004000000 */
[----:B------:R-:W-:Y:S01]  /*14f0*/  ISETP.NE.AND P0, PT, R5, RZ, PT ;  /* 0x000000ff0500720c */ /* 0x000fe20003f05270 */
[----:B------:R-:W-:Y:S02]  /*1500*/  @!P2 IMAD.IADD R11, R0, 0x1, R11 ;  /* 0x00000001000ba824 */ /* 0x000fe400078e020b */
        /* <DEDUP_REMOVED lines=9> */
[----:B------:R-:W-:Y:S01]  /*15a0*/  ISETP.GT.U32.AND P6, PT, R32, 0x1a0, PT ;  /* 0x000001a02000780c */ /* 0x000fe20003fc4070 */
[----:B-1----:R-:W-:-:S09]  /*15b0*/  ULEA UR4, UR5, UR4, 0x18 ;  /* 0x0000000405047291 */ /* 0x002fd2000f8ec0ff */
[----:B------:R-:W1:Y:S04]  /*15c0*/  LDS.64 R24, [UR4+0x18] ;  /* 0x00001804ff187984 */ /* 0x000e680008000a00 */
[----:B------:R-:W2:Y:S04]  /*15d0*/  LDS.128 R4, [UR4+0x20] ;  /* 0x00002004ff047984 */ /* 0x000ea80008000c00 */
[----:B0-----:R-:W0:Y:S04]  /*15e0*/  LDS.128 R8, [UR4+0x30] ;  /* 0x00003004ff087984 */ /* 0x001e280008000c00 */
[----:B------:R-:W3:Y:S04]  /*15f0*/  LDS.128 R12, [UR4+0x40] ;  /* 0x00004004ff0c7984 */ /* 0x000ee80008000c00 */
[----:B------:R-:W4:Y:S04]  /*1600*/  LDS.128 R16, [UR4+0x50] ;  /* 0x00005004ff107984 */ /* 0x000f280008000c00 */
[----:B------:R-:W5:Y:S01]  /*1610*/  LDS.128 R20, [UR4+0x60] ;  /* 0x00006004ff147984 */ /* 0x000f620008000c00 */
[----:B-1----:R-:W-:-:S02]  /*1620*/  SEL R28, R24, RZ, P1 ;  /* 0x000000ff181c7207 */ /* 0x002fc40000800000 */
[----:B------:R-:W-:Y:S02]  /*1630*/  SEL R0, R25, RZ, P1 ;  /* 0x000000ff19007207 */ /* 0x000fe40000800000 */
[----:B--2---:R-:W-:Y:S01]  /*1640*/  SEL R33, R4, RZ, P2 ;  /* 0x000000ff04217207 */ /* 0x004fe20001000000 */
[----:B------:R-:W1:Y:S01]  /*1650*/  LDS.128 R24, [UR4+0x70] ;  /* 0x00007004ff187984 */ /* 0x000e620008000c00 */
[----:B------:R-:W-:Y:S02]  /*1660*/  SEL R4, R5, RZ, P2 ;  /* 0x000000ff05047207 */ /* 0x000fe40001000000 */
[----:B------:R-:W-:Y:S02]  /*1670*/  IADD3 R33, P3, P4, R33, R28, R2 ;  /* 0x0000001c21217210 */ /* 0x000fe40007c7e002 */
[----:B------:R-:W2:Y:S01]  /*1680*/  LDS.128 R28, [UR4+0x80] ;  /* 0x00008004ff1c7984 */ /* 0x000ea20008000c00 */
[C---:B------:R-:W-:Y:S02]  /*1690*/  ISETP.GT.U32.AND P1, PT, R32.reuse, 0x60, PT ;  /* 0x000000602000780c */ /* 0x040fe40003f24070 */
[----:B------:R-:W-:-:S02]  /*16a0*/  ISETP.GT.U32.AND P2, PT, R32, 0x80, PT ;  /* 0x000000802000780c */ /* 0x000fc40003f44070 */
[----:B------:R-:W-:Y:S02]  /*16b0*/  SEL R5, R6, RZ, P1 ;  /* 0x000000ff06057207 */ /* 0x000fe40000800000 */
[----:B0-----:R-:W-:Y:S02]  /*16c0*/  SEL R2, R8, RZ, P2 ;  /* 0x000000ff08027207 */ /* 0x001fe40001000000 */
[----:B------:R-:W-:Y:S02]  /*16d0*/  IADD3.X R0, PT, PT, R4, R0, R3, P3, P4 ;  /* 0x0000000004007210 */ /* 0x000fe40001fe8403 */
[----:B------:R-:W-:Y:S02]  /*16e0*/  SEL R7, R7, RZ, P1 ;  /* 0x000000ff07077207 */ /* 0x000fe40000800000 */
[----:B------:R-:W-:Y:S02]  /*16f0*/  SEL R4, R9, RZ, P2 ;  /* 0x000000ff09047207 */ /* 0x000fe40001000000 */
[----:B------:R-:W-:-:S02]  /*1700*/  IADD3 R2, P3, P4, R2, R33, R5 ;  /* 0x0000002102027210 */ /* 0x000fc40007c7e005 */
[C---:B------:R-:W-:Y:S02]  /*1710*/  ISETP.GT.U32.AND P1, PT, R32.reuse, 0xa0, PT ;  /* 0x000000a02000780c */ /* 0x040fe40003f24070 */
[----:B------:R-:W-:Y:S02]  /*1720*/  ISETP.GT.U32.AND P2, PT, R32, 0xc0, PT ;  /* 0x000000c02000780c */ /* 0x000fe40003f44070 */
[----:B------:R-:W-:Y:S02]  /*1730*/  IADD3.X R4, PT, PT, R4, R0, R7, P3, P4 ;  /* 0x0000000004047210 */ /* 0x000fe40001fe8407 */
[----:B------:R-:W-:Y:S02]  /*1740*/  SEL R3, R10, RZ, P1 ;  /* 0x000000ff0a037207 */ /* 0x000fe40000800000 */
[----:B---3--:R-:W-:Y:S02]  /*1750*/  SEL R0, R12, RZ, P2 ;  /* 0x000000ff0c007207 */ /* 0x008fe40001000000 */
[----:B------:R-:W-:-:S02]  /*1760*/  SEL R10, R11, RZ, P1 ;  /* 0x000000ff0b0a7207 */ /* 0x000fc40000800000 */
[----:B------:R-:W-:Y:S02]  /*1770*/  ISETP.GT.U32.AND P1, PT, R32, 0xe0, PT ;  /* 0x000000e02000780c */ /* 0x000fe40003f24070 */
[----:B------:R-:W-:Y:S02]  /*1780*/  SEL R5, R13, RZ, P2 ;  /* 0x000000ff0d057207 */ /* 0x000fe40001000000 */
[----:B------:R-:W-:Y:S02]  /*1790*/  IADD3 R0, P3, P4, R0, R2, R3 ;  /* 0x0000000200007210 */ /* 0x000fe40007c7e003 */
[----:B------:R-:W-:Y:S02]  /*17a0*/  ISETP.GT.U32.AND P2, PT, R32, 0x100, PT ;  /* 0x000001002000780c */ /* 0x000fe40003f44070 */
[----:B------:R-:W-:Y:S02]  /*17b0*/  SEL R3, R14, RZ, P1 ;  /* 0x000000ff0e037207 */ /* 0x000fe40000800000 */
[----:B------:R-:W-:-:S02]  /*17c0*/  SEL R15, R15, RZ, P1 ;  /* 0x000000ff0f0f7207 */ /* 0x000fc40000800000 */
[----:B------:R-:W-:Y:S02]  /*17d0*/  ISETP.GT.U32.AND P1, PT, R32, 0x120, PT ;  /* 0x000001202000780c */ /* 0x000fe40003f24070 */
[----:B------:R-:W-:Y:S02]  /*17e0*/  IADD3.X R5, PT, PT, R5, R4, R10, P3, P4 ;  /* 0x0000000405057210 */ /* 0x000fe40001fe840a */
[----:B----4-:R-:W-:Y:S02]  /*17f0*/  SEL R2, R16, RZ, P2 ;  /* 0x000000ff10027207 */ /* 0x010fe40001000000 */
[----:B------:R-:W-:Y:S02]  /*1800*/  SEL R4, R17, RZ, P2 ;  /* 0x000000ff11047207 */ /* 0x000fe40001000000 */
[----:B------:R-:W-:Y:S02]  /*1810*/  ISETP.GT.U32.AND P2, PT, R32, 0x140, PT ;  /* 0x000001402000780c */ /* 0x000fe40003f44070 */
[----:B------:R-:W-:-:S02]  /*1820*/  SEL R7, R18, RZ, P1 ;  /* 0x000000ff12077207 */ /* 0x000fc40000800000 */
[----:B------:R-:W-:Y:S02]  /*1830*/  SEL R18, R19, RZ, P1 ;  /* 0x000000ff13127207 */ /* 0x000fe40000800000 */
[----:B------:R-:W-:Y:S02]  /*1840*/  IADD3 R2, P3, P4, R2, R0, R3 ;  /* 0x0000000002027210 */ /* 0x000fe40007c7e003 */
[----:B------:R-:W-:Y:S02]  /*1850*/  ISETP.GT.U32.AND P1, PT, R32, 0x160, PT ;  /* 0x000001602000780c */ /* 0x000fe40003f24070 */
[----:B-----5:R-:W-:Y:S02]  /*1860*/  SEL R0, R20, RZ, P2 ;  /* 0x000000ff14007207 */ /* 0x020fe40001000000 */
[----:B------:R-:W-:Y:S02]  /*1870*/  IADD3.X R4, PT, PT, R4, R5, R15, P3, P4 ;  /* 0x0000000504047210 */ /* 0x000fe40001fe840f */
[----:B------:R-:W-:-:S02]  /*1880*/  SEL R3, R22, RZ, P1 ;  /* 0x000000ff16037207 */ /* 0x000fc40000800000 */
[----:B------:R-:W-:Y:S02]  /*1890*/  SEL R23, R23, RZ, P1 ;  /* 0x000000ff17177207 */ /* 0x000fe40000800000 */
[----:B------:R-:W-:Y:S02]  /*18a0*/  SEL R5, R21, RZ, P2 ;  /* 0x000000ff15057207 */ /* 0x000fe40001000000 */
[----:B------:R-:W-:Y:S02]  /*18b0*/  IADD3 R0, P1, P3, R0, R2, R7 ;  /* 0x0000000200007210 */ /* 0x000fe40007b3e007 */
[----:B-1----:R-:W-:Y:S02]  /*18c0*/  SEL R2, R24, RZ, P5 ;  /* 0x000000ff18027207 */ /* 0x002fe40002800000 */
[----:B------:R-:W-:Y:S02]  /*18d0*/  ISETP.GT.U32.AND P2, PT, R32, 0x1c0, PT ;  /* 0x000001c02000780c */ /* 0x000fe40003f44070 */
[----:B------:R-:W-:-:S02]  /*18e0*/  IADD3.X R5, PT, PT, R5, R4, R18, P1, P3 ;  /* 0x0000000405057210 */ /* 0x000fc40000fe6412 */
[----:B------:R-:W-:Y:S02]  /*18f0*/  IADD3 R2, P3, P4, R2, R0, R3 ;  /* 0x0000000002027210 */ /* 0x000fe40007c7e003 */
[----:B------:R-:W-:Y:S02]  /*1900*/  SEL R0, R26, RZ, P6 ;  /* 0x000000ff1a007207 */ /* 0x000fe40003000000 */
[----:B--2---:R-:W-:Y:S02]  /*1910*/  SEL R3, R28, RZ, P2 ;  /* 0x000000ff1c037207 */ /* 0x004fe40001000000 */
[----:B------:R-:W-:Y:S02]  /*1920*/  ISETP.GT.U32.AND P1, PT, R32, 0x1e0, PT ;  /* 0x000001e02000780c */ /* 0x000fe40003f24070 */
        /* <DEDUP_REMOVED lines=11> */
.L_x_152:
        /* <DEDUP_REMOVED lines=11> */
[----:B------:R-:W-:Y:S01]  /*1a90*/  IMAD.MOV.U32 R17, RZ, RZ, 0xe00 ;  /* 0x00000e00ff117424 */ /* 0x000fe200078e00ff */
[----:B-1----:R-:W-:-:S02]  /*1aa0*/  ISETP.GT.AND P0, PT, R10, UR4, PT ;  /* 0x000000040a007c0c */ /* 0x002fc4000bf04270 */
[----:B--2---:R-:W-:Y:S02]  /*1ab0*/  ISETP.GT.AND P1, PT, R4, UR4, PT ;  /* 0x0000000404007c0c */ /* 0x004fe4000bf24270 */
[----:B---3--:R-:W-:Y:S02]  /*1ac0*/  ISETP.GT.AND P2, PT, R5, UR4, PT ;  /* 0x0000000405007c0c */ /* 0x008fe4000bf44270 */
[----:B------:R-:W-:Y:S02]  /*1ad0*/  SEL R5, RZ, 0x1, !P0 ;  /* 0x00000001ff057807 */ /* 0x000fe40004000000 */
[----:B------:R-:W-:Y:S02]  /*1ae0*/  SEL R4, RZ, 0x1, !P1 ;  /* 0x00000001ff047807 */ /* 0x000fe40004800000 */
[----:B------:R-:W-:Y:S02]  /*1af0*/  SEL R25, RZ, 0x1, !P2 ;  /* 0x00000001ff197807 */ /* 0x000fe40005000000 */
[----:B----4-:R-:W-:Y:S01]  /*1b00*/  ISETP.GT.AND P2, PT, R6, UR4, PT ;  /* 0x0000000406007c0c */ /* 0x010fe2000bf44270 */
[----:B------:R-:W-:Y:S01]  /*1b10*/  VIADD R6, R32, 0xfffff200 ;  /* 0xfffff20020067836 */ /* 0x000fe20000000000 */
[----:B------:R-:W-:-:S02]  /*1b20*/  IADD3 R25, P0, P1, R25, R4, R5 ;  /* 0x0000000419197210 */ /* 0x000fc4000791e005 */
[----:B-----5:R-:W-:Y:S02]  /*1b30*/  ISETP.GT.AND P3, PT, R7, UR4, PT ;  /* 0x0000000407007c0c */ /* 0x020fe4000bf64270 */
[----:B------:R-:W-:Y:S02]  /*1b40*/  IADD3.X R27, PT, PT, RZ, RZ, RZ, P0, P1 ;  /* 0x000000ffff1b7210 */ /* 0x000fe400007e24ff */
[----:B------:R-:W-:Y:S02]  /*1b50*/  ISETP.GE.U32.AND P0, PT, R6, 0xe00, PT ;  /* 0x00000e000600780c */ /* 0x000fe40003f06070 */
[----:B------:R-:W-:Y:S02]  /*1b60*/  SEL R5, RZ, 0x1, !P2 ;  /* 0x00000001ff057807 */ /* 0x000fe40005000000 */
[----:B------:R-:W-:Y:S02]  /*1b70*/  SEL R4, RZ, 0x1, !P3 ;  /* 0x00000001ff047807 */ /* 0x000fe40005800000 */
[----:B------:R-:W-:-:S02]  /*1b80*/  ISETP.GT.AND P4, PT, R8, UR4, PT ;  /* 0x0000000408007c0c */ /* 0x000fc4000bf84270 */
[----:B------:R-:W-:Y:S02]  /*1b90*/  ISETP.GT.AND P5, PT, R9, UR4, PT ;  /* 0x0000000409007c0c */ /* 0x000fe4000bfa4270 */
[----:B------:R-:W-:Y:S02]  /*1ba0*/  IADD3 R25, P2, P3, R4, R25, R5 ;  /* 0x0000001904197210 */ /* 0x000fe40007b5e005 */
[----:B------:R-:W-:Y:S02]  /*1bb0*/  SEL R5, RZ, 0x1, !P4 ;  /* 0x00000001ff057807 */ /* 0x000fe40006000000 */
[----:B------:R-:W-:Y:S02]  /*1bc0*/  SEL R4, RZ, 0x1, !P5 ;  /* 0x00000001ff047807 */ /* 0x000fe40006800000 */
[----:B------:R-:W-:Y:S02]  /*1bd0*/  IADD3.X R27, PT, PT, RZ, R27, RZ, P2, P3 ;  /* 0x0000001bff1b7210 */ /* 0x000fe400017e64ff */
[----:B------:R-:W-:-:S04]  /*1be0*/  IADD3 R25, P1, P4, R4, R25, R5 ;  /* 0x0000001904197210 */ /* 0x000fc80007c3e005 */
[----:B------:R-:W-:Y:S01]  /*1bf0*/  IADD3.X R27, PT, PT, RZ, R27, RZ, P1, P4 ;  /* 0x0000001bff1b7210 */ /* 0x000fe20000fe84ff */
[----:B------:R-:W-:Y:S08]  /*1c00*/  @!P0 BRA `(.L_x_167) ;  /* 0x0000000000a08947 */ /* 0x000ff00003800000 */
[----:B------:R-:W0:Y:S01]  /*1c10*/  LDC R32, c[0x0][0x398] ;  /* 0x0000e600ff207b82 */ /* 0x000e220000000800 */
[----:B------:R-:W-:Y:S01]  /*1c20*/  IMAD.MOV.U32 R17, RZ, RZ, 0xe00 ;  /* 0x00000e00ff117424 */ /* 0x000fe200078e00ff */
[----:B------:R-:W1:Y:S01]  /*1c30*/  LDCU UR4, c[0x0][0x38c] ;  /* 0x00007180ff0477ac */ /* 0x000e620008000800 */
[----:B------:R-:W-:-:S05]  /*1c40*/  NOP ;  /* 0x0000000000007918 */ /* 0x000fca0000000000 */
.L_x_169:
[----:B------:R-:W-:-:S05]  /*1c50*/  IMAD.WIDE.U32 R4, R17, 0x4, R2 ;  /* 0x0000000411047825 */ /* 0x000fca00078e0002 */
[----:B------:R-:W1:Y:S04]  /*1c60*/  LDG.E R13, desc[UR6][R4.64] ;  /* 0x00000006040d7981 */ /* 0x000e68000c1e1900 */
[----:B------:R-:W2:Y:S04]  /*1c70*/  LDG.E R7, desc[UR6][R4.64+0x800] ;  /* 0x0008000604077981 */ /* 0x000ea8000c1e1900 */
[----:B------:R-:W3:Y:S04]  /*1c80*/  LDG.E R8, desc[UR6][R4.64+0x1000] ;  /* 0x0010000604087981 */ /* 0x000ee8000c1e1900 */
[----:B------:R-:W4:Y:S04]  /*1c90*/  LDG.E R9, desc[UR6][R4.64+0x1800] ;  /* 0x0018000604097981 */ /* 0x000f28000c1e1900 */
[----:B------:R-:W5:Y:S04]  /*1ca0*/  LDG.E R10, desc[UR6][R4.64+0x2000] ;  /* 0x00200006040a7981 */ /* 0x000f68000c1e1900 */
[----:B------:R-:W5:Y:S04]  /*1cb0*/  LDG.E R11, desc[UR6][R4.64+0x2800] ;  /* 0x00280006040b7981 */ /* 0x000f68000c1e1900 */
[----:B------:R0:W5:Y:S01]  /*1cc0*/  LDG.E R12, desc[UR6][R4.64+0x3000] ;  /* 0x00300006040c7981 */ /* 0x000162000c1e1900 */
        /* <DEDUP_REMOVED lines=14> */
[----:B------:R-:W-:Y:S02]  /*1db0*/  IADD3.X R27, PT, PT, RZ, R27, RZ, P0, P1 ;  /* 0x0000001bff1b7210 */ /* 0x000fe400007e24ff */
[----:B------:R-:W-:Y:S01]  /*1dc0*/  IADD3 R25, P5, P4, R4, R25, R5 ;  /* 0x0000001904197210 */ /* 0x000fe20007cbe005 */
[----:B------:R-:W-:Y:S01]  /*1dd0*/  IMAD.IADD R5, R32, 0x1, -R17 ;  /* 0x0000000120057824 */ /* 0x000fe200078e0a11 */
[----:B------:R-:W-:Y:S02]  /*1de0*/  ISETP.GT.AND P6, PT, R12, UR4, PT ;  /* 0x000000040c007c0c */ /* 0x000fe4000bfc4270 */
[----:B------:R-:W-:Y:S02]  /*1df0*/  IADD3.X R27, PT, PT, RZ, R27, RZ, P2, P3 ;  /* 0x0000001bff1b7210 */ /* 0x000fe400017e64ff */
[----:B------:R-:W-:-:S02]  /*1e00*/  ISETP.GE.U32.AND P0, PT, R5, 0xe00, PT ;  /* 0x00000e000500780c */ /* 0x000fc40003f06070 */
[----:B------:R-:W-:Y:S02]  /*1e10*/  SEL R4, RZ, 0x1, !P6 ;  /* 0x00000001ff047807 */ /* 0x000fe40007000000 */
[----:B------:R-:W-:Y:S02]  /*1e20*/  IADD3.X R27, PT, PT, RZ, R27, RZ, P5, P4 ;  /* 0x0000001bff1b7210 */ /* 0x000fe40002fe84ff */
[----:B------:R-:W-:-:S05]  /*1e30*/  IADD3 R25, P1, PT, R25, R4, RZ ;  /* 0x0000000419197210 */ /* 0x000fca0007f3e0ff */
[----:B------:R-:W-:Y:S02]  /*1e40*/  IMAD.X R27, RZ, RZ, R27, P1 ;  /* 0x000000ffff1b7224 */ /* 0x000fe400008e061b */
[----:B------:R-:W-:Y:S06]  /*1e50*/  @!P0 BRA `(.L_x_168) ;  /* 0x0000000c009c8947 */ /* 0x000fec0003800000 */
[----:B------:R-:W-:-:S05]  /*1e60*/  VIADD R17, R17, 0xe00 ;  /* 0x00000e0011117836 */ /* 0x000fca0000000000 */
[----:B------:R-:W-:-:S13]  /*1e70*/  ISETP.GT.U32.AND P0, PT, R17, R6, PT ;  /* 0x000000061100720c */ /* 0x000fda0003f04070 */
[----:B------:R-:W-:Y:S05]  /*1e80*/  @!P0 BRA `(.L_x_169) ;  /* 0xfffffffc00708947 */ /* 0x000fea000383ffff */
.L_x_167:
[----:B------:R-:W-:Y:S01]  /*1e90*/  IMAD.IADD R3, R32, 0x1, -R17 ;  /* 0x0000000120037824 */ /* 0x000fe200078e0a11 */
[----:B------:R-:W-:Y:S04]  /*1ea0*/  BSSY.RECONVERGENT B1, `(.L_x_168) ;  /* 0x00000e2000017945 */ /* 0x000fe80003800200 */
[----:B------:R-:W-:-:S04]  /*1eb0*/  ISETP.GE.AND P0, PT, R0, R3, PT ;  /* 0x000000030000720c */ /* 0x000fc80003f06270 */
[----:B------:R-:W-:-:S13]  /*1ec0*/  ISETP.GE.U32.OR P0, PT, R17, R32, P0 ;  /* 0x000000201100720c */ /* 0x000fda0000706470 */
[----:B------:R-:W-:Y:S05]  /*1ed0*/  @P0 BRA `(.L_x_170) ;  /* 0x0000000c00780947 */ /* 0x000fea0003800000 */
[----:B------:R-:W-:Y:S01]  /*1ee0*/  LOP3.LUT R2, RZ, R0, RZ, 0x33, !PT ;  /* 0x00000000ff027212 */ /* 0x000fe200078e33ff */
[----:B------:R-:W-:Y:S01]  /*1ef0*/  BSSY.RECONVERGENT B2, `(.L_x_171) ;  /* 0x0000073000027945 */ /* 0x000fe20003800200 */
[----:B------:R-:W-:Y:S02]  /*1f00*/  IMAD.MOV.U32 R20, RZ, RZ, R0 ;  /* 0x000000ffff147224 */ /* 0x000fe400078e0000 */
[----:B------:R-:W-:-:S04]  /*1f10*/  IADD3 R2, PT, PT, -R17, R32, R2 ;  /* 0x0000002011027210 */ /* 0x000fc80007ffe102 */
[C---:B------:R-:W-:Y:S02]  /*1f20*/  ISETP.GE.U32.AND P0, PT, R2.reuse, 0x1e00, PT ;  /* 0x00001e000200780c */ /* 0x040fe40003f06070 */
[----:B------:R-:W-:-:S04]  /*1f30*/  LEA.HI R19, R2, 0x1, RZ, 0x17 ;  /* 0x0000000102137811 */ /* 0x000fc800078fb8ff */
[----:B------:R-:W-:-:S07]  /*1f40*/  LOP3.LUT R32, R19, 0xf, RZ, 0xc0, !PT ;  /* 0x0000000f13207812 */ /* 0x000fce00078ec0ff */
[----:B------:R-:W-:Y:S05]  /*1f50*/  @!P0 BRA `(.L_x_172) ;  /* 0x0000000400b08947 */ /* 0x000fea0003800000 */
[----:B------:R-:W0:Y:S01]  /*1f60*/  LDC.64 R2, c[0x0][0x380] ;  /* 0x0000e000ff027b82 */ /* 0x000e220000000a00 */
[----:B------:R-:W-:Y:S01]  /*1f70*/  LOP3.LUT R16, R19, 0xfffff0, RZ, 0xc0, !PT ;  /* 0x00fffff013107812 */ /* 0x000fe200078ec0ff */
[----:B------:R-:W-:Y:S01]  /*1f80*/  BSSY.RECONVERGENT B3, `(.L_x_173) ;  /* 0x0000068000037945 */ /* 0x000fe20003800200 */
[C---:B------:R-:W-:Y:S01]  /*1f90*/  LOP3.LUT R20, R0.reuse, 0x1000, RZ, 0xfc, !PT ;  /* 0x0000100000147812 */ /* 0x040fe200078efcff */
[----:B------:R-:W-:Y:S02]  /*1fa0*/  IMAD.IADD R21, R0, 0x1, R17 ;  /* 0x0000000100157824 */ /* 0x000fe400078e0211 */
[----:B------:R-:W-:-:S07]  /*1fb0*/  IMAD.MOV R16, RZ, RZ, -R16 ;  /* 0x000000ffff107224 */ /* 0x000fce00078e0a10 */
.L_x_174:
[C---:B------:R-:W-:Y:S02]  /*1fc0*/  VIADD R13, R21.reuse, 0x200 ;  /* 0x00000200150d7836 */ /* 0x040fe40000000000 */
[----:B0-----:R-:W-:-:S04]  /*1fd0*/  IMAD.WIDE.U32 R8, R21, 0x4, R2 ;  /* 0x0000000415087825 */ /* 0x001fc800078e0002 */
[----:B------:R-:W-:Y:S01]  /*1fe0*/  IMAD.WIDE.U32 R12, R13, 0x4, R2 ;  /* 0x000000040d0c7825 */ /* 0x000fe200078e0002 */
[----:B------:R0:W2:Y:S03]  /*1ff0*/  LDG.E R24, desc[UR6][R8.64] ;  /* 0x0000000608187981 */ /* 0x0000a6000c1e1900 */
[C---:B------:R-:W-:Y:S01]  /*2000*/  VIADD R15, R21.reuse, 0x400 ;  /* 0x00000400150f7836 */ /* 0x040fe20000000000 */
[----:B------:R1:W3:Y:S01]  /*2010*/  LDG.E R23, desc[UR6][R12.64] ;  /* 0x000000060c177981 */ /* 0x0002e2000c1e1900 */
[C---:B------:R-:W-:Y:S02]  /*2020*/  VIADD R31, R21.reuse, 0x600 ;  /* 0x00000600151f7836 */ /* 0x040fe40000000000 */
[C---:B------:R-:W-:Y:S02]  /*2030*/  VIADD R5, R21.reuse, 0xa00 ;  /* 0x00000a0015057836 */ /* 0x040fe40000000000 */
[----:B0-----:R-:W-:-:S02]  /*2040*/  VIADD R9, R21, 0xe00 ;  /* 0x00000e0015097836 */ /* 0x001fc40000000000 */
[----:B------:R-:W-:-:S04]  /*2050*/  IMAD.WIDE.U32 R14, R15, 0x4, R2 ;  /* 0x000000040f0e7825 */ /* 0x000fc800078e0002 */
[--C-:B------:R-:W-:Y:S01]  /*2060*/  IMAD.WIDE.U32 R30, R31, 0x4, R2.reuse ;  /* 0x000000041f1e7825 */ /* 0x100fe200078e0002 */
[----:B------:R0:W4:Y:S03]  /*2070*/  LDG.E R26, desc[UR6][R14.64] ;  /* 0x000000060e1a7981 */ /* 0x000126000c1e1900 */
[----:B------:R-:W-:Y:S01]  /*2080*/  VIADD R7, R21, 0x800 ;  /* 0x0000080015077836 */ /* 0x000fe20000000000 */
[----:B------:R5:W4:Y:S01]  /*2090*/  LDG.E R22, desc[UR6][R30.64] ;  /* 0x000000061e167981 */ /* 0x000b22000c1e1900 */
[----:B------:R-:W-:-:S04]  /*20a0*/  IMAD.WIDE.U32 R4, R5, 0x4, R2 ;  /* 0x0000000405047825 */ /* 0x000fc800078e0002 */
[--C-:B-1----:R-:W-:Y:S01]  /*20b0*/  IMAD.WIDE.U32 R12, R9, 0x4, R2.reuse ;  /* 0x00000004090c7825 */ /* 0x102fe200078e0002 */
[----:B------:R1:W4:Y:S03]  /*20c0*/  LDG.E R28, desc[UR6][R4.64] ;  /* 0x00000006041c7981 */ /* 0x000326000c1e1900 */
[C---:B------:R-:W-:Y:S01]  /*20d0*/  VIADD R9, R21.reuse, 0x1000 ;  /* 0x0000100015097836 */ /* 0x040fe20000000000 */
[----:B------:R-:W4:Y:S01]  /*20e0*/  LDG.E R33, desc[UR6][R12.64] ;  /* 0x000000060c217981 */ /* 0x000f22000c1e1900 */
[----:B------:R-:W-:Y:S02]  /*20f0*/  VIADD R11, R21, 0xc00 ;  /* 0x00000c00150b7836 */ /* 0x000fe40000000000 */
[----:B------:R-:W-:-:S04]  /*2100*/  IMAD.WIDE.U32 R6, R7, 0x4, R2 ;  /* 0x0000000407067825 */ /* 0x000fc800078e0002 */
[--C-:B0-----:R-:W-:Y:S01]  /*2110*/  IMAD.WIDE.U32 R14, R9, 0x4, R2.reuse ;  /* 0x00000004090e7825 */ /* 0x101fe200078e0002 */
[----:B------:R0:W4:Y:S03]  /*2120*/  LDG.E R18, desc[UR6][R6.64] ;  /* 0x0000000606127981 */ /* 0x000126000c1e1900 */
[----:B------:R-:W-:Y:S01]  /*2130*/  IMAD.WIDE.U32 R10, R11, 0x4, R2 ;  /* 0x000000040b0a7825 */ /* 0x000fe200078e0002 */
[----:B------:R-:W4:Y:S03]  /*2140*/  LDG.E R34, desc[UR6][R14.64] ;  /* 0x000000060e227981 */ /* 0x000f26000c1e1900 */
[C---:B------:R-:W-:Y:S01]  /*2150*/  VIADD R9, R21.reuse, 0x1200 ;  /* 0x0000120015097836 */ /* 0x040fe20000000000 */
[----:B------:R0:W4:Y:S01]  /*2160*/  LDG.E R29, desc[UR6][R10.64] ;  /* 0x000000060a1d7981 */ /* 0x000122000c1e1900 */
[----:B-----5:R-:W-:-:S02]  /*2170*/  VIADD R31, R21, 0x1400 ;  /* 0x00001400151f7836 */ /* 0x020fc40000000000 */
[----:B------:R-:W-:Y:S02]  /*2180*/  VIADD R35, R21, 0x1600 ;  /* 0x0000160015237836 */ /* 0x000fe40000000000 */
[----:B-1----:R-:W-:-:S04]  /*2190*/  IMAD.WIDE.U32 R4, R9, 0x4, R2 ;  /* 0x0000000409047825 */ /* 0x002fc800078e0002 */
[----:B------:R-:W-:Y:S02]  /*21a0*/  VIADD R37, R21, 0x1800 ;  /* 0x0000180015257836 */ /* 0x000fe40000000000 */
[--C-:B0-----:R-:W-:Y:S01]  /*21b0*/  IMAD.WIDE.U32 R6, R31, 0x4, R2.reuse ;  /* 0x000000041f067825 */ /* 0x101fe200078e0002 */
[----:B------:R0:W5:Y:S03]  /*21c0*/  LDG.E R4, desc[UR6][R4.64] ;  /* 0x0000000604047981 */ /* 0x000166000c1e1900 */
[----:B------:R-:W-:Y:S02]  /*21d0*/  IMAD.WIDE.U32 R8, R35, 0x4, R2 ;  /* 0x0000000423087825 */ /* 0x000fe400078e0002 */
[----:B------:R1:W5:Y:S02]  /*21e0*/  LDG.E R6, desc[UR6][R6.64] ;  /* 0x0000000606067981 */ /* 0x000364000c1e1900 */
[----:B------:R-:W-:-:S02]  /*21f0*/  VIADD R31, R21, 0x1a00 ;  /* 0x00001a00151f7836 */ /* 0x000fc40000000000 */
[--C-:B------:R-:W-:Y:S01]  /*2200*/  IMAD.WIDE.U32 R10, R37, 0x4, R2.reuse ;  /* 0x00000004250a7825 */ /* 0x100fe200078e0002 */
[----:B------:R1:W5:Y:S03]  /*2210*/  LDG.E R8, desc[UR6][R8.64] ;  /* 0x0000000608087981 */ /* 0x000366000c1e1900 */
[--C-:B------:R-:W-:Y:S02]  /*2220*/  IMAD.WIDE.U32 R30, R31, 0x4, R2.reuse ;  /* 0x000000041f1e7825 */ /* 0x100fe400078e0002 */
[----:B------:R-:W5:Y:S02]  /*2230*/  LDG.E R10, desc[UR6][R10.64] ;  /* 0x000000060a0a7981 */ /* 0x000f64000c1e1900 */
[----:B------:R-:W-:Y:S02]  /*2240*/  VIADD R13, R21, 0x1c00 ;  /* 0x00001c00150d7836 */ /* 0x000fe40000000000 */
[----:B------:R-:W5:Y:S02]  /*2250*/  LDG.E R30, desc[UR6][R30.64] ;  /* 0x000000061e1e7981 */ /* 0x000f64000c1e1900 */
[----:B------:R-:W-:-:S04]  /*2260*/  IMAD.WIDE.U32 R12, R13, 0x4, R2 ;  /* 0x000000040d0c7825 */ /* 0x000fc800078e0002 */
[----:B------:R-:W-:Y:S02]  /*2270*/  VIADD R15, R21, 0x1e00 ;  /* 0x00001e00150f7836 */ /* 0x000fe40000000000 */
[----:B------:R-:W5:Y:S02]  /*2280*/  LDG.E R12, desc[UR6][R12.64] ;  /* 0x000000060c0c7981 */ /* 0x000f64000c1e1900 */
[----:B------:R-:W-:-:S06]  /*2290*/  IMAD.WIDE.U32 R14, R15, 0x4, R2 ;  /* 0x000000040f0e7825 */ /* 0x000fcc00078e0002 */
[----:B------:R-:W5:Y:S01]  /*22a0*/  LDG.E R14, desc[UR6][R14.64] ;  /* 0x000000060e0e7981 */ /* 0x000f62000c1e1900 */
[----:B------:R-:W-:Y:S02]  /*22b0*/  VIADD R16, R16, 0x10 ;  /* 0x0000001010107836 */ /* 0x000fe40000000000 */
[----:B------:R-:W-:Y:S02]  /*22c0*/  VIADD R20, R20, 0x2000 ;  /* 0x0000200014147836 */ /* 0x000fe40000000000 */
[----:B------:R-:W-:Y:S01]  /*22d0*/  VIADD R21, R21, 0x2000 ;  /* 0x0000200015157836 */ /* 0x000fe20000000000 */
[----:B--2---:R-:W-:Y:S02]  /*22e0*/  ISETP.GT.AND P0, PT, R24, UR4, PT ;  /* 0x0000000418007c0c */ /* 0x004fe4000bf04270 */
[----:B---3--:R-:W-:Y:S02]  /*22f0*/  ISETP.GT.AND P1, PT, R23, UR4, PT ;  /* 0x0000000417007c0c */ /* 0x008fe4000bf24270 */
[----:B0-----:R-:W-:-:S02]  /*2300*/  SEL R5, RZ, 0x1, !P0 ;  /* 0x00000001ff057807 */ /* 0x001fc40004000000 */
[----:B------:R-:W-:-:S04]  /*2310*/  SEL R24, RZ, 0x1, !P1 ;  /* 0x00000001ff187807 */ /* 0x000fc80004800000 */
[----:B------:R-:W-:Y:S02]  /*2320*/  IADD3 R25, P3, P2, R24, R25, R5 ;  /* 0x0000001918197210 */ /* 0x000fe40007a7e005 */
[----:B----4-:R-:W-:Y:S02]  /*2330*/  ISETP.GT.AND P0, PT, R26, UR4, PT ;  /* 0x000000041a007c0c */ /* 0x010fe4000bf04270 */
[----:B------:R-:W-:Y:S02]  /*2340*/  ISETP.GT.AND P1, PT, R22, UR4, PT ;  /* 0x0000000416007c0c */ /* 0x000fe4000bf24270 */
[----:B------:R-:W-:Y:S02]  /*2350*/  SEL R22, RZ, 0x1, !P0 ;  /* 0x00000001ff167807 */ /* 0x000fe40004000000 */
[----:B------:R-:W-:Y:S02]  /*2360*/  ISETP.GT.AND P5, PT, R28, UR4, PT ;  /* 0x000000041c007c0c */ /* 0x000fe4000bfa4270 */
[----:B-1----:R-:W-:-:S02]  /*2370*/  SEL R7, RZ, 0x1, !P1 ;  /* 0x00000001ff077807 */ /* 0x002fc40004800000 */
[----:B------:R-:W-:Y:S02]  /*2380*/  SEL R5, RZ, 0x1, !P5 ;  /* 0x00000001ff057807 */ /* 0x000fe40006800000 */
[----:B------:R-:W-:Y:S02]  /*2390*/  ISETP.GT.AND P5, PT, R33, UR4, PT ;  /* 0x0000000421007c0c */ /* 0x000fe4000bfa4270 */
[----:B------:R-:W-:Y:S02]  /*23a0*/  IADD3 R7, P4, P6, R7, R25, R22 ;  /* 0x0000001907077210 */ /* 0x000fe40007e9e016 */
[----:B------:R-:W-:Y:S02]  /*23b0*/  ISETP.GT.AND P1, PT, R18, UR4, PT ;  /* 0x0000000412007c0c */ /* 0x000fe4000bf24270 */
[----:B------:R-:W-:Y:S02]  /*23c0*/  IADD3.X R27, PT, PT, RZ, R27, RZ, P3, P2 ;  /* 0x0000001bff1b7210 */ /* 0x000fe40001fe44ff */
[----:B------:R-:W-:-:S02]  /*23d0*/  SEL R22, RZ, 0x1, !P1 ;  /* 0x00000001ff167807 */ /* 0x000fc40004800000 */
[----:B------:R-:W-:Y:S02]  /*23e0*/  SEL R9, RZ, 0x1, !P5 ;  /* 0x00000001ff097807 */ /* 0x000fe40006800000 */
[----:B------:R-:W-:Y:S02]  /*23f0*/  ISETP.GT.AND P0, PT, R29, UR4, PT ;  /* 0x000000041d007c0c */ /* 0x000fe4000bf04270 */
[----:B------:R-:W-:Y:S02]  /*2400*/  ISETP.GT.AND P5, PT, R34, UR4, PT ;  /* 0x0000000422007c0c */ /* 0x000fe4000bfa4270 */
[----:B------:R-:W-:Y:S02]  /*2410*/  SEL R18, RZ, 0x1, !P0 ;  /* 0x00000001ff127807 */ /* 0x000fe40004000000 */
[----:B------:R-:W-:Y:S02]  /*2420*/  IADD3.X R27, PT, PT, RZ, R27, RZ, P4, P6 ;  /* 0x0000001bff1b7210 */ /* 0x000fe400027ec4ff */
[----:B------:R-:W-:-:S02]  /*2430*/  IADD3 R5, P1, P0, R5, R7, R22 ;  /* 0x0000000705057210 */ /* 0x000fc4000783e016 */
[----:B-----5:R-:W-:Y:S02]  /*2440*/  ISETP.GT.AND P6, PT, R4, UR4, PT ;  /* 0x0000000404007c0c */ /* 0x020fe4000bfc4270 */
[----:B------:R-:W-:Y:S02]  /*2450*/  SEL R4, RZ, 0x1, !P5 ;  /* 0x00000001ff047807 */ /* 0x000fe40006800000 */
[----:B------:R-:W-:Y:S02]  /*2460*/  IADD3 R9, P3, P2, R9, R5, R18 ;  /* 0x0000000509097210 */ /* 0x000fe40007a7e012 */
[----:B------:R-:W-:Y:S02]  /*2470*/  ISETP.GT.AND P4, PT, R6, UR4, PT ;  /* 0x0000000406007c0c */ /* 0x000fe4000bf84270 */
[----:B------:R-:W-:Y:S02]  /*2480*/  SEL R7, RZ, 0x1, !P6 ;  /* 0x00000001ff077807 */ /* 0x000fe40007000000 */
[----:B------:R-:W-:-:S02]  /*2490*/  ISETP.GT.AND P5, PT, R8, UR4, PT ;  /* 0x0000000408007c0c */ /* 0x000fc4000bfa4270 */
[----:B------:R-:W-:Y:S02]  /*24a0*/  SEL R5, RZ, 0x1, !P4 ;  /* 0x00000001ff057807 */ /* 0x000fe40006000000 */
[----:B------:R-:W-:Y:S02]  /*24b0*/  SEL R6, RZ, 0x1, !P5 ;  /* 0x00000001ff067807 */ /* 0x000fe40006800000 */
[----:B------:R-:W-:Y:S02]  /*24c0*/  ISETP.GT.AND P6, PT, R10, UR4, PT ;  /* 0x000000040a007c0c */ /* 0x000fe4000bfc4270 */
[----:B------:R-:W-:Y:S02]  /*24d0*/  IADD3 R7, P4, P5, R7, R9, R4 ;  /* 0x0000000907077210 */ /* 0x000fe40007d9e004 */
[----:B------:R-:W-:Y:S02]  /*24e0*/  IADD3.X R27, PT, PT, RZ, R27, RZ, P1, P0 ;  /* 0x0000001bff1b7210 */ /* 0x000fe40000fe04ff */
[----:B------:R-:W-:-:S02]  /*24f0*/  ISETP.GT.AND P0, PT, R30, UR4, PT ;  /* 0x000000041e007c0c */ /* 0x000fc4000bf04270 */
[----:B------:R-:W-:Y:S02]  /*2500*/  SEL R4, RZ, 0x1, !P6 ;  /* 0x00000001ff047807 */ /* 0x000fe40007000000 */
[----:B------:R-:W-:Y:S02]  /*2510*/  IADD3 R6, P1, P6, R6, R7, R5 ;  /* 0x0000000706067210 */ /* 0x000fe40007e3e005 */
[----:B------:R-:W-:Y:S02]  /*2520*/  IADD3.X R27, PT, PT, RZ, R27, RZ, P3, P2 ;  /* 0x0000001bff1b7210 */ /* 0x000fe40001fe44ff */
[----:B------:R-:W-:Y:S02]  /*2530*/  SEL R5, RZ, 0x1, !P0 ;  /* 0x00000001ff057807 */ /* 0x000fe40004000000 */
[----:B------:R-:W-:Y:S02]  /*2540*/  ISETP.GT.AND P0, PT, R12, UR4, PT ;  /* 0x000000040c007c0c */ /* 0x000fe4000bf04270 */
[----:B------:R-:W-:-:S02]  /*2550*/  IADD3.X R27, PT, PT, RZ, R27, RZ, P4, P5 ;  /* 0x0000001bff1b7210 */ /* 0x000fc400027ea4ff */
[----:B------:R-:W-:Y:S02]  /*2560*/  IADD3 R5, P3, P4, R5, R6, R4 ;  /* 0x0000000605057210 */ /* 0x000fe40007c7e004 */
[----:B------:R-:W-:Y:S02]  /*2570*/  SEL R4, RZ, 0x1, !P0 ;  /* 0x00000001ff047807 */ /* 0x000fe40004000000 */
[----:B------:R-:W-:Y:S02]  /*2580*/  ISETP.NE.AND P0, PT, R16, RZ, PT ;  /* 0x000000ff1000720c */ /* 0x000fe40003f05270 */
[----:B------:R-:W-:Y:S02]  /*2590*/  ISETP.GT.AND P2, PT, R14, UR4, PT ;  /* 0x000000040e007c0c */ /* 0x000fe4000bf44270 */
[----:B------:R-:W-:Y:S02]  /*25a0*/  IADD3.X R27, PT, PT, RZ, R27, RZ, P1, P6 ;  /* 0x0000001bff1b7210 */ /* 0x000fe40000fec4ff */
[----:B------:R-:W-:-:S02]  /*25b0*/  SEL R25, RZ, 0x1, !P2 ;  /* 0x00000001ff197807 */ /* 0x000fc40005000000 */
[----:B------:R-:W-:Y:S02]  /*25c0*/  IADD3.X R27, PT, PT, RZ, R27, RZ, P3, P4 ;  /* 0x0000001bff1b7210 */ /* 0x000fe40001fe84ff */
[----:B------:R-:W-:-:S04]  /*25d0*/  IADD3 R25, P1, P2, R25, R5, R4 ;  /* 0x0000000519197210 */ /* 0x000fc80007a3e004 */
[----:B------:R-:W-:Y:S01]  /*25e0*/  IADD3.X R27, PT, PT, RZ, R27, RZ, P1, P2 ;  /* 0x0000001bff1b7210 */ /* 0x000fe20000fe44ff */
[----:B------:R-:W-:Y:S08]  /*25f0*/  @P0 BRA `(.L_x_174) ;  /* 0xfffffff800700947 */ /* 0x000ff0000383ffff */
[----:B------:R-:W-:Y:S05]  /*2600*/  BSYNC.RECONVERGENT B3 ;  /* 0x0000000000037941 */ /* 0x000fea0003800200 */
.L_x_173:
[----:B------:R-:W-:-:S07]  /*2610*/  VIADD R20, R20, 0xfffff000 ;  /* 0xfffff00014147836 */ /* 0x000fce0000000000 */
.L_x_172:
[----:B------:R-:W-:Y:S05]  /*2620*/  BSYNC.RECONVERGENT B2 ;  /* 0x0000000000027941 */ /* 0x000fea0003800200 */
.L_x_171:
        /* <DEDUP_REMOVED lines=14> */
[----:B0-----:R-:W-:-:S04]  /*2710*/  IMAD.WIDE.U32 R4, R21, 0x4, R2 ;  /* 0x0000000415047825 */ /* 0x001fc800078e0002 */
[--C-:B------:R-:W-:Y:S02]  /*2720*/  IMAD.WIDE.U32 R6, R7, 0x4, R2.reuse ;  /* 0x0000000407067825 */ /* 0x100fe400078e0002 */
[----:B------:R-:W2:Y:S02]  /*2730*/  LDG.E R4, desc[UR6][R4.64] ;  /* 0x0000000604047981 */ /* 0x000ea4000c1e1900 */
[--C-:B------:R-:W-:Y:S02]  /*2740*/  IMAD.WIDE.U32 R8, R9, 0x4, R2.reuse ;  /* 0x0000000409087825 */ /* 0x100fe400078e0002 */
[----:B------:R0:W3:Y:S02]  /*2750*/  LDG.E R16, desc[UR6][R6.64] ;  /* 0x0000000606107981 */ /* 0x0000e4000c1e1900 */
[--C-:B------:R-:W-:Y:S02]  /*2760*/  IMAD.WIDE.U32 R10, R11, 0x4, R2.reuse ;  /* 0x000000040b0a7825 */ /* 0x100fe400078e0002 */
[----:B------:R-:W4:Y:S02]  /*2770*/  LDG.E R8, desc[UR6][R8.64] ;  /* 0x0000000608087981 */ /* 0x000f24000c1e1900 */
[----:B------:R-:W-:-:S02]  /*2780*/  IMAD.WIDE.U32 R12, R13, 0x4, R2 ;  /* 0x000000040d0c7825 */ /* 0x000fc400078e0002 */
[----:B------:R-:W5:Y:S02]  /*2790*/  LDG.E R10, desc[UR6][R10.64] ;  /* 0x000000060a0a7981 */ /* 0x000f64000c1e1900 */
[--C-:B------:R-:W-:Y:S02]  /*27a0*/  IMAD.WIDE.U32 R14, R15, 0x4, R2.reuse ;  /* 0x000000040f0e7825 */ /* 0x100fe400078e0002 */
[----:B------:R-:W5:Y:S02]  /*27b0*/  LDG.E R12, desc[UR6][R12.64] ;  /* 0x000000060c0c7981 */ /* 0x000f64000c1e1900 */
[C---:B------:R-:W-:Y:S02]  /*27c0*/  VIADD R23, R21.reuse, 0xc00 ;  /* 0x00000c0015177836 */ /* 0x040fe40000000000 */
[----:B------:R-:W-:Y:S01]  /*27d0*/  VIADD R21, R21, 0xe00 ;  /* 0x00000e0015157836 */ /* 0x000fe20000000000 */
[----:B------:R-:W5:Y:S01]  /*27e0*/  LDG.E R14, desc[UR6][R14.64] ;  /* 0x000000060e0e7981 */ /* 0x000f62000c1e1900 */
[----:B0-----:R-:W-:-:S04]  /*27f0*/  IMAD.WIDE.U32 R6, R23, 0x4, R2 ;  /* 0x0000000417067825 */ /* 0x001fc800078e0002 */
[----:B------:R-:W-:Y:S02]  /*2800*/  IMAD.WIDE.U32 R2, R21, 0x4, R2 ;  /* 0x0000000415027825 */ /* 0x000fe400078e0002 */
[----:B------:R-:W5:Y:S04]  /*2810*/  LDG.E R6, desc[UR6][R6.64] ;  /* 0x0000000606067981 */ /* 0x000f68000c1e1900 */
[----:B------:R0:W5:Y:S01]  /*2820*/  LDG.E R2, desc[UR6][R2.64] ;  /* 0x0000000602027981 */ /* 0x000162000c1e1900 */
[----:B------:R-:W-:Y:S01]  /*2830*/  VIADD R20, R20, 0x1000 ;  /* 0x0000100014147836 */ /* 0x000fe20000000000 */
[----:B--2---:R-:W-:Y:S02]  /*2840*/  ISETP.GT.AND P1, PT, R4, UR4, PT ;  /* 0x0000000404007c0c */ /* 0x004fe4000bf24270 */
[----:B---3--:R-:W-:-:S02]  /*2850*/  ISETP.GT.AND P2, PT, R16, UR4, PT ;  /* 0x0000000410007c0c */ /* 0x008fc4000bf44270 */
[----:B------:R-:W-:Y:S02]  /*2860*/  SEL R5, RZ, 0x1, !P1 ;  /* 0x00000001ff057807 */ /* 0x000fe40004800000 */
[----:B------:R-:W-:Y:S02]  /*2870*/  SEL R4, RZ, 0x1, !P2 ;  /* 0x00000001ff047807 */ /* 0x000fe40005000000 */
[----:B----4-:R-:W-:Y:S02]  /*2880*/  ISETP.GT.AND P1, PT, R8, UR4, PT ;  /* 0x0000000408007c0c */ /* 0x010fe4000bf24270 */
[----:B-----5:R-:W-:Y:S02]  /*2890*/  ISETP.GT.AND P2, PT, R10, UR4, PT ;  /* 0x000000040a007c0c */ /* 0x020fe4000bf44270 */
[----:B------:R-:W-:Y:S02]  /*28a0*/  IADD3 R25, P5, P6, R4, R25, R5 ;  /* 0x0000001904197210 */ /* 0x000fe40007ebe005 */
[----:B------:R-:W-:-:S02]  /*28b0*/  SEL R4, RZ, 0x1, !P1 ;  /* 0x00000001ff047807 */ /* 0x000fc40004800000 */
[----:B------:R-:W-:Y:S02]  /*28c0*/  SEL R5, RZ, 0x1, !P2 ;  /* 0x00000001ff057807 */ /* 0x000fe40005000000 */
[----:B------:R-:W-:Y:S02]  /*28d0*/  ISETP.GT.AND P3, PT, R12, UR4, PT ;  /* 0x000000040c007c0c */ /* 0x000fe4000bf64270 */
[----:B------:R-:W-:Y:S02]  /*28e0*/  ISETP.GT.AND P4, PT, R14, UR4, PT ;  /* 0x000000040e007c0c */ /* 0x000fe4000bf84270 */
[----:B------:R-:W-:Y:S02]  /*28f0*/  IADD3 R5, P1, P2, R5, R25, R4 ;  /* 0x0000001905057210 */ /* 0x000fe40007a3e004 */
[----:B------:R-:W-:Y:S02]  /*2900*/  SEL R4, RZ, 0x1, !P3 ;  /* 0x00000001ff047807 */ /* 0x000fe40005800000 */
[----:B0-----:R-:W-:-:S02]  /*2910*/  SEL R3, RZ, 0x1, !P4 ;  /* 0x00000001ff037807 */ /* 0x001fc40006000000 */
[----:B------:R-:W-:Y:S02]  /*2920*/  ISETP.GT.AND P4, PT, R6, UR4, PT ;  /* 0x0000000406007c0c */ /* 0x000fe4000bf84270 */
[----:B------:R-:W-:Y:S02]  /*2930*/  ISETP.GT.AND P3, PT, R2, UR4, PT ;  /* 0x0000000402007c0c */ /* 0x000fe4000bf64270 */
[----:B------:R-:W-:Y:S02]  /*2940*/  IADD3.X R27, PT, PT, RZ, R27, RZ, P5, P6 ;  /* 0x0000001bff1b7210 */ /* 0x000fe40002fec4ff */
[----:B------:R-:W-:Y:S02]  /*2950*/  IADD3 R3, P5, P6, R3, R5, R4 ;  /* 0x0000000503037210 */ /* 0x000fe40007ebe004 */
[----:B------:R-:W-:Y:S02]  /*2960*/  SEL R2, RZ, 0x1, !P4 ;  /* 0x00000001ff027807 */ /* 0x000fe40006000000 */
[----:B------:R-:W-:-:S02]  /*2970*/  SEL R25, RZ, 0x1, !P3 ;  /* 0x00000001ff197807 */ /* 0x000fc40005800000 */
[----:B------:R-:W-:Y:S02]  /*2980*/  IADD3.X R27, PT, PT, RZ, R27, RZ, P1, P2 ;  /* 0x0000001bff1b7210 */ /* 0x000fe40000fe44ff */
[----:B------:R-:W-:Y:S02]  /*2990*/  IADD3 R25, P1, P2, R25, R3, R2 ;  /* 0x0000000319197210 */ /* 0x000fe40007a3e002 */
[----:B------:R-:W-:-:S04]  /*29a0*/  IADD3.X R27, PT, PT, RZ, R27, RZ, P5, P6 ;  /* 0x0000001bff1b7210 */ /* 0x000fc80002fec4ff */
[----:B------:R-:W-:-:S07]  /*29b0*/  IADD3.X R27, PT, PT, RZ, R27, RZ, P1, P2 ;  /* 0x0000001bff1b7210 */ /* 0x000fce0000fe44ff */
.L_x_176:
[----:B------:R-:W-:Y:S05]  /*29c0*/  BSYNC.RECONVERGENT B2 ;  /* 0x0000000000027941 */ /* 0x000fea0003800200 */
.L_x_175:
        /* <DEDUP_REMOVED lines=32> */
.L_x_178:
[----:B------:R-:W-:Y:S05]  /*2bd0*/  BSYNC.RECONVERGENT B2 ;  /* 0x0000000000027941 */ /* 0x000fea0003800200 */
.L_x_177:
[----:B------:R-:W-:Y:S05]  /*2be0*/  @!P0 BRA `(.L_x_170) ;  /* 0x0000000000348947 */ /* 0x000fea0003800000 */
[----:B------:R-:W0:Y:S01]  /*2bf0*/  LDC.64 R4, c[0x0][0x380] ;  /* 0x0000e000ff047b82 */ /* 0x000e220000000a00 */
[----:B------:R-:W-:Y:S02]  /*2c00*/  IMAD.IADD R17, R20, 0x1, R17 ;  /* 0x0000000114117824 */ /* 0x000fe400078e0211 */
[----:B------:R-:W-:-:S07]  /*2c10*/  IMAD.MOV R6, RZ, RZ, -R19 ;  /* 0x000000ffff067224 */ /* 0x000fce00078e0a13 */
.L_x_179:
        /* <DEDUP_REMOVED lines=10> */
.L_x_170:
[----:B------:R-:W-:Y:S05]  /*2cc0*/  BSYNC.RECONVERGENT B1 ;  /* 0x0000000000017941 */ /* 0x000fea0003800200 */
.L_x_168:
        /* <DEDUP_REMOVED lines=29> */
[----:B------:R-:W-:Y:S02]  /*2ea0*/  @!P2 MOV R7, 0x400 ;  /* 0x000004000007a802 */ /* 0x000fe40000000f00 */
[----:B-1----:R-:W-:Y:S01]  /*2eb0*/  SEL R3, R3, RZ, !P1 ;  /* 0x000000ff03037207 */ /* 0x002fe20004800000 */
[----:B------:R-:W0:Y:S01]  /*2ec0*/  SHFL.DOWN PT, R2, R5, 0x10, 0x1f ;  /* 0x0a001f0005027f89 */ /* 0x000e2200000e0000 */
[----:B------:R-:W-:Y:S02]  /*2ed0*/  ISETP.GT.AND P1, PT, R9, 0xf, PT ;  /* 0x0000000f0900780c */ /* 0x000fe40003f24270 */
[----:B--2---:R-:W-:Y:S01]  /*2ee0*/  @!P2 LEA R7, R8, R7, 0x18 ;  /* 0x000000070807a211 */ /* 0x004fe200078ec0ff */
[----:B------:R-:W-:Y:S01]  /*2ef0*/  IMAD.X R4, R3, 0x1, R6, P0 ;  /* 0x0000000103047824 */ /* 0x000fe200000e0606 */
[----:B------:R-:W-:-:S04]  /*2f00*/  @!P2 SHF.R.U32.HI R6, RZ, 0x2, R0 ;  /* 0x00000002ff06a819 */ /* 0x000fc80000011600 */
        /* <DEDUP_REMOVED lines=38> */
.L_x_166:
[----:B------:R-:W-:Y:S05]  /*3170*/  BSYNC.RECONVERGENT B0 ;  /* 0x0000000000007941 */ /* 0x000fea0003800200 */
.L_x_151:
[----:B------:R-:W-:Y:S05]  /*3180*/  @P0 EXIT ;  /* 0x000000000000094d */ /* 0x000fea0003800000 */
[----:B------:R-:W0:Y:S01]  /*3190*/  LDCU.64 UR4, c[0x0][0x3a0] ;  /* 0x00007400ff0477ac */ /* 0x000e220008000a00 */
[----:B------:R-:W3:Y:S01]  /*31a0*/  LDC.64 R4, c[0x0][0x390] ;  /* 0x0000e400ff047b82 */ /* 0x000ee20000000a00 */
[----:B012---:R-:W-:-:S04]  /*31b0*/  IADD3 R2, P0, PT, R2, UR4, RZ ;  /* 0x0000000402027c10 */ /* 0x007fc8000ff1e0ff */
[----:B------:R-:W-:-:S05]  /*31c0*/  IADD3.X R3, PT, PT, R3, UR5, RZ, P0, !PT ;  /* 0x0000000503037c10 */ /* 0x000fca00087fe4ff */
[----:B---3--:R-:W-:Y:S01]  /*31d0*/  STG.E.64 desc[UR6][R4.64], R2 ;  /* 0x0000000204007986 */ /* 0x008fe2000c101b06 */
[----:B------:R-:W-:Y:S05]  /*31e0*/  EXIT ;  /* 0x000000000000794d */ /* 0x000fea0003800000 */
.L_x_180:
        /* <DEDUP_REMOVED lines=9> */
.L_x_193:


//--------------------- .text._ZN3cub18CUB_300001_SM_10006detail8for_each13static_kernelINS2_12policy_hub_t12policy_500_tEmN6thrust24THRUST_300001_SM_1000_NS8cuda_cub20__uninitialized_fill7functorINS7_10device_ptrIiEEiEEEEvT0_T1_ --------------------------
	.section	.text._ZN3cub18CUB_300001_SM_10006detail8for_each13static_kernelINS2_12policy_hub_t12policy_500_tEmN6thrust24THRUST_300001_SM_1000_NS8cuda_cub20__uninitialized_fill7functorINS7_10device_ptrIiEEiEEEEvT0_T1_,"ax",@progbits
	.align	128
        .global         _ZN3cub18CUB_300001_SM_10006detail8for_each13static_kernelINS2_12policy_hub_t12policy_500_tEmN6thrust24THRUST_300001_SM_1000_NS8cuda_cub20__uninitialized_fill7functorINS7_10device_ptrIiEEiEEEEvT0_T1_
        .type           _ZN3cub18CUB_300001_SM_10006detail8for_each13static_kernelINS2_12policy_hub_t12policy_500_tEmN6thrust24THRUST_300001_SM_1000_NS8cuda_cub20__uninitialized_fill7functorINS7_10device_ptrIiEEiEEEEvT0_T1_,@function
        .size           _ZN3cub18CUB_300001_SM_10006detail8for_each13static_kernelINS2_12policy_hub_t12policy_500_tEmN6thrust24THRUST_300001_SM_1000_NS8cuda_cub20__uninitialized_fill7functorINS7_10device_ptrIiEEiEEEEvT0_T1_,(.L_x_194 - _ZN3cub18CUB_300001_SM_10006detail8for_each13static_kernelINS2_12policy_hub_t12policy_500_tEmN6thrust24THRUST_300001_SM_1000_NS8cuda_cub20__uninitialized_fill7functorINS7_10device_ptrIiEEiEEEEvT0_T1_)
        .other          _ZN3cub18CUB_300001_SM_10006detail8for_each13static_kernelINS2_12policy_hub_t12policy_500_tEmN6thrust24THRUST_300001_SM_1000_NS8cuda_cub20__uninitialized_fill7functorINS7_10device_ptrIiEEiEEEEvT0_T1_,@"STO_CUDA_ENTRY STV_DEFAULT"
_ZN3cub18CUB_300001_SM_10006detail8for_each13static_kernelINS2_12policy_hub_t12policy_500_tEmN6thrust24THRUST_300001_SM_1000_NS8cuda_cub20__uninitialized_fill7functorINS7_10device_ptrIiEEiEEEEvT0_T1_:
.text._ZN3cub18CUB_300001_SM_10006detail8for_each13static_kernelINS2_12policy_hub_t12policy_500_tEmN6thrust24THRUST_300001_SM_1000_NS8cuda_cub20__uninitialized_fill7functorINS7_10device_ptrIiEEiEEEEvT0_T1_:
[----:B------:R-:W-:Y:S08]  /*0000*/  LDC R1, c[0x0][0x37c] ;  /* 0x0000df00ff017b82 */ /* 0x000ff00000000800 */
[----:B------:R-:W0:Y:S01]  /*0010*/  S2UR UR4, SR_CTAID.X ;  /* 0x00000000000479c3 */ /* 0x000e220000002500 */
[----:B------:R-:W1:Y:S01]  /*0020*/  LDCU.64 UR6, c[0x0][0x380] ;  /* 0x00007000ff0677ac */ /* 0x000e620008000a00 */
[----:B------:R-:W2:Y:S01]  /*0030*/  LDCU.64 UR8, c[0x0][0x358] ;  /* 0x00006b00ff0877ac */ /* 0x000ea20008000a00 */
[----:B0-----:R-:W-:-:S04]  /*0040*/  UIMAD.WIDE.U32 UR4, UR4, 0x200, URZ ;  /* 0x00000200040478a5 */ /* 0x001fc8000f8e00ff */
[----:B-1----:R-:W-:-:S04]  /*0050*/  UIADD3 UR6, UP0, UPT, -UR4, UR6, URZ ;  /* 0x0000000604067290 */ /* 0x002fc8000ff1e1ff */
[----:B------:R-:W-:Y:S02]  /*0060*/  UIADD3.X UR7, UPT, UPT, ~UR5, UR7, URZ, UP0, !UPT ;  /* 0x0000000705077290 */ /* 0x000fe400087fe5ff */
[----:B------:R-:W-:-:S04]  /*0070*/  UISETP.GE.U32.AND UP0, UPT, UR6, 0x200, UPT ;  /* 0x000002000600788c */ /* 0x000fc8000bf06070 */
[----:B------:R-:W-:-:S09]  /*0080*/  UISETP.GE.U32.AND.EX UP0, UPT, UR7, URZ, UPT, UP0 ;  /* 0x000000ff0700728c */ /* 0x000fd2000bf06100 */
[----:B--2---:R-:W-:Y:S05]  /*0090*/  BRA.U !UP0, `(.L_x_181) ;  /* 0x0000000108287547 */ /* 0x004fea000b800000 */
[----:B------:R-:W0:Y:S01]  /*00a0*/  S2R R0, SR_TID.X ;  /* 0x0000000000007919 */ /* 0x000e220000002100 */
[----:B------:R-:W1:Y:S01]  /*00b0*/  LDCU.64 UR6, c[0x0][0x388] ;  /* 0x00007100ff0677ac */ /* 0x000e620008000a00 */
[----:B------:R-:W2:Y:S01]  /*00c0*/  LDC R5, c[0x0][0x390] ;  /* 0x0000e400ff057b82 */ /* 0x000ea20000000800 */
[----:B0-----:R-:W-:-:S05]  /*00d0*/  IADD3 R0, P0, PT, R0, UR4, RZ ;  /* 0x0000000400007c10 */ /* 0x001fca000ff1e0ff */
[----:B------:R-:W-:Y:S01]  /*00e0*/  IMAD.X R3, RZ, RZ, UR5, P0 ;  /* 0x00000005ff037e24 */ /* 0x000fe200080e06ff */
[----:B-1----:R-:W-:-:S04]  /*00f0*/  LEA R2, P0, R0, UR6, 0x2 ;  /* 0x0000000600027c11 */ /* 0x002fc8000f8010ff */
[----:B------:R-:W-:-:S05]  /*0100*/  LEA.HI.X R3, R0, UR7, R3, 0x2, P0 ;  /* 0x0000000700037c11 */ /* 0x000fca00080f1403 */
[----:B--2---:R-:W-:Y:S04]  /*0110*/  STG.E desc[UR8][R2.64], R5 ;  /* 0x0000000502007986 */ /* 0x004fe8000c101908 */
[----:B------:R-:W-:Y:S01]  /*0120*/  STG.E desc[UR8][R2.64+0x400], R5 ;  /* 0x0004000502007986 */ /* 0x000fe2000c101908 */
[----:B------:R-:W-:Y:S05]  /*0130*/  EXIT ;  /* 0x000000000000794d */ /* 0x000fea0003800000 */
.L_x_181:
[----:B------:R-:W0:Y:S01]  /*0140*/  S2R R0, SR_TID.X ;  /* 0x0000000000007919 */ /* 0x000e220000002100 */
[----:B------:R-:W-:Y:S01]  /*0150*/  IMAD.U32 R2, RZ, RZ, UR7 ;  /* 0x00000007ff027e24 */ /* 0x000fe2000f8e00ff */
[----:B------:R-:W1:Y:S01]  /*0160*/  LDCU.64 UR10, c[0x0][0x388] ;  /* 0x00007100ff0a77ac */ /* 0x000e620008000a00 */
[----:B------:R-:W-:Y:S01]  /*0170*/  IMAD.U32 R4, RZ, RZ, UR7 ;  /* 0x00000007ff047e24 */ /* 0x000fe2000f8e00ff */
[----:B0-----:R-:W-:-:S04]  /*0180*/  ISETP.LT.U32.AND P0, PT, R0, UR6, PT ;  /* 0x0000000600007c0c */ /* 0x001fc8000bf01070 */
[----:B------:R-:W-:Y:S01]  /*0190*/  ISETP.GT.U32.AND.EX P0, PT, R2, RZ, PT, P0 ;  /* 0x000000ff0200720c */ /* 0x000fe20003f04100 */
[C---:B------:R-:W-:Y:S01]  /*01a0*/  VIADD R2, R0.reuse, 0x100 ;  /* 0x0000010000027836 */ /* 0x040fe20000000000 */
[----:B------:R-:W-:-:S04]  /*01b0*/  IADD3 R0, P2, PT, R0, UR4, RZ ;  /* 0x0000000400007c10 */ /* 0x000fc8000ff5e0ff */
[----:B------:R-:W-:Y:S01]  /*01c0*/  ISETP.LT.U32.AND P1, PT, R2, UR6, PT ;  /* 0x0000000602007c0c */ /* 0x000fe2000bf21070 */
[----:B------:R-:W-:Y:S01]  /*01d0*/  IMAD.X R3, RZ, RZ, UR5, P2 ;  /* 0x00000005ff037e24 */ /* 0x000fe200090e06ff */
[----:B-1----:R-:W-:Y:S02]  /*01e0*/  LEA R2, P2, R0, UR10, 0x2 ;  /* 0x0000000a00027c11 */ /* 0x002fe4000f8410ff */
[----:B------:R-:W-:Y:S02]  /*01f0*/  ISETP.GT.U32.AND.EX P1, PT, R4, RZ, PT, P1 ;  /* 0x000000ff0400720c */ /* 0x000fe40003f24110 */
[----:B------:R-:W-:Y:S01]  /*0200*/  LEA.HI.X R3, R0, UR11, R3, 0x2, P2 ;  /* 0x0000000b00037c11 */ /* 0x000fe200090f1403 */
[----:B------:R-:W0:Y:S04]  /*0210*/  @P0 LDC R5, c[0x0][0x390] ;  /* 0x0000e400ff050b82 */ /* 0x000e280000000800 */
[----:B0-----:R0:W-:Y:S06]  /*0220*/  @P0 STG.E desc[UR8][R2.64], R5 ;  /* 0x0000000502000986 */ /* 0x0011ec000c101908 */
[----:B------:R-:W-:Y:S05]  /*0230*/  @!P1 EXIT ;  /* 0x000000000000994d */ /* 0x000fea0003800000 */
[----:B0-----:R-:W0:Y:S02]  /*0240*/  LDC R5, c[0x0][0x390] ;  /* 0x0000e400ff057b82 */ /* 0x001e240000000800 */
[----:B0-----:R-:W-:Y:S01]  /*0250*/  STG.E desc[UR8][R2.64+0x400], R5 ;  /* 0x0004000502007986 */ /* 0x001fe2000c101908 */
[----:B------:R-:W-:Y:S05]  /*0260*/  EXIT ;  /* 0x000000000000794d */ /* 0x000fea0003800000 */
.L_x_182:
        /* <DEDUP_REMOVED lines=9> */
.L_x_194:


//--------------------- .text._ZN3cub18CUB_300001_SM_10006detail11EmptyKernelIvEEvv --------------------------
	.section	.text._ZN3cub18CUB_300001_SM_10006detail11EmptyKernelIvEEvv,"ax",@progbits
	.align	128
        .global         _ZN3cub18CUB_300001_SM_10006detail11EmptyKernelIvEEvv
        .type           _ZN3cub18CUB_300001_SM_10006detail11EmptyKernelIvEEvv,@function
        .size           _ZN3cub18CUB_300001_SM_10006detail11EmptyKernelIvEEvv,(.L_x_195 - _ZN3cub18CUB_300001_SM_10006detail11EmptyKernelIvEEvv)
        .other          _ZN3cub18CUB_300001_SM_10006detail11EmptyKernelIvEEvv,@"STO_CUDA_ENTRY STV_DEFAULT"
_ZN3cub18CUB_300001_SM_10006detail11EmptyKernelIvEEvv:
.text._ZN3cub18CUB_300001_SM_10006detail11EmptyKernelIvEEvv:
[----:B------:R-:W-:Y:S01]  /*0000*/  LDC R1, c[0x0][0x37c] ;  /* 0x0000df00ff017b82 */ /* 0x000fe20000000800 */
[----:B------:R-:W-:Y:S05]  /*0010*/  EXIT ;  /* 0x000000000000794d */ /* 0x000fea0003800000 */
.L_x_183:
        /* <DEDUP_REMOVED lines=14> */
.L_x_195:


//--------------------- .text._Z16initializeHealthiPiS_ --------------------------
	.section	.text._Z16initializeHealthiPiS_,"ax",@progbits
	.align	128
        .global         _Z16initializeHealthiPiS_
        .type           _Z16initializeHealthiPiS_,@function
        .size           _Z16initializeHealthiPiS_,(.L_x_196 - _Z16initializeHealthiPiS_)
        .other          _Z16initializeHealthiPiS_,@"STO_CUDA_ENTRY STV_DEFAULT"
_Z16initializeHealthiPiS_:
.text._Z16initializeHealthiPiS_:
[----:B------:R-:W-:Y:S01]  /*0000*/  LDC R1, c[0x0][0x37c] ;  /* 0x0000df00ff017b82 */ /* 0x000fe20000000800 */
[----:B------:R-:W0:Y:S07]  /*0010*/  S2R R7, SR_TID.X ;  /* 0x0000000000077919 */ /* 0x000e2e0000002100 */
[----:B------:R-:W0:Y:S01]  /*0020*/  LDC.64 R2, c[0x0][0x390] ;  /* 0x0000e400ff027b82 */ /* 0x000e220000000a00 */
[----:B------:R-:W1:Y:S07]  /*0030*/  LDCU.64 UR4, c[0x0][0x358] ;  /* 0x00006b00ff0477ac */ /* 0x000e6e0008000a00 */
[----:B------:R-:W2:Y:S08]  /*0040*/  LDC.64 R4, c[0x0][0x388] ;  /* 0x0000e200ff047b82 */ /* 0x000eb00000000a00 */
[----:B------:R-:W3:Y:S01]  /*0050*/  LDC R9, c[0x0][0x380] ;  /* 0x0000e000ff097b82 */ /* 0x000ee20000000800 */
[----:B0-----:R-:W-:-:S04]  /*0060*/  IMAD.WIDE.U32 R2, R7, 0x4, R2 ;  /* 0x0000000407027825 */ /* 0x001fc800078e0002 */
[----:B--2---:R-:W-:Y:S01]  /*0070*/  IMAD.WIDE.U32 R4, R7, 0x4, R4 ;  /* 0x0000000407047825 */ /* 0x004fe200078e0004 */
[----:B-1----:R-:W-:Y:S04]  /*0080*/  STG.E desc[UR4][R2.64], RZ ;  /* 0x000000ff02007986 */ /* 0x002fe8000c101904 */
[----:B---3--:R-:W-:Y:S01]  /*0090*/  STG.E desc[UR4][R4.64], R9 ;  /* 0x0000000904007986 */ /* 0x008fe2000c101904 */
[----:B------:R-:W-:Y:S05]  /*00a0*/  EXIT ;  /* 0x000000000000794d */ /* 0x000fea0003800000 */
.L_x_184:
        /* <DEDUP_REMOVED lines=13> */
.L_x_196:


//--------------------- .text._Z12simulateGameiiPiS_S_S_S_ --------------------------
	.section	.text._Z12simulateGameiiPiS_S_S_S_,"ax",@progbits
	.align	128
        .global         _Z12simulateGameiiPiS_S_S_S_
        .type           _Z12simulateGameiiPiS_S_S_S_,@function
        .size           _Z12simulateGameiiPiS_S_S_S_,(.L_x_197 - _Z12simulateGameiiPiS_S_S_S_)
        .other          _Z12simulateGameiiPiS_S_S_S_,@"STO_CUDA_ENTRY STV_DEFAULT"
_Z12simulateGameiiPiS_S_S_S_:
.text._Z12simulateGameiiPiS_S_S_S_:
[----:B------:R-:W-:Y:S01]  /*0000*/  LDC R1, c[0x0][0x37c] ;  /* 0x0000df00ff017b82 */ /* 0x000fe20000000800 */
[----:B------:R-:W0:Y:S07]  /*0010*/  S2R R5, SR_CTAID.X ;  /* 0x0000000000057919 */ /* 0x000e2e0000002500 */
[----:B------:R-:W0:Y:S01]  /*0020*/  LDC.64 R2, c[0x0][0x398] ;  /* 0x0000e600ff027b82 */ /* 0x000e220000000a00 */
[----:B------:R-:W1:Y:S01]  /*0030*/  LDCU.64 UR6, c[0x0][0x358] ;  /* 0x00006b00ff0677ac */ /* 0x000e620008000a00 */
[----:B0-----:R-:W-:-:S06]  /*0040*/  IMAD.WIDE.U32 R6, R5, 0x4, R2 ;  /* 0x0000000405067825 */ /* 0x001fcc00078e0002 */
[----:B-1----:R-:W2:Y:S01]  /*0050*/  LDG.E R6, desc[UR6][R6.64] ;  /* 0x0000000606067981 */ /* 0x002ea2000c1e1900 */
[----:B------:R-:W0:Y:S01]  /*0060*/  S2UR UR5, SR_CgaCtaId ;  /* 0x00000000000579c3 */ /* 0x000e220000008800 */
[----:B------:R-:W-:Y:S01]  /*0070*/  UMOV UR4, 0x400 ;  /* 0x0000040000047882 */ /* 0x000fe20000000000 */
[----:B------:R-:W-:Y:S01]  /*0080*/  IMAD.MOV.U32 R0, RZ, RZ, 0x7fffffff ;  /* 0x7fffffffff007424 */ /* 0x000fe200078e00ff */
[----:B0-----:R-:W-:-:S09]  /*0090*/  ULEA UR4, UR5, UR4, 0x18 ;  /* 0x0000000405047291 */ /* 0x001fd2000f8ec0ff */
[----:B------:R0:W-:Y:S01]  /*00a0*/  STS [UR4], R0 ;  /* 0x00000000ff007988 */ /* 0x0001e20008000804 */
[----:B--2---:R-:W-:-:S13]  /*00b0*/  ISETP.GE.AND P0, PT, R6, 0x1, PT ;  /* 0x000000010600780c */ /* 0x004fda0003f06270 */
[----:B0-----:R-:W-:Y:S05]  /*00c0*/  @!P0 EXIT ;  /* 0x000000000000894d */ /* 0x001fea0003800000 */
[----:B------:R-:W0:Y:S02]  /*00d0*/  LDC.64 R6, c[0x0][0x380] ;  /* 0x0000e000ff067b82 */ /* 0x000e240000000a00 */
[----:B0-----:R-:W-:Y:S02]  /*00e0*/  IABS R4, R7 ;  /* 0x0000000700047213 */ /* 0x001fe40000000000 */
[----:B------:R-:W-:Y:S02]  /*00f0*/  IABS R10, R6 ;  /* 0x00000006000a7213 */ /* 0x000fe40000000000 */
[----:B------:R-:W0:Y:S01]  /*0100*/  I2F.RP R0, R4 ;  /* 0x0000000400007306 */ /* 0x000e220000209400 */
[----:B------:R-:W-:-:S07]  /*0110*/  ISETP.GE.AND P1, PT, R6, RZ, PT ;  /* 0x000000ff0600720c */ /* 0x000fce0003f26270 */
[----:B0-----:R-:W0:Y:S02]  /*0120*/  MUFU.RCP R0, R0 ;  /* 0x0000000000007308 */ /* 0x001e240000001000 */
[----:B0-----:R-:W-:-:S06]  /*0130*/  VIADD R8, R0, 0xffffffe ;  /* 0x0ffffffe00087836 */ /* 0x001fcc0000000000 */
[----:B------:R0:W1:Y:S02]  /*0140*/  F2I.FTZ.U32.TRUNC.NTZ R9, R8 ;  /* 0x0000000800097305 */ /* 0x000064000021f000 */
[----:B0-----:R-:W-:Y:S02]  /*0150*/  IMAD.MOV.U32 R8, RZ, RZ, RZ ;  /* 0x000000ffff087224 */ /* 0x001fe400078e00ff */
[----:B-1----:R-:W-:-:S04]  /*0160*/  IMAD.MOV R11, RZ, RZ, -R9 ;  /* 0x000000ffff0b7224 */ /* 0x002fc800078e0a09 */
[----:B------:R-:W-:-:S04]  /*0170*/  IMAD R11, R11, R4, RZ ;  /* 0x000000040b0b7224 */ /* 0x000fc800078e02ff */
[----:B------:R-:W-:Y:S01]  /*0180*/  IMAD.HI.U32 R9, R9, R11, R8 ;  /* 0x0000000b09097227 */ /* 0x000fe200078e0008 */
[----:B------:R-:W-:Y:S02]  /*0190*/  MOV R11, R10 ;  /* 0x0000000a000b7202 */ /* 0x000fe40000000f00 */
[----:B------:R-:W-:-:S03]  /*01a0*/  LOP3.LUT R8, RZ, R7, RZ, 0x33, !PT ;  /* 0x00000007ff087212 */ /* 0x000fc600078e33ff */
[----:B------:R-:W-:-:S04]  /*01b0*/  IMAD.HI.U32 R10, R9, R11, RZ ;  /* 0x0000000b090a7227 */ /* 0x000fc800078e00ff */
[----:B------:R-:W-:-:S04]  /*01c0*/  IMAD.MOV R10, RZ, RZ, -R10 ;  /* 0x000000ffff0a7224 */ /* 0x000fc800078e0a0a */
[----:B------:R-:W-:-:S05]  /*01d0*/  IMAD R11, R4, R10, R11 ;  /* 0x0000000a040b7224 */ /* 0x000fca00078e020b */
[----:B------:R-:W-:-:S13]  /*01e0*/  ISETP.GT.U32.AND P0, PT, R4, R11, PT ;  /* 0x0000000b0400720c */ /* 0x000fda0003f04070 */
[----:B------:R-:W-:-:S05]  /*01f0*/  @!P0 IMAD.IADD R11, R11, 0x1, -R4 ;  /* 0x000000010b0b8824 */ /* 0x000fca00078e0a04 */
[----:B------:R-:W-:-:S13]  /*0200*/  ISETP.GT.U32.AND P0, PT, R4, R11, PT ;  /* 0x0000000b0400720c */ /* 0x000fda0003f04070 */
[----:B------:R-:W-:Y:S01]  /*0210*/  @!P0 IMAD.IADD R11, R11, 0x1, -R4 ;  /* 0x000000010b0b8824 */ /* 0x000fe200078e0a04 */
[----:B------:R-:W-:-:S04]  /*0220*/  ISETP.NE.AND P0, PT, R7, RZ, PT ;  /* 0x000000ff0700720c */ /* 0x000fc80003f05270 */
[----:B------:R-:W-:-:S04]  /*0230*/  @!P1 IADD3 R11, PT, PT, -R11, RZ, RZ ;  /* 0x000000ff0b0b9210 */ /* 0x000fc80007ffe1ff */
[----:B------:R-:W-:-:S04]  /*0240*/  SEL R11, R8, R11, !P0 ;  /* 0x0000000b080b7207 */ /* 0x000fc80004000000 */
[----:B------:R-:W-:-:S13]  /*0250*/  ISETP.NE.AND P1, PT, R11, RZ, PT ;  /* 0x000000ff0b00720c */ /* 0x000fda0003f25270 */
[----:B------:R-:W-:Y:S05]  /*0260*/  @!P1 EXIT ;  /* 0x000000000000994d */ /* 0x000fea0003800000 */
[----:B------:R-:W-:Y:S01]  /*0270*/  IMAD.IADD R6, R5, 0x1, R6 ;  /* 0x0000000105067824 */ /* 0x000fe200078e0206 */
[----:B------:R-:W0:Y:S01]  /*0280*/  S2R R0, SR_TID.X ;  /* 0x0000000000007919 */ /* 0x000e220000002100 */
[----:B------:R-:W-:Y:S03]  /*0290*/  BSSY.RECONVERGENT B0, `(.L_x_185) ;  /* 0x000003c000007945 */ /* 0x000fe60003800200 */
[----:B------:R-:W-:-:S05]  /*02a0*/  IABS R7, R6 ;  /* 0x0000000600077213 */ /* 0x000fca0000000000 */
[----:B------:R-:W-:-:S04]  /*02b0*/  IMAD.HI.U32 R9, R9, R7, RZ ;  /* 0x0000000709097227 */ /* 0x000fc800078e00ff */
[----:B------:R-:W-:-:S04]  /*02c0*/  IMAD.MOV R9, RZ, RZ, -R9 ;  /* 0x000000ffff097224 */ /* 0x000fc800078e0a09 */
[----:B------:R-:W-:-:S05]  /*02d0*/  IMAD R7, R4, R9, R7 ;  /* 0x0000000904077224 */ /* 0x000fca00078e0207 */
[----:B------:R-:W-:-:S13]  /*02e0*/  ISETP.GT.U32.AND P1, PT, R4, R7, PT ;  /* 0x000000070400720c */ /* 0x000fda0003f24070 */
[----:B------:R-:W-:Y:S01]  /*02f0*/  @!P1 IMAD.IADD R7, R7, 0x1, -R4 ;  /* 0x0000000107079824 */ /* 0x000fe200078e0a04 */
[----:B------:R-:W-:Y:S01]  /*0300*/  ISETP.GE.AND P1, PT, R6, RZ, PT ;  /* 0x000000ff0600720c */ /* 0x000fe20003f26270 */
[----:B------:R-:W-:-:S03]  /*0310*/  IMAD.MOV.U32 R6, RZ, RZ, -0x1 ;  /* 0xffffffffff067424 */ /* 0x000fc600078e00ff */
[----:B------:R-:W-:-:S13]  /*0320*/  ISETP.GT.U32.AND P2, PT, R4, R7, PT ;  /* 0x000000070400720c */ /* 0x000fda0003f44070 */
[----:B------:R-:W-:Y:S02]  /*0330*/  @!P2 IADD3 R7, PT, PT, R7, -R4, RZ ;  /* 0x800000040707a210 */ /* 0x000fe40007ffe0ff */
[----:B0-----:R-:W-:-:S03]  /*0340*/  ISETP.NE.AND P2, PT, R0, R5, PT ;  /* 0x000000050000720c */ /* 0x001fc60003f45270 */
[----:B------:R-:W-:Y:S01]  /*0350*/  IMAD.MOV.U32 R9, RZ, RZ, R7 ;  /* 0x000000ffff097224 */ /* 0x000fe200078e0007 */
[----:B------:R-:W-:-:S03]  /*0360*/  MOV R7, 0xffffffff ;  /* 0xffffffff00077802 */ /* 0x000fc60000000f00 */
[----:B------:R-:W-:-:S05]  /*0370*/  @!P1 IMAD.MOV R9, RZ, RZ, -R9 ;  /* 0x000000ffff099224 */ /* 0x000fca00078e0a09 */
[----:B------:R-:W-:Y:S01]  /*0380*/  SEL R15, R8, R9, !P0 ;  /* 0x00000009080f7207 */ /* 0x000fe20004000000 */
[----:B------:R-:W-:Y:S06]  /*0390*/  @!P2 BRA `(.L_x_186) ;  /* 0x0000000000aca947 */ /* 0x000fec0003800000 */
[----:B------:R-:W0:Y:S08]  /*03a0*/  LDC.64 R16, c[0x0][0x388] ;  /* 0x0000e200ff107b82 */ /* 0x000e300000000a00 */
[----:B------:R-:W1:Y:S01]  /*03b0*/  LDC.64 R18, c[0x0][0x390] ;  /* 0x0000e400ff127b82 */ /* 0x000e620000000a00 */
[----:B0-----:R-:W-:-:S04]  /*03c0*/  IMAD.WIDE R8, R15, 0x4, R16 ;  /* 0x000000040f087825 */ /* 0x001fc800078e0210 */
[----:B------:R-:W-:Y:S02]  /*03d0*/  IMAD.WIDE.U32 R10, R5, 0x4, R16 ;  /* 0x00000004050a7825 */ /* 0x000fe400078e0010 */
[----:B------:R-:W2:Y:S02]  /*03e0*/  LDG.E R9, desc[UR6][R8.64] ;  /* 0x0000000608097981 */ /* 0x000ea4000c1e1900 */
[--C-:B-1----:R-:W-:Y:S02]  /*03f0*/  IMAD.WIDE R14, R15, 0x4, R18.reuse ;  /* 0x000000040f0e7825 */ /* 0x102fe400078e0212 */
[----:B------:R-:W2:Y:S02]  /*0400*/  LDG.E R4, desc[UR6][R10.64] ;  /* 0x000000060a047981 */ /* 0x000ea4000c1e1900 */
[--C-:B------:R-:W-:Y:S02]  /*0410*/  IMAD.WIDE.U32 R12, R5, 0x4, R18.reuse ;  /* 0x00000004050c7825 */ /* 0x100fe400078e0012 */
[----:B------:R-:W3:Y:S02]  /*0420*/  LDG.E R15, desc[UR6][R14.64] ;  /* 0x000000060e0f7981 */ /* 0x000ee4000c1e1900 */
[----:B------:R-:W-:-:S02]  /*0430*/  IMAD.WIDE.U32 R18, R0, 0x4, R18 ;  /* 0x0000000400127825 */ /* 0x000fc400078e0012 */
[----:B------:R-:W3:Y:S02]  /*0440*/  LDG.E R12, desc[UR6][R12.64] ;  /* 0x000000060c0c7981 */ /* 0x000ee4000c1e1900 */
[C---:B------:R-:W-:Y:S02]  /*0450*/  IMAD.WIDE.U32 R16, R0.reuse, 0x4, R16 ;  /* 0x0000000400107825 */ /* 0x040fe400078e0010 */
[----:B------:R-:W4:Y:S04]  /*0460*/  LDG.E R19, desc[UR6][R18.64] ;  /* 0x0000000612137981 */ /* 0x000f28000c1e1900 */
[----:B------:R-:W5:Y:S01]  /*0470*/  LDG.E R17, desc[UR6][R16.64] ;  /* 0x0000000610117981 */ /* 0x000f62000c1e1900 */
[----:B------:R-:W-:-:S06]  /*0480*/  IMAD.WIDE.U32 R20, R0, 0x4, R2 ;  /* 0x0000000400147825 */ /* 0x000fcc00078e0002 */
[----:B------:R-:W5:Y:S01]  /*0490*/  LDG.E R20, desc[UR6][R20.64] ;  /* 0x0000000614147981 */ /* 0x000f62000c1e1900 */
[----:B--2---:R-:W-:Y:S02]  /*04a0*/  IMAD.IADD R10, R9, 0x1, -R4 ;  /* 0x00000001090a7824 */ /* 0x004fe400078e0a04 */
[----:B---3--:R-:W-:Y:S01]  /*04b0*/  IMAD.IADD R2, R15, 0x1, -R12 ;  /* 0x000000010f027824 */ /* 0x008fe200078e0a0c */
[----:B----4-:R-:W-:Y:S01]  /*04c0*/  IADD3 R23, PT, PT, -R12, R19, RZ ;  /* 0x000000130c177210 */ /* 0x010fe20007ffe1ff */
[----:B-----5:R-:W-:-:S04]  /*04d0*/  IMAD.IADD R25, R17, 0x1, -R4 ;  /* 0x0000000111197824 */ /* 0x020fc800078e0a04 */
[----:B------:R-:W-:-:S04]  /*04e0*/  IMAD.WIDE R10, R23, R10, RZ ;  /* 0x0000000a170a7225 */ /* 0x000fc800078e02ff */
[----:B------:R-:W-:-:S03]  /*04f0*/  IMAD.WIDE R2, R25, R2, RZ ;  /* 0x0000000219027225 */ /* 0x000fc600078e02ff */
[----:B------:R-:W-:-:S04]  /*0500*/  ISETP.NE.U32.AND P0, PT, R10, R2, PT ;  /* 0x000000020a00720c */ /* 0x000fc80003f05070 */
[----:B------:R-:W-:-:S04]  /*0510*/  ISETP.NE.AND.EX P0, PT, R11, R3, PT, P0 ;  /* 0x000000030b00720c */ /* 0x000fc80003f05300 */
[----:B------:R-:W-:-:S13]  /*0520*/  ISETP.LT.OR P0, PT, R20, 0x1, P0 ;  /* 0x000000011400780c */ /* 0x000fda0000701670 */
[----:B------:R-:W-:Y:S05]  /*0530*/  @P0 BRA `(.L_x_186) ;  /* 0x0000000000440947 */ /* 0x000fea0003800000 */
[----:B------:R-:W-:Y:S02]  /*0540*/  ISETP.GE.AND P0, PT, R17, R4, PT ;  /* 0x000000041100720c */ /* 0x000fe40003f06270 */
[----:B------:R-:W-:Y:S02]  /*0550*/  ISETP.GE.AND P1, PT, R19, R12, PT ;  /* 0x0000000c1300720c */ /* 0x000fe40003f26270 */
[----:B------:R-:W-:Y:S02]  /*0560*/  ISETP.GE.XOR P0, PT, R9, R4, !P0 ;  /* 0x000000040900720c */ /* 0x000fe40004706a70 */
[----:B------:R-:W-:-:S04]  /*0570*/  ISETP.GE.XOR P1, PT, R15, R12, !P1 ;  /* 0x0000000c0f00720c */ /* 0x000fc80004f26a70 */
[----:B------:R-:W-:-:S13]  /*0580*/  PLOP3.LUT P0, PT, P0, P1, PT, 0x2f, 0xf2 ;  /* 0x0000000000f2781c */ /* 0x000fda0000702577 */
[----:B------:R-:W-:Y:S05]  /*0590*/  @P0 BRA `(.L_x_186) ;  /* 0x00000000002c0947 */ /* 0x000fea0003800000 */
[----:B------:R-:W0:Y:S01]  /*05a0*/  S2R R2, SR_LANEID ;  /* 0x0000000000027919 */ /* 0x000e220000000000 */
[----:B------:R-:W-:Y:S01]  /*05b0*/  IABS R6, R23 ;  /* 0x0000001700067213 */ /* 0x000fe20000000000 */
[----:B------:R-:W-:Y:S01]  /*05c0*/  VOTEU.ANY UR5, UPT, PT ;  /* 0x0000000000057886 */ /* 0x000fe200038e0100 */
[----:B------:R-:W-:Y:S01]  /*05d0*/  IABS R3, R25 ;  /* 0x0000001900037213 */ /* 0x000fe20000000000 */
[----:B------:R-:W-:-:S04]  /*05e0*/  UFLO.U32 UR5, UR5 ;  /* 0x00000005000572bd */ /* 0x000fc800080e0000 */
[----:B------:R-:W-:-:S05]  /*05f0*/  IMAD.IADD R6, R6, 0x1, R3 ;  /* 0x0000000106067824 */ /* 0x000fca00078e0203 */
[----:B------:R-:W-:Y:S02]  /*0600*/  CREDUX.MIN.S32 UR8, R6 ;  /* 0x00000000060872cc */ /* 0x000fe40000008200 */
[----:B------:R-:W-:Y:S02]  /*0610*/  SHF.R.S32.HI R7, RZ, 0x1f, R6 ;  /* 0x0000001fff077819 */ /* 0x000fe40000011406 */
[----:B0-----:R-:W-:-:S09]  /*0620*/  ISETP.EQ.U32.AND P0, PT, R2, UR5, PT ;  /* 0x0000000502007c0c */ /* 0x001fd2000bf02070 */
[----:B------:R-:W-:-:S05]  /*0630*/  IMAD.U32 R2, RZ, RZ, UR8 ;  /* 0x00000008ff027e24 */ /* 0x000fca000f8e00ff */
[----:B------:R0:W-:Y:S02]  /*0640*/  @P0 ATOMS.MIN.S32 RZ, [UR4], R2 ;  /* 0x00000002ffff098c */ /* 0x0001e40008800204 */
.L_x_186:
[----:B------:R-:W-:Y:S05]  /*0650*/  BSYNC.RECONVERGENT B0 ;  /* 0x0000000000007941 */ /* 0x000fea0003800200 */
.L_x_185:
[----:B------:R-:W-:Y:S06]  /*0660*/  BAR.SYNC.DEFER_BLOCKING 0x0 ;  /* 0x0000000000007b1d */ /* 0x000fec0000010000 */
[----:B------:R-:W1:Y:S02]  /*0670*/  LDS R3, [UR4] ;  /* 0x00000004ff037984 */ /* 0x000e640008000800 */
[----:B-1----:R-:W-:Y:S02]  /*0680*/  ISETP.NE.U32.AND P0, PT, R6, R3, PT ;  /* 0x000000030600720c */ /* 0x002fe40003f05070 */
[----:B------:R-:W-:-:S04]  /*0690*/  SHF.R.S32.HI R6, RZ, 0x1f, R3 ;  /* 0x0000001fff067819 */ /* 0x000fc80000011403 */
[----:B------:R-:W-:-:S04]  /*06a0*/  ISETP.NE.AND.EX P0, PT, R7, R6, PT, P0 ;  /* 0x000000060700720c */ /* 0x000fc80003f05300 */
[----:B------:R-:W-:-:S13]  /*06b0*/  ISETP.EQ.OR P0, PT, R3, 0x7fffffff, P0 ;  /* 0x7fffffff0300780c */ /* 0x000fda0000702670 */
[----:B------:R-:W-:Y:S05]  /*06c0*/  @P0 EXIT ;  /* 0x000000000000094d */ /* 0x000fea0003800000 */
[----:B0-----:R-:W0:Y:S02]  /*06d0*/  LDC.64 R2, c[0x0][0x3a0] ;  /* 0x0000e800ff027b82 */ /* 0x001e240000000a00 */
[----:B0-----:R-:W-:-:S06]  /*06e0*/  IMAD.WIDE.U32 R2, R5, 0x4, R2 ;  /* 0x0000000405027825 */ /* 0x001fcc00078e0002 */
[----:B------:R-:W0:Y:S01]  /*06f0*/  LDC.64 R4, c[0x0][0x3a8] ;  /* 0x0000ea00ff047b82 */ /* 0x000e220000000a00 */
[----:B------:R-:W2:Y:S01]  /*0700*/  LDG.E R6, desc[UR6][R2.64] ;  /* 0x0000000602067981 */ /* 0x000ea2000c1e1900 */
[----:B------:R-:W-:Y:S01]  /*0710*/  MOV R9, 0xffffffff ;  /* 0xffffffff00097802 */ /* 0x000fe20000000f00 */
[----:B0-----:R-:W-:-:S04]  /*0720*/  IMAD.WIDE.U32 R4, R0, 0x4, R4 ;  /* 0x0000000400047825 */ /* 0x001fc800078e0004 */
[----:B--2---:R-:W-:-:S05]  /*0730*/  VIADD R7, R6, 0x1 ;  /* 0x0000000106077836 */ /* 0x004fca0000000000 */
[----:B------:R-:W-:Y:S04]  /*0740*/  STG.E desc[UR6][R2.64], R7 ;  /* 0x0000000702007986 */ /* 0x000fe8000c101906 */
[----:B------:R-:W-:Y:S01]  /*0750*/  REDG.E.ADD.STRONG.GPU desc[UR6][R4.64], R9 ;  /* 0x000000090400798e */ /* 0x000fe2000c12e106 */
[----:B------:R-:W-:Y:S05]  /*0760*/  EXIT ;  /* 0x000000000000794d */ /* 0x000fea0003800000 */
.L_x_187:
        /* <DEDUP_REMOVED lines=9> */
.L_x_197:


//--------------------- .nv.shared._ZN3cub18CUB_300001_SM_10006detail6reduce28DeviceReduceSingleTileKernelINS2_10policy_hubIlyN4cuda3std3__44plusIlEEE10Policy1000EPlSC_iS9_llNS7_10__identityEEEvT0_T1_T2_T3_T4_T6_ --------------------------
	.section	.nv.shared._ZN3cub18CUB_300001_SM_10006detail6reduce28DeviceReduceSingleTileKernelINS2_10policy_hubIlyN4cuda3std3__44plusIlEEE10Policy1000EPlSC_iS9_llNS7_10__identityEEEvT0_T1_T2_T3_T4_T6_,"aw",@nobits
	.sectionflags	@""
	.align	8
.nv.shared._ZN3cub18CUB_300001_SM_10006detail6reduce28DeviceReduceSingleTileKernelINS2_10policy_hubIlyN4cuda3std3__44plusIlEEE10Policy1000EPlSC_iS9_llNS7_10__identityEEEvT0_T1_T2_T3_T4_T6_:
	.zero		1176


//--------------------- .nv.shared.reserved.0     --------------------------
	.section	.nv.shared.reserved.0,"aw",@nobits
	.weak		__nv_reservedSMEM_offset_0_alias
	.size		__nv_reservedSMEM_offset_0_alias, 0, 64
	.other		__nv_reservedSMEM_offset_0_alias,@"STO_CUDA_RESERVED_SHARED STV_DEFAULT"
__nv_reservedSMEM_offset_0_alias:
	.zero		0
	.zero		64


//--------------------- .nv.global                --------------------------
	.section	.nv.global,"aw",@nobits
.nv.global:
	.type		_ZN34_INTERNAL_47d5f2ad_4_k_cu_e8be49e26thrust24THRUST_300001_SM_1000_NS3seqE,@object
	.size		_ZN34_INTERNAL_47d5f2ad_4_k_cu_e8be49e26thrust24THRUST_300001_SM_1000_NS3seqE,(_ZN34_INTERNAL_47d5f2ad_4_k_cu_e8be49e24cuda3std3__48in_placeE - _ZN34_INTERNAL_47d5f2ad_4_k_cu_e8be49e26thrust24THRUST_300001_SM_1000_NS3seqE)
_ZN34_INTERNAL_47d5f2ad_4_k_cu_e8be49e26thrust24THRUST_300001_SM_1000_NS3seqE:
	.zero		1
	.type		_ZN34_INTERNAL_47d5f2ad_4_k_cu_e8be49e24cuda3std3__48in_placeE,@object
	.size		_ZN34_INTERNAL_47d5f2ad_4_k_cu_e8be49e24cuda3std3__48in_placeE,(_ZN34_INTERNAL_47d5f2ad_4_k_cu_e8be49e24cuda3std6ranges3__45__cpo4sizeE - _ZN34_INTERNAL_47d5f2ad_4_k_cu_e8be49e24cuda3std3__48in_placeE)
_ZN34_INTERNAL_47d5f2ad_4_k_cu_e8be49e24cuda3std3__48in_placeE:
	.zero		1
	.type		_ZN34_INTERNAL_47d5f2ad_4_k_cu_e8be49e24cuda3std6ranges3__45__cpo4sizeE,@object
	.size		_ZN34_INTERNAL_47d5f2ad_4_k_cu_e8be49e24cuda3std6ranges3__45__cpo4sizeE,(_ZN34_INTERNAL_47d5f2ad_4_k_cu_e8be49e26thrust24THRUST_300001_SM_1000_NS12placeholders2_3E - _ZN34_INTERNAL_47d5f2ad_4_k_cu_e8be49e24cuda3std6ranges3__45__cpo4sizeE)
_ZN34_INTERNAL_47d5f2ad_4_k_cu_e8be49e24cuda3std6ranges3__45__cpo4sizeE:
	.zero		1
	.type		_ZN34_INTERNAL_47d5f2ad_4_k_cu_e8be49e26thrust24THRUST_300001_SM_1000_NS12placeholders2_3E,@object
	.size		_ZN34_INTERNAL_47d5f2ad_4_k_cu_e8be49e26thrust24THRUST_300001_SM_1000_NS12placeholders2_3E,(_ZN34_INTERNAL_47d5f2ad_4_k_cu_e8be49e24cuda3std3__45__cpo6cbeginE - _ZN34_INTERNAL_47d5f2ad_4_k_cu_e8be49e26thrust24THRUST_300001_SM_1000_NS12placeholders2_3E)
_ZN34_INTERNAL_47d5f2ad_4_k_cu_e8be49e26thrust24THRUST_300001_SM_1000_NS12placeholders2_3E:
	.zero		1
	.type		_ZN34_INTERNAL_47d5f2ad_4_k_cu_e8be49e24cuda3std3__45__cpo6cbeginE,@object
	.size		_ZN34_INTERNAL_47d5f2ad_4_k_cu_e8be49e24cuda3std3__45__cpo6cbeginE,(_ZN34_INTERNAL_47d5f2ad_4_k_cu_e8be49e24cuda3std6ranges3__45__cpo6cbeginE - _ZN34_INTERNAL_47d5f2ad_4_k_cu_e8be49e24cuda3std3__45__cpo6cbeginE)
_ZN34_INTERNAL_47d5f2ad_4_k_cu_e8be49e24cuda3std3__45__cpo6cbeginE:
	.zero		1
	.type		_ZN34_INTERNAL_47d5f2ad_4_k_cu_e8be49e24cuda3std6ranges3__45__cpo6cbeginE,@object
	.size		_ZN34_INTERNAL_47d5f2ad_4_k_cu_e8be49e24cuda3std6ranges3__45__cpo6cbeginE,(_ZN34_INTERNAL_47d5f2ad_4_k_cu_e8be49e26thrust24THRUST_300001_SM_1000_NS12placeholders2_7E - _ZN34_INTERNAL_47d5f2ad_4_k_cu_e8be49e24cuda3std6ranges3__45__cpo6cbeginE)
_ZN34_INTERNAL_47d5f2ad_4_k_cu_e8be49e24cuda3std6ranges3__45__cpo6cbeginE:
	.zero		1
	.type		_ZN34_INTERNAL_47d5f2ad_4_k_cu_e8be49e26thrust24THRUST_300001_SM_1000_NS12placeholders2_7E,@object
	.size		_ZN34_INTERNAL_47d5f2ad_4_k_cu_e8be49e26thrust24THRUST_300001_SM_1000_NS12placeholders2_7E,(_ZN34_INTERNAL_47d5f2ad_4_k_cu_e8be49e24cuda3std3__45__cpo7crbeginE - _ZN34_INTERNAL_47d5f2ad_4_k_cu_e8be49e26thrust24THRUST_300001_SM_1000_NS12placeholders2_7E)
_ZN34_INTERNAL_47d5f2ad_4_k_cu_e8be49e26thrust24THRUST_300001_SM_1000_NS12placeholders2_7E:
	.zero		1
	.type		_ZN34_INTERNAL_47d5f2ad_4_k_cu_e8be49e24cuda3std3__45__cpo7crbeginE,@object
	.size		_ZN34_INTERNAL_47d5f2ad_4_k_cu_e8be49e24cuda3std3__45__cpo7crbeginE,(_ZN34_INTERNAL_47d5f2ad_4_k_cu_e8be49e24cuda3std6ranges3__45__cpo4nextE - _ZN34_INTERNAL_47d5f2ad_4_k_cu_e8be49e24cuda3std3__45__cpo7crbeginE)
_ZN34_INTERNAL_47d5f2ad_4_k_cu_e8be49e24cuda3std3__45__cpo7crbeginE:
	.zero		1
	.type		_ZN34_INTERNAL_47d5f2ad_4_k_cu_e8be49e24cuda3std6ranges3__45__cpo4nextE,@object
	.size		_ZN34_INTERNAL_47d5f2ad_4_k_cu_e8be49e24cuda3std6ranges3__45__cpo4nextE,(_ZN34_INTERNAL_47d5f2ad_4_k_cu_e8be49e24cuda3std6ranges3__45__cpo4swapE - _ZN34_INTERNAL_47d5f2ad_4_k_cu_e8be49e24cuda3std6ranges3__45__cpo4nextE)
_ZN34_INTERNAL_47d5f2ad_4_k_cu_e8be49e24cuda3std6ranges3__45__cpo4nextE:
	.zero		1
	.type		_ZN34_INTERNAL_47d5f2ad_4_k_cu_e8be49e24cuda3std6ranges3__45__cpo4swapE,@object
	.size		_ZN34_INTERNAL_47d5f2ad_4_k_cu_e8be49e24cuda3std6ranges3__45__cpo4swapE,(_ZN34_INTERNAL_47d5f2ad_4_k_cu_e8be49e26thrust24THRUST_300001_SM_1000_NS8cuda_cub10par_nosyncE - _ZN34_INTERNAL_47d5f2ad_4_k_cu_e8be49e24cuda3std6ranges3__45__cpo4swapE)
_ZN34_INTERNAL_47d5f2ad_4_k_cu_e8be49e24cuda3std6ranges3__45__cpo4swapE:
	.zero		1
	.type		_ZN34_INTERNAL_47d5f2ad_4_k_cu_e8be49e26thrust24THRUST_300001_SM_1000_NS8cuda_cub10par_nosyncE,@object
	.size		_ZN34_INTERNAL_47d5f2ad_4_k_cu_e8be49e26thrust24THRUST_300001_SM_1000_NS8cuda_cub10par_nosyncE,(_ZN34_INTERNAL_47d5f2ad_4_k_cu_e8be49e26thrust24THRUST_300001_SM_1000_NS12placeholders2_9E - _ZN34_INTERNAL_47d5f2ad_4_k_cu_e8be49e26thrust24THRUST_300001_SM_1000_NS8cuda_cub10par_nosyncE)
_ZN34_INTERNAL_47d5f2ad_4_k_cu_e8be49e26thrust24THRUST_300001_SM_1000_NS8cuda_cub10par_nosyncE:
	.zero		1
	.type		_ZN34_INTERNAL_47d5f2ad_4_k_cu_e8be49e26thrust24THRUST_300001_SM_1000_NS12placeholders2_9E,@object
	.size		_ZN34_INTERNAL_47d5f2ad_4_k_cu_e8be49e26thrust24THRUST_300001_SM_1000_NS12placeholders2_9E,(_ZN34_INTERNAL_47d5f2ad_4_k_cu_e8be49e24cuda3std3__436_GLOBAL__N__47d5f2ad_4_k_cu_e8be49e26ignoreE - _ZN34_INTERNAL_47d5f2ad_4_k_cu_e8be49e26thrust24THRUST_300001_SM_1000_NS12placeholders2_9E)
_ZN34_INTERNAL_47d5f2ad_4_k_cu_e8be49e26thrust24THRUST_300001_SM_1000_NS12placeholders2_9E:
	.zero		1
	.type		_ZN34_INTERNAL_47d5f2ad_4_k_cu_e8be49e24cuda3std3__436_GLOBAL__N__47d5f2ad_4_k_cu_e8be49e26ignoreE,@object
	.size		_ZN34_INTERNAL_47d5f2ad_4_k_cu_e8be49e24cuda3std3__436_GLOBAL__N__47d5f2ad_4_k_cu_e8be49e26ignoreE,(_ZN34_INTERNAL_47d5f2ad_4_k_cu_e8be49e24cuda3std6ranges3__45__cpo4dataE - _ZN34_INTERNAL_47d5f2ad_4_k_cu_e8be49e24cuda3std3__436_GLOBAL__N__47d5f2ad_4_k_cu_e8be49e26ignoreE)
_ZN34_INTERNAL_47d5f2ad_4_k_cu_e8be49e24cuda3std3__436_GLOBAL__N__47d5f2ad_4_k_cu_e8be49e26ignoreE:
	.zero		1
	.type		_ZN34_INTERNAL_47d5f2ad_4_k_cu_e8be49e24cuda3std6ranges3__45__cpo4dataE,@object
	.size		_ZN34_INTERNAL_47d5f2ad_4_k_cu_e8be49e24cuda3std6ranges3__45__cpo4dataE,(_ZN34_INTERNAL_47d5f2ad_4_k_cu_e8be49e26thrust24THRUST_300001_SM_1000_NS12placeholders2_1E - _ZN34_INTERNAL_47d5f2ad_4_k_cu_e8be49e24cuda3std6ranges3__45__cpo4dataE)
_ZN34_INTERNAL_47d5f2ad_4_k_cu_e8be49e24cuda3std6ranges3__45__cpo4dataE:
	.zero		1
	.type		_ZN34_INTERNAL_47d5f2ad_4_k_cu_e8be49e26thrust24THRUST_300001_SM_1000_NS12placeholders2_1E,@object
	.size		_ZN34_INTERNAL_47d5f2ad_4_k_cu_e8be49e26thrust24THRUST_300001_SM_1000_NS12placeholders2_1E,(_ZN34_INTERNAL_47d5f2ad_4_k_cu_e8be49e24cuda3std3__45__cpo5beginE - _ZN34_INTERNAL_47d5f2ad_4_k_cu_e8be49e26thrust24THRUST_300001_SM_1000_NS12placeholders2_1E)
_ZN34_INTERNAL_47d5f2ad_4_k_cu_e8be49e26thrust24THRUST_300001_SM_1000_NS12placeholders2_1E:
	.zero		1
	.type		_ZN34_INTERNAL_47d5f2ad_4_k_cu_e8be49e24cuda3std3__45__cpo5beginE,@object
	.size		_ZN34_INTERNAL_47d5f2ad_4_k_cu_e8be49e24cuda3std3__45__cpo5beginE,(_ZN34_INTERNAL_47d5f2ad_4_k_cu_e8be49e24cuda3std6ranges3__45__cpo5beginE - _ZN34_INTERNAL_47d5f2ad_4_k_cu_e8be49e24cuda3std3__45__cpo5beginE)
_ZN34_INTERNAL_47d5f2ad_4_k_cu_e8be49e24cuda3std3__45__cpo5beginE:
	.zero		1
	.type		_ZN34_INTERNAL_47d5f2ad_4_k_cu_e8be49e24cuda3std6ranges3__45__cpo5beginE,@object
	.size		_ZN34_INTERNAL_47d5f2ad_4_k_cu_e8be49e24cuda3std6ranges3__45__cpo5beginE,(_ZN34_INTERNAL_47d5f2ad_4_k_cu_e8be49e26thrust24THRUST_300001_SM_1000_NS12placeholders2_5E - _ZN34_INTERNAL_47d5f2ad_4_k_cu_e8be49e24cuda3std6ranges3__45__cpo5beginE)
_ZN34_INTERNAL_47d5f2ad_4_k_cu_e8be49e24cuda3std6ranges3__45__cpo5beginE:
	.zero		1
	.type		_ZN34_INTERNAL_47d5f2ad_4_k_cu_e8be49e26thrust24THRUST_300001_SM_1000_NS12placeholders2_5E,@object
	.size		_ZN34_INTERNAL_47d5f2ad_4_k_cu_e8be49e26thrust24THRUST_300001_SM_1000_NS12placeholders2_5E,(_ZN34_INTERNAL_47d5f2ad_4_k_cu_e8be49e24cuda3std3__45__cpo6rbeginE - _ZN34_INTERNAL_47d5f2ad_4_k_cu_e8be49e26thrust24THRUST_300001_SM_1000_NS12placeholders2_5E)
_ZN34_INTERNAL_47d5f2ad_4_k_cu_e8be49e26thrust24THRUST_300001_SM_1000_NS12placeholders2_5E:
	.zero		1
	.type		_ZN34_INTERNAL_47d5f2ad_4_k_cu_e8be49e24cuda3std3__45__cpo6rbeginE,@object
	.size		_ZN34_INTERNAL_47d5f2ad_4_k_cu_e8be49e24cuda3std3__45__cpo6rbeginE,(_ZN34_INTERNAL_47d5f2ad_4_k_cu_e8be49e24cuda3std6ranges3__45__cpo7advanceE - _ZN34_INTERNAL_47d5f2ad_4_k_cu_e8be49e24cuda3std3__45__cpo6rbeginE)
_ZN34_INTERNAL_47d5f2ad_4_k_cu_e8be49e24cuda3std3__45__cpo6rbeginE:
	.zero		1
	.type		_ZN34_INTERNAL_47d5f2ad_4_k_cu_e8be49e24cuda3std6ranges3__45__cpo7advanceE,@object
	.size		_ZN34_INTERNAL_47d5f2ad_4_k_cu_e8be49e24cuda3std6ranges3__45__cpo7advanceE,(_ZN34_INTERNAL_47d5f2ad_4_k_cu_e8be49e24cuda3std3__47nulloptE - _ZN34_INTERNAL_47d5f2ad_4_k_cu_e8be49e24cuda3std6ranges3__45__cpo7advanceE)
_ZN34_INTERNAL_47d5f2ad_4_k_cu_e8be49e24cuda3std6ranges3__45__cpo7advanceE:
	.zero		1
	.type		_ZN34_INTERNAL_47d5f2ad_4_k_cu_e8be49e24cuda3std3__47nulloptE,@object
	.size		_ZN34_INTERNAL_47d5f2ad_4_k_cu_e8be49e24cuda3std3__47nulloptE,(_ZN34_INTERNAL_47d5f2ad_4_k_cu_e8be49e24cuda3std6ranges3__45__cpo8distanceE - _ZN34_INTERNAL_47d5f2ad_4_k_cu_e8be49e24cuda3std3__47nulloptE)
_ZN34_INTERNAL_47d5f2ad_4_k_cu_e8be49e24cuda3std3__47nulloptE:
	.zero		1
	.type		_ZN34_INTERNAL_47d5f2ad_4_k_cu_e8be49e24cuda3std6ranges3__45__cpo8distanceE,@object
	.size		_ZN34_INTERNAL_47d5f2ad_4_k_cu_e8be49e24cuda3std6ranges3__45__cpo8distanceE,(_ZN34_INTERNAL_47d5f2ad_4_k_cu_e8be49e26thrust24THRUST_300001_SM_1000_NS12placeholders3_10E - _ZN34_INTERNAL_47d5f2ad_4_k_cu_e8be49e24cuda3std6ranges3__45__cpo8distanceE)
_ZN34_INTERNAL_47d5f2ad_4_k_cu_e8be49e24cuda3std6ranges3__45__cpo8distanceE:
	.zero		1
	.type		_ZN34_INTERNAL_47d5f2ad_4_k_cu_e8be49e26thrust24THRUST_300001_SM_1000_NS12placeholders3_10E,@object
	.size		_ZN34_INTERNAL_47d5f2ad_4_k_cu_e8be49e26thrust24THRUST_300001_SM_1000_NS12placeholders3_10E,(_ZN34_INTERNAL_47d5f2ad_4_k_cu_e8be49e24cuda3std3__419piecewise_constructE - _ZN34_INTERNAL_47d5f2ad_4_k_cu_e8be49e26thrust24THRUST_300001_SM_1000_NS12placeholders3_10E)
_ZN34_INTERNAL_47d5f2ad_4_k_cu_e8be49e26thrust24THRUST_300001_SM_1000_NS12placeholders3_10E:
	.zero		1
	.type		_ZN34_INTERNAL_47d5f2ad_4_k_cu_e8be49e24cuda3std3__419piecewise_constructE,@object
	.size		_ZN34_INTERNAL_47d5f2ad_4_k_cu_e8be49e24cuda3std3__419piecewise_constructE,(_ZN34_INTERNAL_47d5f2ad_4_k_cu_e8be49e24cuda3std6ranges3__45__cpo5cdataE - _ZN34_INTERNAL_47d5f2ad_4_k_cu_e8be49e24cuda3std3__419piecewise_constructE)
_ZN34_INTERNAL_47d5f2ad_4_k_cu_e8be49e24cuda3std3__419piecewise_constructE:
	.zero		1
	.type		_ZN34_INTERNAL_47d5f2ad_4_k_cu_e8be49e24cuda3std6ranges3__45__cpo5cdataE,@object
	.size		_ZN34_INTERNAL_47d5f2ad_4_k_cu_e8be49e24cuda3std6ranges3__45__cpo5cdataE,(_ZN34_INTERNAL_47d5f2ad_4_k_cu_e8be49e26thrust24THRUST_300001_SM_1000_NS12placeholders2_2E - _ZN34_INTERNAL_47d5f2ad_4_k_cu_e8be49e24cuda3std6ranges3__45__cpo5cdataE)
_ZN34_INTERNAL_47d5f2ad_4_k_cu_e8be49e24cuda3std6ranges3__45__cpo5cdataE:
	.zero		1
	.type		_ZN34_INTERNAL_47d5f2ad_4_k_cu_e8be49e26thrust24THRUST_300001_SM_1000_NS12placeholders2_2E,@object
	.size		_ZN34_INTERNAL_47d5f2ad_4_k_cu_e8be49e26thrust24THRUST_300001_SM_1000_NS12placeholders2_2E,(_ZN34_INTERNAL_47d5f2ad_4_k_cu_e8be49e24cuda3std3__45__cpo3endE - _ZN34_INTERNAL_47d5f2ad_4_k_cu_e8be49e26thrust24THRUST_300001_SM_1000_NS12placeholders2_2E)
_ZN34_INTERNAL_47d5f2ad_4_k_cu_e8be49e26thrust24THRUST_300001_SM_1000_NS12placeholders2_2E:
	.zero		1
	.type		_ZN34_INTERNAL_47d5f2ad_4_k_cu_e8be49e24cuda3std3__45__cpo3endE,@object
	.size		_ZN34_INTERNAL_47d5f2ad_4_k_cu_e8be49e24cuda3std3__45__cpo3endE,(_ZN34_INTERNAL_47d5f2ad_4_k_cu_e8be49e24cuda3std6ranges3__45__cpo3endE - _ZN34_INTERNAL_47d5f2ad_4_k_cu_e8be49e24cuda3std3__45__cpo3endE)
_ZN34_INTERNAL_47d5f2ad_4_k_cu_e8be49e24cuda3std3__45__cpo3endE:
	.zero		1
	.type		_ZN34_INTERNAL_47d5f2ad_4_k_cu_e8be49e24cuda3std6ranges3__45__cpo3endE,@object
	.size		_ZN34_INTERNAL_47d5f2ad_4_k_cu_e8be49e24cuda3std6ranges3__45__cpo3endE,(_ZN34_INTERNAL_47d5f2ad_4_k_cu_e8be49e26thrust24THRUST_300001_SM_1000_NS12placeholders2_6E - _ZN34_INTERNAL_47d5f2ad_4_k_cu_e8be49e24cuda3std6ranges3__45__cpo3endE)
_ZN34_INTERNAL_47d5f2ad_4_k_cu_e8be49e24cuda3std6ranges3__45__cpo3endE:
	.zero		1
	.type		_ZN34_INTERNAL_47d5f2ad_4_k_cu_e8be49e26thrust24THRUST_300001_SM_1000_NS12placeholders2_6E,@object
	.size		_ZN34_INTERNAL_47d5f2ad_4_k_cu_e8be49e26thrust24THRUST_300001_SM_1000_NS12placeholders2_6E,(_ZN34_INTERNAL_47d5f2ad_4_k_cu_e8be49e24cuda3std3__45__cpo4rendE - _ZN34_INTERNAL_47d5f2ad_4_k_cu_e8be49e26thrust24THRUST_300001_SM_1000_NS12placeholders2_6E)
_ZN34_INTERNAL_47d5f2ad_4_k_cu_e8be49e26thrust24THRUST_300001_SM_1000_NS12placeholders2_6E:
	.zero		1
	.type		_ZN34_INTERNAL_47d5f2ad_4_k_cu_e8be49e24cuda3std3__45__cpo4rendE,@object
	.size		_ZN34_INTERNAL_47d5f2ad_4_k_cu_e8be49e24cuda3std3__45__cpo4rendE,(_ZN34_INTERNAL_47d5f2ad_4_k_cu_e8be49e24cuda3std6ranges3__45__cpo9iter_swapE - _ZN34_INTERNAL_47d5f2ad_4_k_cu_e8be49e24cuda3std3__45__cpo4rendE)
_ZN34_INTERNAL_47d5f2ad_4_k_cu_e8be49e24cuda3std3__45__cpo4rendE:
	.zero		1
	.type		_ZN34_INTERNAL_47d5f2ad_4_k_cu_e8be49e24cuda3std6ranges3__45__cpo9iter_swapE,@object
	.size		_ZN34_INTERNAL_47d5f2ad_4_k_cu_e8be49e24cuda3std6ranges3__45__cpo9iter_swapE,(_ZN34_INTERNAL_47d5f2ad_4_k_cu_e8be49e24cuda3std3__48unexpectE - _ZN34_INTERNAL_47d5f2ad_4_k_cu_e8be49e24cuda3std6ranges3__45__cpo9iter_swapE)
_ZN34_INTERNAL_47d5f2ad_4_k_cu_e8be49e24cuda3std6ranges3__45__cpo9iter_swapE:
	.zero		1
	.type		_ZN34_INTERNAL_47d5f2ad_4_k_cu_e8be49e24cuda3std3__48unexpectE,@object
	.size		_ZN34_INTERNAL_47d5f2ad_4_k_cu_e8be49e24cuda3std3__48unexpectE,(_ZN34_INTERNAL_47d5f2ad_4_k_cu_e8be49e26thrust24THRUST_300001_SM_1000_NS8cuda_cub3parE - _ZN34_INTERNAL_47d5f2ad_4_k_cu_e8be49e24cuda3std3__48unexpectE)
_ZN34_INTERNAL_47d5f2ad_4_k_cu_e8be49e24cuda3std3__48unexpectE:
	.zero		1
	.type		_ZN34_INTERNAL_47d5f2ad_4_k_cu_e8be49e26thrust24THRUST_300001_SM_1000_NS8cuda_cub3parE,@object
	.size		_ZN34_INTERNAL_47d5f2ad_4_k_cu_e8be49e26thrust24THRUST_300001_SM_1000_NS8cuda_cub3parE,(_ZN34_INTERNAL_47d5f2ad_4_k_cu_e8be49e26thrust24THRUST_300001_SM_1000_NS12placeholders2_4E - _ZN34_INTERNAL_47d5f2ad_4_k_cu_e8be49e26thrust24THRUST_300001_SM_1000_NS8cuda_cub3parE)
_ZN34_INTERNAL_47d5f2ad_4_k_cu_e8be49e26thrust24THRUST_300001_SM_1000_NS8cuda_cub3parE:
	.zero		1
	.type		_ZN34_INTERNAL_47d5f2ad_4_k_cu_e8be49e26thrust24THRUST_300001_SM_1000_NS12placeholders2_4E,@object
	.size		_ZN34_INTERNAL_47d5f2ad_4_k_cu_e8be49e26thrust24THRUST_300001_SM_1000_NS12placeholders2_4E,(_ZN34_INTERNAL_47d5f2ad_4_k_cu_e8be49e24cuda3std3__45__cpo4cendE - _ZN34_INTERNAL_47d5f2ad_4_k_cu_e8be49e26thrust24THRUST_300001_SM_1000_NS12placeholders2_4E)
_ZN34_INTERNAL_47d5f2ad_4_k_cu_e8be49e26thrust24THRUST_300001_SM_1000_NS12placeholders2_4E:
	.zero		1
	.type		_ZN34_INTERNAL_47d5f2ad_4_k_cu_e8be49e24cuda3std3__45__cpo4cendE,@object
	.size		_ZN34_INTERNAL_47d5f2ad_4_k_cu_e8be49e24cuda3std3__45__cpo4cendE,(_ZN34_INTERNAL_47d5f2ad_4_k_cu_e8be49e24cuda3std6ranges3__45__cpo4cendE - _ZN34_INTERNAL_47d5f2ad_4_k_cu_e8be49e24cuda3std3__45__cpo4cendE)
_ZN34_INTERNAL_47d5f2ad_4_k_cu_e8be49e24cuda3std3__45__cpo4cendE:
	.zero		1
	.type		_ZN34_INTERNAL_47d5f2ad_4_k_cu_e8be49e24cuda3std6ranges3__45__cpo4cendE,@object
	.size		_ZN34_INTERNAL_47d5f2ad_4_k_cu_e8be49e24cuda3std6ranges3__45__cpo4cendE,(_ZN34_INTERNAL_47d5f2ad_4_k_cu_e8be49e24cuda3std3__420unreachable_sentinelE - _ZN34_INTERNAL_47d5f2ad_4_k_cu_e8be49e24cuda3std6ranges3__45__cpo4cendE)
_ZN34_INTERNAL_47d5f2ad_4_k_cu_e8be49e24cuda3std6ranges3__45__cpo4cendE:
	.zero		1
	.type		_ZN34_INTERNAL_47d5f2ad_4_k_cu_e8be49e24cuda3std3__420unreachable_sentinelE,@object
	.size		_ZN34_INTERNAL_47d5f2ad_4_k_cu_e8be49e24cuda3std3__420unreachable_sentinelE,(_ZN34_INTERNAL_47d5f2ad_4_k_cu_e8be49e24cuda3std6ranges3__45__cpo5ssizeE - _ZN34_INTERNAL_47d5f2ad_4_k_cu_e8be49e24cuda3std3__420unreachable_sentinelE)
_ZN34_INTERNAL_47d5f2ad_4_k_cu_e8be49e24cuda3std3__420unreachable_sentinelE:
	.zero		1
	.type		_ZN34_INTERNAL_47d5f2ad_4_k_cu_e8be49e24cuda3std6ranges3__45__cpo5ssizeE,@object
	.size		_ZN34_INTERNAL_47d5f2ad_4_k_cu_e8be49e24cuda3std6ranges3__45__cpo5ssizeE,(_ZN34_INTERNAL_47d5f2ad_4_k_cu_e8be49e26thrust24THRUST_300001_SM_1000_NS12placeholders2_8E - _ZN34_INTERNAL_47d5f2ad_4_k_cu_e8be49e24cuda3std6ranges3__45__cpo5ssizeE)
_ZN34_INTERNAL_47d5f2ad_4_k_cu_e8be49e24cuda3std6ranges3__45__cpo5ssizeE:
	.zero		1
	.type		_ZN34_INTERNAL_47d5f2ad_4_k_cu_e8be49e26thrust24THRUST_300001_SM_1000_NS12placeholders2_8E,@object
	.size		_ZN34_INTERNAL_47d5f2ad_4_k_cu_e8be49e26thrust24THRUST_300001_SM_1000_NS12placeholders2_8E,(_ZN34_INTERNAL_47d5f2ad_4_k_cu_e8be49e24cuda3std3__45__cpo5crendE - _ZN34_INTERNAL_47d5f2ad_4_k_cu_e8be49e26thrust24THRUST_300001_SM_1000_NS12placeholders2_8E)
_ZN34_INTERNAL_47d5f2ad_4_k_cu_e8be49e26thrust24THRUST_300001_SM_1000_NS12placeholders2_8E:
	.zero		1
	.type		_ZN34_INTERNAL_47d5f2ad_4_k_cu_e8be49e24cuda3std3__45__cpo5crendE,@object
	.size		_ZN34_INTERNAL_47d5f2ad_4_k_cu_e8be49e24cuda3std3__45__cpo5crendE,(_ZN34_INTERNAL_47d5f2ad_4_k_cu_e8be49e24cuda3std6ranges3__45__cpo4prevE - _ZN34_INTERNAL_47d5f2ad_4_k_cu_e8be49e24cuda3std3__45__cpo5crendE)
_ZN34_INTERNAL_47d5f2ad_4_k_cu_e8be49e24cuda3std3__45__cpo5crendE:
	.zero		1
	.type		_ZN34_INTERNAL_47d5f2ad_4_k_cu_e8be49e24cuda3std6ranges3__45__cpo4prevE,@object
	.size		_ZN34_INTERNAL_47d5f2ad_4_k_cu_e8be49e24cuda3std6ranges3__45__cpo4prevE,(_ZN34_INTERNAL_47d5f2ad_4_k_cu_e8be49e24cuda3std6ranges3__45__cpo9iter_moveE - _ZN34_INTERNAL_47d5f2ad_4_k_cu_e8be49e24cuda3std6ranges3__45__cpo4prevE)
_ZN34_INTERNAL_47d5f2ad_4_k_cu_e8be49e24cuda3std6ranges3__45__cpo4prevE:
	.zero		1
	.type		_ZN34_INTERNAL_47d5f2ad_4_k_cu_e8be49e24cuda3std6ranges3__45__cpo9iter_moveE,@object
	.size		_ZN34_INTERNAL_47d5f2ad_4_k_cu_e8be49e24cuda3std6ranges3__45__cpo9iter_moveE,(_ZN34_INTERNAL_47d5f2ad_4_k_cu_e8be49e26thrust24THRUST_300001_SM_1000_NS6system6detail10sequential3seqE - _ZN34_INTERNAL_47d5f2ad_4_k_cu_e8be49e24cuda3std6ranges3__45__cpo9iter_moveE)
_ZN34_INTERNAL_47d5f2ad_4_k_cu_e8be49e24cuda3std6ranges3__45__cpo9iter_moveE:
	.zero		1
	.type		_ZN34_INTERNAL_47d5f2ad_4_k_cu_e8be49e26thrust24THRUST_300001_SM_1000_NS6system6detail10sequential3seqE,@object
	.size		_ZN34_INTERNAL_47d5f2ad_4_k_cu_e8be49e26thrust24THRUST_300001_SM_1000_NS6system6detail10sequential3seqE,(.L_31 - _ZN34_INTERNAL_47d5f2ad_4_k_cu_e8be49e26thrust24THRUST_300001_SM_1000_NS6system6detail10sequential3seqE)
_ZN34_INTERNAL_47d5f2ad_4_k_cu_e8be49e26thrust24THRUST_300001_SM_1000_NS6system6detail10sequential3seqE:
	.zero		1
.L_31:


//--------------------- .nv.shared._ZN3cub18CUB_300001_SM_10006detail6reduce18DeviceReduceKernelINS2_10policy_hubIlyN4cuda3std3__44plusIlEEE10Policy1000EN6thrust24THRUST_300001_SM_1000_NS18transform_iteratorINSD_6detail10functional5actorINSG_9compositeIJNSG_16operator_adaptorINS7_7greaterIvEEEENSH_INSG_8argumentILj0EEEEENSH_INSG_5valueIiEEEEEEEEENSF_15normal_iteratorINSD_10device_ptrIiEEEEllEEyS9_lNS7_10__identityEEEvT0_PT3_T1_NS0_13GridEvenShareIS14_EET2_T4_ --------------------------
	.section	.nv.shared._ZN3cub18CUB_300001_SM_10006detail6reduce18DeviceReduceKernelINS2_10policy_hubIlyN4cuda3std3__44plusIlEEE10Policy1000EN6thrust24THRUST_300001_SM_1000_NS18transform_iteratorINSD_6detail10functional5actorINSG_9compositeIJNSG_16operator_adaptorINS7_7greaterIvEEEENSH_INSG_8argumentILj0EEEEENSH_INSG_5valueIiEEEEEEEEENSF_15normal_iteratorINSD_10device_ptrIiEEEEllEEyS9_lNS7_10__identityEEEvT0_PT3_T1_NS0_13GridEvenShareIS14_EET2_T4_,"aw",@nobits
	.sectionflags	@""
	.align	8
.nv.shared._ZN3cub18CUB_300001_SM_10006detail6reduce18DeviceReduceKernelINS2_10policy_hubIlyN4cuda3std3__44plusIlEEE10Policy1000EN6thrust24THRUST_300001_SM_1000_NS18transform_iteratorINSD_6detail10functional5actorINSG_9compositeIJNSG_16operator_adaptorINS7_7greaterIvEEEENSH_INSG_8argumentILj0EEEEENSH_INSG_5valueIiEEEEEEEEENSF_15normal_iteratorINSD_10device_ptrIiEEEEllEEyS9_lNS7_10__identityEEEvT0_PT3_T1_NS0_13GridEvenShareIS14_EET2_T4_:
	.zero		1176


//--------------------- .nv.shared._ZN3cub18CUB_300001_SM_10006detail6reduce28DeviceReduceSingleTileKernelINS2_10policy_hubIlyN4cuda3std3__44plusIlEEE10Policy1000EN6thrust24THRUST_300001_SM_1000_NS18transform_iteratorINSD_6detail10functional5actorINSG_9compositeIJNSG_16operator_adaptorINS7_7greaterIvEEEENSH_INSG_8argumentILj0EEEEENSH_INSG_5valueIiEEEEEEEEENSF_15normal_iteratorINSD_10device_ptrIiEEEEllEEPlyS9_llNS7_10__identityEEEvT0_T1_T2_T3_T4_T6_ --------------------------
	.section	.nv.shared._ZN3cub18CUB_300001_SM_10006detail6reduce28DeviceReduceSingleTileKernelINS2_10policy_hubIlyN4cuda3std3__44plusIlEEE10Policy1000EN6thrust24THRUST_300001_SM_1000_NS18transform_iteratorINSD_6detail10functional5actorINSG_9compositeIJNSG_16operator_adaptorINS7_7greaterIvEEEENSH_INSG_8argumentILj0EEEEENSH_INSG_5valueIiEEEEEEEEENSF_15normal_iteratorINSD_10device_ptrIiEEEEllEEPlyS9_llNS7_10__identityEEEvT0_T1_T2_T3_T4_T6_,"aw",@nobits
	.sectionflags	@""
	.align	8
.nv.shared._ZN3cub18CUB_300001_SM_10006detail6reduce28DeviceReduceSingleTileKernelINS2_10policy_hubIlyN4cuda3std3__44plusIlEEE10Policy1000EN6thrust24THRUST_300001_SM_1000_NS18transform_iteratorINSD_6detail10functional5actorINSG_9compositeIJNSG_16operator_adaptorINS7_7greaterIvEEEENSH_INSG_8argumentILj0EEEEENSH_INSG_5valueIiEEEEEEEEENSF_15normal_iteratorINSD_10device_ptrIiEEEEllEEPlyS9_llNS7_10__identityEEEvT0_T1_T2_T3_T4_T6_:
	.zero		1176


//--------------------- .nv.shared._ZN3cub18CUB_300001_SM_10006detail6reduce28DeviceReduceSingleTileKernelINS2_10policy_hubIljN4cuda3std3__44plusIlEEE10Policy1000EPlSC_iS9_llNS7_10__identityEEEvT0_T1_T2_T3_T4_T6_ --------------------------
	.section	.nv.shared._ZN3cub18CUB_300001_SM_10006detail6reduce28DeviceReduceSingleTileKernelINS2_10policy_hubIljN4cuda3std3__44plusIlEEE10Policy1000EPlSC_iS9_llNS7_10__identityEEEvT0_T1_T2_T3_T4_T6_,"aw",@nobits
	.sectionflags	@""
	.align	8
.nv.shared._ZN3cub18CUB_300001_SM_10006detail6reduce28DeviceReduceSingleTileKernelINS2_10policy_hubIljN4cuda3std3__44plusIlEEE10Policy1000EPlSC_iS9_llNS7_10__identityEEEvT0_T1_T2_T3_T4_T6_:
	.zero		1176


//--------------------- .nv.shared._ZN3cub18CUB_300001_SM_10006detail6reduce18DeviceReduceKernelINS2_10policy_hubIljN4cuda3std3__44plusIlEEE10Policy1000EN6thrust24THRUST_300001_SM_1000_NS18transform_iteratorINSD_6detail10functional5actorINSG_9compositeIJNSG_16operator_adaptorINS7_7greaterIvEEEENSH_INSG_8argumentILj0EEEEENSH_INSG_5valueIiEEEEEEEEENSF_15normal_iteratorINSD_10device_ptrIiEEEEllEEjS9_lNS7_10__identityEEEvT0_PT3_T1_NS0_13GridEvenShareIS14_EET2_T4_ --------------------------
	.section	.nv.shared._ZN3cub18CUB_300001_SM_10006detail6reduce18DeviceReduceKernelINS2_10policy_hubIljN4cuda3std3__44plusIlEEE10Policy1000EN6thrust24THRUST_300001_SM_1000_NS18transform_iteratorINSD_6detail10functional5actorINSG_9compositeIJNSG_16operator_adaptorINS7_7greaterIvEEEENSH_INSG_8argumentILj0EEEEENSH_INSG_5valueIiEEEEEEEEENSF_15normal_iteratorINSD_10device_ptrIiEEEEllEEjS9_lNS7_10__identityEEEvT0_PT3_T1_NS0_13GridEvenShareIS14_EET2_T4_,"aw",@nobits
	.sectionflags	@""
	.align	8
.nv.shared._ZN3cub18CUB_300001_SM_10006detail6reduce18DeviceReduceKernelINS2_10policy_hubIljN4cuda3std3__44plusIlEEE10Policy1000EN6thrust24THRUST_300001_SM_1000_NS18transform_iteratorINSD_6detail10functional5actorINSG_9compositeIJNSG_16operator_adaptorINS7_7greaterIvEEEENSH_INSG_8argumentILj0EEEEENSH_INSG_5valueIiEEEEEEEEENSF_15normal_iteratorINSD_10device_ptrIiEEEEllEEjS9_lNS7_10__identityEEEvT0_PT3_T1_NS0_13GridEvenShareIS14_EET2_T4_:
	.zero		1176


//--------------------- .nv.shared._ZN3cub18CUB_300001_SM_10006detail6reduce28DeviceReduceSingleTileKernelINS2_10policy_hubIljN4cuda3std3__44plusIlEEE10Policy1000EN6thrust24THRUST_300001_SM_1000_NS18transform_iteratorINSD_6detail10functional5actorINSG_9compositeIJNSG_16operator_adaptorINS7_7greaterIvEEEENSH_INSG_8argumentILj0EEEEENSH_INSG_5valueIiEEEEEEEEENSF_15normal_iteratorINSD_10device_ptrIiEEEEllEEPljS9_llNS7_10__identityEEEvT0_T1_T2_T3_T4_T6_ --------------------------
	.section	.nv.shared._ZN3cub18CUB_300001_SM_10006detail6reduce28DeviceReduceSingleTileKernelINS2_10policy_hubIljN4cuda3std3__44plusIlEEE10Policy1000EN6thrust24THRUST_300001_SM_1000_NS18transform_iteratorINSD_6detail10functional5actorINSG_9compositeIJNSG_16operator_adaptorINS7_7greaterIvEEEENSH_INSG_8argumentILj0EEEEENSH_INSG_5valueIiEEEEEEEEENSF_15normal_iteratorINSD_10device_ptrIiEEEEllEEPljS9_llNS7_10__identityEEEvT0_T1_T2_T3_T4_T6_,"aw",@nobits
	.sectionflags	@""
	.align	8
.nv.shared._ZN3cub18CUB_300001_SM_10006detail6reduce28DeviceReduceSingleTileKernelINS2_10policy_hubIljN4cuda3std3__44plusIlEEE10Policy1000EN6thrust24THRUST_300001_SM_1000_NS18transform_iteratorINSD_6detail10functional5actorINSG_9compositeIJNSG_16operator_adaptorINS7_7greaterIvEEEENSH_INSG_8argumentILj0EEEEENSH_INSG_5valueIiEEEEEEEEENSF_15normal_iteratorINSD_10device_ptrIiEEEEllEEPljS9_llNS7_10__identityEEEvT0_T1_T2_T3_T4_T6_:
	.zero		1176


//--------------------- .nv.shared._Z12simulateGameiiPiS_S_S_S_ --------------------------
	.section	.nv.shared._Z12simulateGameiiPiS_S_S_S_,"aw",@nobits
	.sectionflags	@""
	.align	4
.nv.shared._Z12simulateGameiiPiS_S_S_S_:
	.zero		1028


//--------------------- .nv.constant0._ZN3cub18CUB_300001_SM_10006detail6reduce28DeviceReduceSingleTileKernelINS2_10policy_hubIlyN4cuda3std3__44plusIlEEE10Policy1000EPlSC_iS9_llNS7_10__identityEEEvT0_T1_T2_T3_T4_T6_ --------------------------
	.section	.nv.constant0._ZN3cub18CUB_300001_SM_10006detail6reduce28DeviceReduceSingleTileKernelINS2_10policy_hubIlyN4cuda3std3__44plusIlEEE10Policy1000EPlSC_iS9_llNS7_10__identityEEEvT0_T1_T2_T3_T4_T6_,"a",@progbits
	.sectionflags	@""
	.align	4
.nv.constant0._ZN3cub18CUB_300001_SM_10006detail6reduce28DeviceReduceSingleTileKernelINS2_10policy_hubIlyN4cuda3std3__44plusIlEEE10Policy1000EPlSC_iS9_llNS7_10__identityEEEvT0_T1_T2_T3_T4_T6_:
	.zero		929


//--------------------- .nv.constant0._ZN3cub18CUB_300001_SM_10006detail6reduce18DeviceReduceKernelINS2_10policy_hubIlyN4cuda3std3__44plusIlEEE10Policy1000EN6thrust24THRUST_300001_SM_1000_NS18transform_iteratorINSD_6detail10functional5actorINSG_9compositeIJNSG_16operator_adaptorINS7_7greaterIvEEEENSH_INSG_8argumentILj0EEEEENSH_INSG_5valueIiEEEEEEEEENSF_15normal_iteratorINSD_10device_ptrIiEEEEllEEyS9_lNS7_10__identityEEEvT0_PT3_T1_NS0_13GridEvenShareIS14_EET2_T4_ --------------------------
	.section	.nv.constant0._ZN3cub18CUB_300001_SM_10006detail6reduce18DeviceReduceKernelINS2_10policy_hubIlyN4cuda3std3__44plusIlEEE10Policy1000EN6thrust24THRUST_300001_SM_1000_NS18transform_iteratorINSD_6detail10functional5actorINSG_9compositeIJNSG_16operator_adaptorINS7_7greaterIvEEEENSH_INSG_8argumentILj0EEEEENSH_INSG_5valueIiEEEEEEEEENSF_15normal_iteratorINSD_10device_ptrIiEEEEllEEyS9_lNS7_10__identityEEEvT0_PT3_T1_NS0_13GridEvenShareIS14_EET2_T4_,"a",@progbits
	.sectionflags	@""
	.align	4
.nv.constant0._ZN3cub18CUB_300001_SM_10006detail6reduce18DeviceReduceKernelINS2_10policy_hubIlyN4cuda3std3__44plusIlEEE10Policy1000EN6thrust24THRUST_300001_SM_1000_NS18transform_iteratorINSD_6detail10functional5actorINSG_9compositeIJNSG_16operator_adaptorINS7_7greaterIvEEEENSH_INSG_8argumentILj0EEEEENSH_INSG_5valueIiEEEEEEEEENSF_15normal_iteratorINSD_10device_ptrIiEEEEllEEyS9_lNS7_10__identityEEEvT0_PT3_T1_NS0_13GridEvenShareIS14_EET2_T4_:
	.zero		1002


//--------------------- .nv.constant0._ZN3cub18CUB_300001_SM_10006detail6reduce28DeviceReduceSingleTileKernelINS2_10policy_hubIlyN4cuda3std3__44plusIlEEE10Policy1000EN6thrust24THRUST_300001_SM_1000_NS18transform_iteratorINSD_6detail10functional5actorINSG_9compositeIJNSG_16operator_adaptorINS7_7greaterIvEEEENSH_INSG_8argumentILj0EEEEENSH_INSG_5valueIiEEEEEEEEENSF_15normal_iteratorINSD_10device_ptrIiEEEEllEEPlyS9_llNS7_10__identityEEEvT0_T1_T2_T3_T4_T6_ --------------------------
	.section	.nv.constant0._ZN3cub18CUB_300001_SM_10006detail6reduce28DeviceReduceSingleTileKernelINS2_10policy_hubIlyN4cuda3std3__44plusIlEEE10Policy1000EN6thrust24THRUST_300001_SM_1000_NS18transform_iteratorINSD_6detail10functional5actorINSG_9compositeIJNSG_16operator_adaptorINS7_7greaterIvEEEENSH_INSG_8argumentILj0EEEEENSH_INSG_5valueIiEEEEEEEEENSF_15normal_iteratorINSD_10device_ptrIiEEEEllEEPlyS9_llNS7_10__identityEEEvT0_T1_T2_T3_T4_T6_,"a",@progbits
	.sectionflags	@""
	.align	4
.nv.constant0._ZN3cub18CUB_300001_SM_10006detail6reduce28DeviceReduceSingleTileKernelINS2_10policy_hubIlyN4cuda3std3__44plusIlEEE10Policy1000EN6thrust24THRUST_300001_SM_1000_NS18transform_iteratorINSD_6detail10functional5actorINSG_9compositeIJNSG_16operator_adaptorINS7_7greaterIvEEEENSH_INSG_8argumentILj0EEEEENSH_INSG_5valueIiEEEEEEEEENSF_15normal_iteratorINSD_10device_ptrIiEEEEllEEPlyS9_llNS7_10__identityEEEvT0_T1_T2_T3_T4_T6_:
	.zero		945


//--------------------- .nv.constant0._ZN3cub18CUB_300001_SM_10006detail6reduce28DeviceReduceSingleTileKernelINS2_10policy_hubIljN4cuda3std3__44plusIlEEE10Policy1000EPlSC_iS9_llNS7_10__identityEEEvT0_T1_T2_T3_T4_T6_ --------------------------
	.section	.nv.constant0._ZN3cub18CUB_300001_SM_10006detail6reduce28DeviceReduceSingleTileKernelINS2_10policy_hubIljN4cuda3std3__44plusIlEEE10Policy1000EPlSC_iS9_llNS7_10__identityEEEvT0_T1_T2_T3_T4_T6_,"a",@progbits
	.sectionflags	@""
	.align	4
.nv.constant0._ZN3cub18CUB_300001_SM_10006detail6reduce28DeviceReduceSingleTileKernelINS2_10policy_hubIljN4cuda3std3__44plusIlEEE10Policy1000EPlSC_iS9_llNS7_10__identityEEEvT0_T1_T2_T3_T4_T6_:
	.zero		929


//--------------------- .nv.constant0._ZN3cub18CUB_300001_SM_10006detail6reduce18DeviceReduceKernelINS2_10policy_hubIljN4cuda3std3__44plusIlEEE10Policy1000EN6thrust24THRUST_300001_SM_1000_NS18transform_iteratorINSD_6detail10functional5actorINSG_9compositeIJNSG_16operator_adaptorINS7_7greaterIvEEEENSH_INSG_8argumentILj0EEEEENSH_INSG_5valueIiEEEEEEEEENSF_15normal_iteratorINSD_10device_ptrIiEEEEllEEjS9_lNS7_10__identityEEEvT0_PT3_T1_NS0_13GridEvenShareIS14_EET2_T4_ --------------------------
	.section	.nv.constant0._ZN3cub18CUB_300001_SM_10006detail6reduce18DeviceReduceKernelINS2_10policy_hubIljN4cuda3std3__44plusIlEEE10Policy1000EN6thrust24THRUST_300001_SM_1000_NS18transform_iteratorINSD_6detail10functional5actorINSG_9compositeIJNSG_16operator_adaptorINS7_7greaterIvEEEENSH_INSG_8argumentILj0EEEEENSH_INSG_5valueIiEEEEEEEEENSF_15normal_iteratorINSD_10device_ptrIiEEEEllEEjS9_lNS7_10__identityEEEvT0_PT3_T1_NS0_13GridEvenShareIS14_EET2_T4_,"a",@progbits
	.sectionflags	@""
	.align	4
.nv.constant0._ZN3cub18CUB_300001_SM_10006detail6reduce18DeviceReduceKernelINS2_10policy_hubIljN4cuda3std3__44plusIlEEE10Policy1000EN6thrust24THRUST_300001_SM_1000_NS18transform_iteratorINSD_6detail10functional5actorINSG_9compositeIJNSG_16operator_adaptorINS7_7greaterIvEEEENSH_INSG_8argumentILj0EEEEENSH_INSG_5valueIiEEEEEEEEENSF_15normal_iteratorINSD_10device_ptrIiEEEEllEEjS9_lNS7_10__identityEEEvT0_PT3_T1_NS0_13GridEvenShareIS14_EET2_T4_:
	.zero		966


//--------------------- .nv.constant0._ZN3cub18CUB_300001_SM_10006detail6reduce28DeviceReduceSingleTileKernelINS2_10policy_hubIljN4cuda3std3__44plusIlEEE10Policy1000EN6thrust24THRUST_300001_SM_1000_NS18transform_iteratorINSD_6detail10functional5actorINSG_9compositeIJNSG_16operator_adaptorINS7_7greaterIvEEEENSH_INSG_8argumentILj0EEEEENSH_INSG_5valueIiEEEEEEEEENSF_15normal_iteratorINSD_10device_ptrIiEEEEllEEPljS9_llNS7_10__identityEEEvT0_T1_T2_T3_T4_T6_ --------------------------
	.section	.nv.constant0._ZN3cub18CUB_300001_SM_10006detail6reduce28DeviceReduceSingleTileKernelINS2_10policy_hubIljN4cuda3std3__44plusIlEEE10Policy1000EN6thrust24THRUST_300001_SM_1000_NS18transform_iteratorINSD_6detail10functional5actorINSG_9compositeIJNSG_16operator_adaptorINS7_7greaterIvEEEENSH_INSG_8argumentILj0EEEEENSH_INSG_5valueIiEEEEEEEEENSF_15normal_iteratorINSD_10device_ptrIiEEEEllEEPljS9_llNS7_10__identityEEEvT0_T1_T2_T3_T4_T6_,"a",@progbits
	.sectionflags	@""
	.align	4
.nv.constant0._ZN3cub18CUB_300001_SM_10006detail6reduce28DeviceReduceSingleTileKernelINS2_10policy_hubIljN4cuda3std3__44plusIlEEE10Policy1000EN6thrust24THRUST_300001_SM_1000_NS18transform_iteratorINSD_6detail10functional5actorINSG_9compositeIJNSG_16operator_adaptorINS7_7greaterIvEEEENSH_INSG_8argumentILj0EEEEENSH_INSG_5valueIiEEEEEEEEENSF_15normal_iteratorINSD_10device_ptrIiEEEEllEEPljS9_llNS7_10__identityEEEvT0_T1_T2_T3_T4_T6_:
	.zero		937


//--------------------- .nv.constant0._ZN3cub18CUB_300001_SM_10006detail8for_each13static_kernelINS2_12policy_hub_t12policy_500_tEmN6thrust24THRUST_300001_SM_1000_NS8cuda_cub20__uninitialized_fill7functorINS7_10device_ptrIiEEiEEEEvT0_T1_ --------------------------
	.section	.nv.constant0._ZN3cub18CUB_300001_SM_10006detail8for_each13static_kernelINS2_12policy_hub_t12policy_500_tEmN6thrust24THRUST_300001_SM_1000_NS8cuda_cub20__uninitialized_fill7functorINS7_10device_ptrIiEEiEEEEvT0_T1_,"a",@progbits
	.sectionflags	@""
	.align	4
.nv.constant0._ZN3cub18CUB_300001_SM_10006detail8for_each13static_kernelINS2_12policy_hub_t12policy_500_tEmN6thrust24THRUST_300001_SM_1000_NS8cuda_cub20__uninitialized_fill7functorINS7_10device_ptrIiEEiEEEEvT0_T1_:
	.zero		920


//--------------------- .nv.constant0._ZN3cub18CUB_300001_SM_10006detail11EmptyKernelIvEEvv --------------------------
	.section	.nv.constant0._ZN3cub18CUB_300001_SM_10006detail11EmptyKernelIvEEvv,"a",@progbits
	.sectionflags	@""
	.align	4
.nv.constant0._ZN3cub18CUB_300001_SM_10006detail11EmptyKernelIvEEvv:
	.zero		896


//--------------------- .nv.constant0._Z16initializeHealthiPiS_ --------------------------
	.section	.nv.constant0._Z16initializeHealthiPiS_,"a",@progbits
	.sectionflags	@""
	.align	4
.nv.constant0._Z16initializeHealthiPiS_:
	.zero		920


//--------------------- .nv.constant0._Z12simulateGameiiPiS_S_S_S_ --------------------------
	.section	.nv.constant0._Z12simulateGameiiPiS_S_S_S_,"a",@progbits
	.sectionflags	@""
	.align	4
.nv.constant0._Z12simulateGameiiPiS_S_S_S_:
	.zero		944


//--------------------- SYMBOLS --------------------------

	.type		.nv.reservedSmem.offset0,@object
	.size		.nv.reservedSmem.offset0,0x4
	.type		.nv.reservedSmem.cap,@object
	.size		.nv.reservedSmem.cap,0x4
